def matmul_kernel(
    a_ptr,
    b_ptr,
    c_ptr,
    M,
    N,
    K,
    stride_am,
    stride_ak,
    stride_bk,
    stride_bn,
    stride_cm,
    stride_cn,
    BLOCK_M: tl.constexpr,
    BLOCK_N: tl.constexpr,
    BLOCK_K: tl.constexpr,
    GROUP_M: tl.constexpr,
):
    pid = tl.program_id(axis=0)
    num_pid_m = tl.cdiv(M, BLOCK_M)
    num_pid_n = tl.cdiv(N, BLOCK_N)
    num_pid_in_group = GROUP_M * num_pid_n
    group_id = pid // num_pid_in_group
    first_pid_m = group_id * GROUP_M
    group_size_m = min(num_pid_m - first_pid_m, GROUP_M)
    pid_m = first_pid_m + ((pid % num_pid_in_group) % group_size_m)
    pid_n = (pid % num_pid_in_group) // group_size_m

    offs_am = (pid_m * BLOCK_M + tl.arange(0, BLOCK_M)) % M
    offs_bn = (pid_n * BLOCK_N + tl.arange(0, BLOCK_N)) % N
    offs_k = tl.arange(0, BLOCK_K)
    a_ptrs = a_ptr + offs_am[:, None] * stride_am + offs_k[None, :] * stride_ak
    b_ptrs = b_ptr + offs_k[:, None] * stride_bk + offs_bn[None, :] * stride_bn

    acc = tl.zeros((BLOCK_M, BLOCK_N), dtype=tl.float32)
    for kk in range(0, tl.cdiv(K, BLOCK_K)):
        a = tl.load(a_ptrs, mask=offs_k[None, :] < K - kk * BLOCK_K, other=0.0)
        b = tl.load(b_ptrs, mask=offs_k[:, None] < K - kk * BLOCK_K, other=0.0)
        acc = tl.dot(a, b, acc)
        a_ptrs += BLOCK_K * stride_ak
        b_ptrs += BLOCK_K * stride_bk

    c = acc.to(c_ptr.dtype.element_ty)
    offs_cm = pid_m * BLOCK_M + tl.arange(0, BLOCK_M)
    offs_cn = pid_n * BLOCK_N + tl.arange(0, BLOCK_N)
    c_ptrs = c_ptr + offs_cm[:, None] * stride_cm + offs_cn[None, :] * stride_cn
    mask = (offs_cm[:, None] < M) & (offs_cn[None, :] < N)
    tl.store(c_ptrs, c, mask=mask)

# config = {"BLOCK_K": 64, "BLOCK_M": 256, "BLOCK_N": 128, "GROUP_M": 8, "arch": "sm_100", "dtype": "fp16", "num_ctas": 1, "num_stages": 3, "num_warps": 1}
# arch = sm_100


// ===== COMPILED SASS (sm_100a) =====

	.target	sm_100a

	.elftype	@"ET_EXEC"


//--------------------- .note.nv.tkinfo           --------------------------
	.section	.note.nv.tkinfo,"",@"SHT_NOTE"
	.sectionflags	@"SHF_NOTE_NV_TKINFO"
	.tkinfo
        /*0018*/ 	.word	0x00000081
        /*0030*/ 	.string	""
        /*0030*/ 	.string	"ptxas-blackwell"
        /*0030*/ 	.string	"Cuda compilation tools, release 12.9, V12.9.86"
        /*0030*/ 	.string	"Build cuda_12.9.r12.9/compiler.36037853_0"
        /*0030*/ 	.string	"-v  -suppress-debug-info  -lineinfo  -arch sm_100a "



//--------------------- .note.nv.cuver            --------------------------
	.section	.note.nv.cuver,"",@"SHT_NOTE"
	.sectionflags	@"SHF_NOTE_NV_CUVER"
        /*0018*/ 	.short	0x0001
        /*001a*/ 	.short	0x0064
        /*001c*/ 	.short	0x0001
        /*001e*/ 	.short	0x0000
        /*0020*/ 	.short	0x0001
        /*0022*/ 	.short	0x0000


//--------------------- .nv.info                  --------------------------
	.section	.nv.info,"",@"SHT_CUDA_INFO"
	.align	4


	//----- nvinfo : EIATTR_REGCOUNT
	.align		4
        /*0000*/ 	.byte	0x04, 0x2f
        /*0002*/ 	.short	(.L_1 - .L_0)
	.align		4
.L_0:
        /*0004*/ 	.word	index@(matmul_kernel)
        /*0008*/ 	.word	0x00000040


	//----- nvinfo : EIATTR_FRAME_SIZE
	.align		4
.L_1:
        /*000c*/ 	.byte	0x04, 0x11
        /*000e*/ 	.short	(.L_3 - .L_2)
	.align		4
.L_2:
        /*0010*/ 	.word	index@(matmul_kernel)
        /*0014*/ 	.word	0x00005a28


	//----- nvinfo : EIATTR_MIN_STACK_SIZE
	.align		4
.L_3:
        /*0018*/ 	.byte	0x04, 0x12
        /*001a*/ 	.short	(.L_5 - .L_4)
	.align		4
.L_4:
        /*001c*/ 	.word	index@(matmul_kernel)
        /*0020*/ 	.word	0x00005a28
.L_5:


//--------------------- .nv.info.matmul_kernel    --------------------------
	.section	.nv.info.matmul_kernel,"",@"SHT_CUDA_INFO"
	.sectionflags	@""
	.align	4


	//----- nvinfo : EIATTR_CUDA_API_VERSION
	.align		4
        /*0000*/ 	.byte	0x04, 0x37
        /*0002*/ 	.short	(.L_7 - .L_6)
.L_6:
        /*0004*/ 	.word	0x00000081


	//----- nvinfo : EIATTR_KPARAM_INFO
	.align		4
.L_7:
        /*0008*/ 	.byte	0x04, 0x17
        /*000a*/ 	.short	(.L_9 - .L_8)
.L_8:
        /*000c*/ 	.word	0x00000000
        /*0010*/ 	.short	0x000d
        /*0012*/ 	.short	0x0048
        /*0014*/ 	.byte	0x00, 0xf4, 0x21, 0x00


	//----- nvinfo : EIATTR_KPARAM_INFO
	.align		4
.L_9:
        /*0018*/ 	.byte	0x04, 0x17
        /*001a*/ 	.short	(.L_11 - .L_10)
.L_10:
        /*001c*/ 	.word	0x00000000
        /*0020*/ 	.short	0x000c
        /*0022*/ 	.short	0x0040
        /*0024*/ 	.byte	0x00, 0xf4, 0x21, 0x00


	//----- nvinfo : EIATTR_KPARAM_INFO
	.align		4
.L_11:
        /*0028*/ 	.byte	0x04, 0x17
        /*002a*/ 	.short	(.L_13 - .L_12)
.L_12:
        /*002c*/ 	.word	0x00000000
        /*0030*/ 	.short	0x000b
        /*0032*/ 	.short	0x0038
        /*0034*/ 	.byte	0x00, 0xf0, 0x11, 0x00


	//----- nvinfo : EIATTR_KPARAM_INFO
	.align		4
.L_13:
        /*0038*/ 	.byte	0x04, 0x17
        /*003a*/ 	.short	(.L_15 - .L_14)
.L_14:
        /*003c*/ 	.word	0x00000000
        /*0040*/ 	.short	0x000a
        /*0042*/ 	.short	0x0034
        /*0044*/ 	.byte	0x00, 0xf0, 0x11, 0x00


	//----- nvinfo : EIATTR_KPARAM_INFO
	.align		4
.L_15:
        /*0048*/ 	.byte	0x04, 0x17
        /*004a*/ 	.short	(.L_17 - .L_16)
.L_16:
        /*004c*/ 	.word	0x00000000
        /*0050*/ 	.short	0x0009
        /*0052*/ 	.short	0x0030
        /*0054*/ 	.byte	0x00, 0xf0, 0x11, 0x00


	//----- nvinfo : EIATTR_KPARAM_INFO
	.align		4
.L_17:
        /*0058*/ 	.byte	0x04, 0x17
        /*005a*/ 	.short	(.L_19 - .L_18)
.L_18:
        /*005c*/ 	.word	0x00000000
        /*0060*/ 	.short	0x0008
        /*0062*/ 	.short	0x002c
        /*0064*/ 	.byte	0x00, 0xf0, 0x11, 0x00


	//----- nvinfo : EIATTR_KPARAM_INFO
	.align		4
.L_19:
        /*0068*/ 	.byte	0x04, 0x17
        /*006a*/ 	.short	(.L_21 - .L_20)
.L_20:
        /*006c*/ 	.word	0x00000000
        /*0070*/ 	.short	0x0007
        /*0072*/ 	.short	0x0028
        /*0074*/ 	.byte	0x00, 0xf0, 0x11, 0x00


	//----- nvinfo : EIATTR_KPARAM_INFO
	.align		4
.L_21:
        /*0078*/ 	.byte	0x04, 0x17
        /*007a*/ 	.short	(.L_23 - .L_22)
.L_22:
        /*007c*/ 	.word	0x00000000
        /*0080*/ 	.short	0x0006
        /*0082*/ 	.short	0x0024
        /*0084*/ 	.byte	0x00, 0xf0, 0x11, 0x00


	//----- nvinfo : EIATTR_KPARAM_INFO
	.align		4
.L_23:
        /*0088*/ 	.byte	0x04, 0x17
        /*008a*/ 	.short	(.L_25 - .L_24)
.L_24:
        /*008c*/ 	.word	0x00000000
        /*0090*/ 	.short	0x0005
        /*0092*/ 	.short	0x0020
        /*0094*/ 	.byte	0x00, 0xf0, 0x11, 0x00


	//----- nvinfo : EIATTR_KPARAM_INFO
	.align		4
.L_25:
        /*0098*/ 	.byte	0x04, 0x17
        /*009a*/ 	.short	(.L_27 - .L_26)
.L_26:
        /*009c*/ 	.word	0x00000000
        /*00a0*/ 	.short	0x0004
        /*00a2*/ 	.short	0x001c
        /*00a4*/ 	.byte	0x00, 0xf0, 0x11, 0x00


	//----- nvinfo : EIATTR_KPARAM_INFO
	.align		4
.L_27:
        /*00a8*/ 	.byte	0x04, 0x17
        /*00aa*/ 	.short	(.L_29 - .L_28)
.L_28:
        /*00ac*/ 	.word	0x00000000
        /*00b0*/ 	.short	0x0003
        /*00b2*/ 	.short	0x0018
        /*00b4*/ 	.byte	0x00, 0xf0, 0x11, 0x00


	//----- nvinfo : EIATTR_KPARAM_INFO
	.align		4
.L_29:
        /*00b8*/ 	.byte	0x04, 0x17
        /*00ba*/ 	.short	(.L_31 - .L_30)
.L_30:
        /*00bc*/ 	.word	0x00000000
        /*00c0*/ 	.short	0x0002
        /*00c2*/ 	.short	0x0010
        /*00c4*/ 	.byte	0x00, 0xf4, 0x21, 0x00


	//----- nvinfo : EIATTR_KPARAM_INFO
	.align		4
.L_31:
        /*00c8*/ 	.byte	0x04, 0x17
        /*00ca*/ 	.short	(.L_33 - .L_32)
.L_32:
        /*00cc*/ 	.word	0x00000000
        /*00d0*/ 	.short	0x0001
        /*00d2*/ 	.short	0x0008
        /*00d4*/ 	.byte	0x00, 0xf4, 0x21, 0x00


	//----- nvinfo : EIATTR_KPARAM_INFO
	.align		4
.L_33:
        /*00d8*/ 	.byte	0x04, 0x17
        /*00da*/ 	.short	(.L_35 - .L_34)
.L_34:
        /*00dc*/ 	.word	0x00000000
        /*00e0*/ 	.short	0x0000
        /*00e2*/ 	.short	0x0000
        /*00e4*/ 	.byte	0x00, 0xf4, 0x21, 0x00


	//----- nvinfo : EIATTR_SPARSE_MMA_MASK
	.align		4
.L_35:
        /*00e8*/ 	.byte	0x03, 0x50
        /*00ea*/ 	.short	0x0000


	//----- nvinfo : EIATTR_MAXREG_COUNT
	.align		4
        /*00ec*/ 	.byte	0x03, 0x1b
        /*00ee*/ 	.short	0x00ff


	//----- nvinfo : EIATTR_NUM_BARRIERS
	.align		4
        /*00f0*/ 	.byte	0x02, 0x4c
        /*00f2*/ 	.byte	0x01
	.zero		1


	//----- nvinfo : EIATTR_ANNOTATIONS
	.align		4
        /*00f4*/ 	.byte	0x04, 0x55
        /*00f6*/ 	.short	(.L_37 - .L_36)


	//   ....[0]....
.L_36:
        /*00f8*/ 	.word	0x00000001
        /*00fc*/ 	.byte	0x90, 0x01, 0x00, 0x00, 0x01, 0x00, 0x00, 0x00, 0xd0, 0x01, 0x00, 0x00, 0x01, 0x00, 0x00, 0x00
        /* <DEDUP_REMOVED lines=3169> */
        /*c71c*/ 	.byte	0x40, 0xb9, 0x02, 0x00, 0x01, 0x00, 0x00, 0x00, 0x50, 0xb9, 0x02, 0x00


	//----- nvinfo : EIATTR_COOP_GROUP_MASK_REGIDS
	.align		4
.L_37:
        /*c728*/ 	.byte	0x04, 0x29
        /*c72a*/ 	.short	(.L_39 - .L_38)


	//   ....[0]....
.L_38:
        /*c72c*/ 	.word	0xffffffff


	//   ....[1]....
        /*c730*/ 	.word	0xffffffff


	//   ....[2]....
        /*c734*/ 	.word	0xffffffff


	//   ....[3]....
        /*c738*/ 	.word	0xffffffff


	//   ....[4]....
        /*c73c*/ 	.word	0xffffffff


	//   ....[5]....
        /*c740*/ 	.word	0xffffffff


	//   ....[6]....
        /*c744*/ 	.word	0xffffffff


	//   ....[7]....
        /*c748*/ 	.word	0xffffffff


	//   ....[8]....
        /*c74c*/ 	.word	0xffffffff


	//   ....[9]....
        /*c750*/ 	.word	0xffffffff


	//   ....[10]....
        /*c754*/ 	.word	0xffffffff


	//   ....[11]....
        /*c758*/ 	.word	0xffffffff


	//   ....[12]....
        /*c75c*/ 	.word	0xffffffff


	//   ....[13]....
        /*c760*/ 	.word	0xffffffff


	//   ....[14]....
        /*c764*/ 	.word	0xffffffff


	//   ....[15]....
        /*c768*/ 	.word	0xffffffff


	//   ....[16]....
        /*c76c*/ 	.word	0xffffffff


	//   ....[17]....
        /*c770*/ 	.word	0xffffffff


	//   ....[18]....
        /*c774*/ 	.word	0xffffffff


	//   ....[19]....
        /*c778*/ 	.word	0xffffffff


	//   ....[20]....
        /*c77c*/ 	.word	0xffffffff


	//   ....[21]....
        /*c780*/ 	.word	0xffffffff


	//   ....[22]....
        /*c784*/ 	.word	0xffffffff


	//   ....[23]....
        /*c788*/ 	.word	0xffffffff


	//   ....[24]....
        /*c78c*/ 	.word	0xffffffff


	//   ....[25]....
        /*c790*/ 	.word	0xffffffff


	//   ....[26]....
        /*c794*/ 	.word	0xffffffff


	//   ....[27]....
        /*c798*/ 	.word	0xffffffff


	//   ....[28]....
        /*c79c*/ 	.word	0xffffffff


	//   ....[29]....
        /*c7a0*/ 	.word	0xffffffff


	//   ....[30]....
        /*c7a4*/ 	.word	0xffffffff


	//   ....[31]....
        /*c7a8*/ 	.word	0xffffffff


	//   ....[32]....
        /*c7ac*/ 	.word	0xffffffff


	//   ....[33]....
        /*c7b0*/ 	.word	0xffffffff


	//   ....[34]....
        /*c7b4*/ 	.word	0xffffffff


	//   ....[35]....
        /*c7b8*/ 	.word	0xffffffff


	//   ....[36]....
        /*c7bc*/ 	.word	0xffffffff


	//   ....[37]....
        /*c7c0*/ 	.word	0xffffffff


	//   ....[38]....
        /*c7c4*/ 	.word	0xffffffff


	//   ....[39]....
        /*c7c8*/ 	.word	0xffffffff


	//   ....[40]....
        /*c7cc*/ 	.word	0xffffffff


	//   ....[41]....
        /*c7d0*/ 	.word	0xffffffff


	//   ....[42]....
        /*c7d4*/ 	.word	0xffffffff


	//   ....[43]....
        /*c7d8*/ 	.word	0xffffffff


	//   ....[44]....
        /*c7dc*/ 	.word	0xffffffff


	//   ....[45]....
        /*c7e0*/ 	.word	0xffffffff


	//   ....[46]....
        /*c7e4*/ 	.word	0xffffffff


	//   ....[47]....
        /*c7e8*/ 	.word	0xffffffff


	//   ....[48]....
        /*c7ec*/ 	.word	0xffffffff


	//   ....[49]....
        /*c7f0*/ 	.word	0xffffffff


	//   ....[50]....
        /*c7f4*/ 	.word	0xffffffff


	//   ....[51]....
        /*c7f8*/ 	.word	0xffffffff


	//   ....[52]....
        /*c7fc*/ 	.word	0xffffffff


	//   ....[53]....
        /*c800*/ 	.word	0xffffffff


	//   ....[54]....
        /*c804*/ 	.word	0xffffffff


	//   ....[55]....
        /*c808*/ 	.word	0xffffffff


	//   ....[56]....
        /*c80c*/ 	.word	0xffffffff


	//   ....[57]....
        /*c810*/ 	.word	0xffffffff


	//   ....[58]....
        /*c814*/ 	.word	0xffffffff


	//   ....[59]....
        /*c818*/ 	.word	0xffffffff


	//   ....[60]....
        /*c81c*/ 	.word	0xffffffff


	//   ....[61]....
        /*c820*/ 	.word	0xffffffff


	//   ....[62]....
        /*c824*/ 	.word	0xffffffff


	//   ....[63]....
        /*c828*/ 	.word	0xffffffff


	//   ....[64]....
        /*c82c*/ 	.word	0xffffffff


	//   ....[65]....
        /*c830*/ 	.word	0xffffffff


	//   ....[66]....
        /*c834*/ 	.word	0xffffffff


	//   ....[67]....
        /*c838*/ 	.word	0xffffffff


	//   ....[68]....
        /*c83c*/ 	.word	0xffffffff


	//   ....[69]....
        /*c840*/ 	.word	0xffffffff


	//   ....[70]....
        /*c844*/ 	.word	0xffffffff


	//   ....[71]....
        /*c848*/ 	.word	0xffffffff


	//   ....[72]....
        /*c84c*/ 	.word	0xffffffff


	//   ....[73]....
        /*c850*/ 	.word	0xffffffff


	//   ....[74]....
        /*c854*/ 	.word	0xffffffff


	//   ....[75]....
        /*c858*/ 	.word	0xffffffff


	//   ....[76]....
        /*c85c*/ 	.word	0xffffffff


	//   ....[77]....
        /*c860*/ 	.word	0xffffffff


	//   ....[78]....
        /*c864*/ 	.word	0xffffffff


	//   ....[79]....
        /*c868*/ 	.word	0xffffffff


	//   ....[80]....
        /*c86c*/ 	.word	0xffffffff


	//   ....[81]....
        /*c870*/ 	.word	0xffffffff


	//   ....[82]....
        /*c874*/ 	.word	0xffffffff


	//   ....[83]....
        /*c878*/ 	.word	0xffffffff


	//   ....[84]....
        /*c87c*/ 	.word	0xffffffff


	//   ....[85]....
        /*c880*/ 	.word	0xffffffff


	//   ....[86]....
        /*c884*/ 	.word	0xffffffff


	//   ....[87]....
        /*c888*/ 	.word	0xffffffff


	//   ....[88]....
        /*c88c*/ 	.word	0xffffffff


	//   ....[89]....
        /*c890*/ 	.word	0xffffffff


	//   ....[90]....
        /*c894*/ 	.word	0xffffffff


	//   ....[91]....
        /*c898*/ 	.word	0xffffffff


	//   ....[92]....
        /*c89c*/ 	.word	0xffffffff


	//   ....[93]....
        /*c8a0*/ 	.word	0xffffffff


	//   ....[94]....
        /*c8a4*/ 	.word	0xffffffff


	//   ....[95]....
        /*c8a8*/ 	.word	0xffffffff


	//   ....[96]....
        /*c8ac*/ 	.word	0xffffffff


	//   ....[97]....
        /*c8b0*/ 	.word	0xffffffff


	//   ....[98]....
        /*c8b4*/ 	.word	0xffffffff


	//   ....[99]....
        /*c8b8*/ 	.word	0xffffffff


	//   ....[100]....
        /*c8bc*/ 	.word	0xffffffff


	//   ....[101]....
        /*c8c0*/ 	.word	0xffffffff


	//   ....[102]....
        /*c8c4*/ 	.word	0xffffffff


	//   ....[103]....
        /*c8c8*/ 	.word	0xffffffff


	//   ....[104]....
        /*c8cc*/ 	.word	0xffffffff


	//   ....[105]....
        /*c8d0*/ 	.word	0xffffffff


	//   ....[106]....
        /*c8d4*/ 	.word	0xffffffff


	//   ....[107]....
        /*c8d8*/ 	.word	0xffffffff


	//   ....[108]....
        /*c8dc*/ 	.word	0xffffffff


	//   ....[109]....
        /*c8e0*/ 	.word	0xffffffff


	//   ....[110]....
        /*c8e4*/ 	.word	0xffffffff


	//   ....[111]....
        /*c8e8*/ 	.word	0xffffffff


	//   ....[112]....
        /*c8ec*/ 	.word	0xffffffff


	//   ....[113]....
        /*c8f0*/ 	.word	0xffffffff


	//   ....[114]....
        /*c8f4*/ 	.word	0xffffffff


	//   ....[115]....
        /*c8f8*/ 	.word	0xffffffff


	//   ....[116]....
        /*c8fc*/ 	.word	0xffffffff


	//   ....[117]....
        /*c900*/ 	.word	0xffffffff


	//   ....[118]....
        /*c904*/ 	.word	0xffffffff


	//   ....[119]....
        /*c908*/ 	.word	0xffffffff


	//   ....[120]....
        /*c90c*/ 	.word	0xffffffff


	//   ....[121]....
        /*c910*/ 	.word	0xffffffff


	//   ....[122]....
        /*c914*/ 	.word	0xffffffff


	//   ....[123]....
        /*c918*/ 	.word	0xffffffff


	//   ....[124]....
        /*c91c*/ 	.word	0xffffffff


	//   ....[125]....
        /*c920*/ 	.word	0xffffffff


	//   ....[126]....
        /*c924*/ 	.word	0xffffffff


	//   ....[127]....
        /*c928*/ 	.word	0xffffffff


	//   ....[128]....
        /*c92c*/ 	.word	0xffffffff


	//   ....[129]....
        /*c930*/ 	.word	0xffffffff


	//   ....[130]....
        /*c934*/ 	.word	0xffffffff


	//   ....[131]....
        /*c938*/ 	.word	0xffffffff


	//   ....[132]....
        /*c93c*/ 	.word	0xffffffff


	//   ....[133]....
        /*c940*/ 	.word	0xffffffff


	//   ....[134]....
        /*c944*/ 	.word	0xffffffff


	//   ....[135]....
        /*c948*/ 	.word	0xffffffff


	//   ....[136]....
        /*c94c*/ 	.word	0xffffffff


	//   ....[137]....
        /*c950*/ 	.word	0xffffffff


	//   ....[138]....
        /*c954*/ 	.word	0xffffffff


	//   ....[139]....
        /*c958*/ 	.word	0xffffffff


	//   ....[140]....
        /*c95c*/ 	.word	0xffffffff


	//   ....[141]....
        /*c960*/ 	.word	0xffffffff


	//   ....[142]....
        /*c964*/ 	.word	0xffffffff


	//   ....[143]....
        /*c968*/ 	.word	0xffffffff


	//   ....[144]....
        /*c96c*/ 	.word	0xffffffff


	//   ....[145]....
        /*c970*/ 	.word	0xffffffff


	//   ....[146]....
        /*c974*/ 	.word	0xffffffff


	//   ....[147]....
        /*c978*/ 	.word	0xffffffff


	//   ....[148]....
        /*c97c*/ 	.word	0xffffffff


	//   ....[149]....
        /*c980*/ 	.word	0xffffffff


	//   ....[150]....
        /*c984*/ 	.word	0xffffffff


	//   ....[151]....
        /*c988*/ 	.word	0xffffffff


	//   ....[152]....
        /*c98c*/ 	.word	0xffffffff


	//   ....[153]....
        /*c990*/ 	.word	0xffffffff


	//   ....[154]....
        /*c994*/ 	.word	0xffffffff


	//   ....[155]....
        /*c998*/ 	.word	0xffffffff


	//   ....[156]....
        /*c99c*/ 	.word	0xffffffff


	//   ....[157]....
        /*c9a0*/ 	.word	0xffffffff


	//   ....[158]....
        /*c9a4*/ 	.word	0xffffffff


	//   ....[159]....
        /*c9a8*/ 	.word	0xffffffff


	//   ....[160]....
        /*c9ac*/ 	.word	0xffffffff


	//   ....[161]....
        /*c9b0*/ 	.word	0xffffffff


	//   ....[162]....
        /*c9b4*/ 	.word	0xffffffff


	//   ....[163]....
        /*c9b8*/ 	.word	0xffffffff


	//   ....[164]....
        /*c9bc*/ 	.word	0xffffffff


	//   ....[165]....
        /*c9c0*/ 	.word	0xffffffff


	//   ....[166]....
        /*c9c4*/ 	.word	0xffffffff


	//   ....[167]....
        /*c9c8*/ 	.word	0xffffffff


	//   ....[168]....
        /*c9cc*/ 	.word	0xffffffff


	//   ....[169]....
        /*c9d0*/ 	.word	0xffffffff


	//   ....[170]....
        /*c9d4*/ 	.word	0xffffffff


	//   ....[171]....
        /*c9d8*/ 	.word	0xffffffff


	//   ....[172]....
        /*c9dc*/ 	.word	0xffffffff


	//   ....[173]....
        /*c9e0*/ 	.word	0xffffffff


	//   ....[174]....
        /*c9e4*/ 	.word	0xffffffff


	//   ....[175]....
        /*c9e8*/ 	.word	0xffffffff


	//   ....[176]....
        /*c9ec*/ 	.word	0xffffffff


	//   ....[177]....
        /*c9f0*/ 	.word	0xffffffff


	//   ....[178]....
        /*c9f4*/ 	.word	0xffffffff


	//   ....[179]....
        /*c9f8*/ 	.word	0xffffffff


	//   ....[180]....
        /*c9fc*/ 	.word	0xffffffff


	//   ....[181]....
        /*ca00*/ 	.word	0xffffffff


	//   ....[182]....
        /*ca04*/ 	.word	0xffffffff


	//   ....[183]....
        /*ca08*/ 	.word	0xffffffff


	//   ....[184]....
        /*ca0c*/ 	.word	0xffffffff


	//   ....[185]....
        /*ca10*/ 	.word	0xffffffff


	//   ....[186]....
        /*ca14*/ 	.word	0xffffffff


	//   ....[187]....
        /*ca18*/ 	.word	0xffffffff


	//   ....[188]....
        /*ca1c*/ 	.word	0xffffffff


	//   ....[189]....
        /*ca20*/ 	.word	0xffffffff


	//   ....[190]....
        /*ca24*/ 	.word	0xffffffff


	//   ....[191]....
        /*ca28*/ 	.word	0xffffffff


	//   ....[192]....
        /*ca2c*/ 	.word	0xffffffff


	//   ....[193]....
        /*ca30*/ 	.word	0xffffffff


	//   ....[194]....
        /*ca34*/ 	.word	0xffffffff


	//   ....[195]....
        /*ca38*/ 	.word	0xffffffff


	//   ....[196]....
        /*ca3c*/ 	.word	0xffffffff


	//   ....[197]....
        /*ca40*/ 	.word	0xffffffff


	//   ....[198]....
        /*ca44*/ 	.word	0xffffffff


	//   ....[199]....
        /*ca48*/ 	.word	0xffffffff


	//   ....[200]....
        /*ca4c*/ 	.word	0xffffffff


	//   ....[201]....
        /*ca50*/ 	.word	0xffffffff


	//   ....[202]....
        /*ca54*/ 	.word	0xffffffff


	//   ....[203]....
        /*ca58*/ 	.word	0xffffffff


	//   ....[204]....
        /*ca5c*/ 	.word	0xffffffff


	//   ....[205]....
        /*ca60*/ 	.word	0xffffffff


	//   ....[206]....
        /*ca64*/ 	.word	0xffffffff


	//   ....[207]....
        /*ca68*/ 	.word	0xffffffff


	//   ....[208]....
        /*ca6c*/ 	.word	0xffffffff


	//   ....[209]....
        /*ca70*/ 	.word	0xffffffff


	//   ....[210]....
        /*ca74*/ 	.word	0xffffffff


	//   ....[211]....
        /*ca78*/ 	.word	0xffffffff


	//   ....[212]....
        /*ca7c*/ 	.word	0xffffffff


	//   ....[213]....
        /*ca80*/ 	.word	0xffffffff


	//   ....[214]....
        /*ca84*/ 	.word	0xffffffff


	//   ....[215]....
        /*ca88*/ 	.word	0xffffffff


	//   ....[216]....
        /*ca8c*/ 	.word	0xffffffff


	//   ....[217]....
        /*ca90*/ 	.word	0xffffffff


	//   ....[218]....
        /*ca94*/ 	.word	0xffffffff


	//   ....[219]....
        /*ca98*/ 	.word	0xffffffff


	//   ....[220]....
        /*ca9c*/ 	.word	0xffffffff


	//   ....[221]....
        /*caa0*/ 	.word	0xffffffff


	//   ....[222]....
        /*caa4*/ 	.word	0xffffffff


	//   ....[223]....
        /*caa8*/ 	.word	0xffffffff


	//   ....[224]....
        /*caac*/ 	.word	0xffffffff


	//   ....[225]....
        /*cab0*/ 	.word	0xffffffff


	//   ....[226]....
        /*cab4*/ 	.word	0xffffffff


	//   ....[227]....
        /*cab8*/ 	.word	0xffffffff


	//   ....[228]....
        /*cabc*/ 	.word	0xffffffff


	//   ....[229]....
        /*cac0*/ 	.word	0xffffffff


	//   ....[230]....
        /*cac4*/ 	.word	0xffffffff


	//   ....[231]....
        /*cac8*/ 	.word	0xffffffff


	//   ....[232]....
        /*cacc*/ 	.word	0xffffffff


	//   ....[233]....
        /*cad0*/ 	.word	0xffffffff


	//   ....[234]....
        /*cad4*/ 	.word	0xffffffff


	//   ....[235]....
        /*cad8*/ 	.word	0xffffffff


	//   ....[236]....
        /*cadc*/ 	.word	0xffffffff


	//   ....[237]....
        /*cae0*/ 	.word	0xffffffff


	//   ....[238]....
        /*cae4*/ 	.word	0xffffffff


	//   ....[239]....
        /*cae8*/ 	.word	0xffffffff


	//   ....[240]....
        /*caec*/ 	.word	0xffffffff


	//   ....[241]....
        /*caf0*/ 	.word	0xffffffff


	//   ....[242]....
        /*caf4*/ 	.word	0xffffffff


	//   ....[243]....
        /*caf8*/ 	.word	0xffffffff


	//   ....[244]....
        /*cafc*/ 	.word	0xffffffff


	//   ....[245]....
        /*cb00*/ 	.word	0xffffffff


	//   ....[246]....
        /*cb04*/ 	.word	0xffffffff


	//   ....[247]....
        /*cb08*/ 	.word	0xffffffff


	//   ....[248]....
        /*cb0c*/ 	.word	0xffffffff


	//   ....[249]....
        /*cb10*/ 	.word	0xffffffff


	//   ....[250]....
        /*cb14*/ 	.word	0xffffffff


	//   ....[251]....
        /*cb18*/ 	.word	0xffffffff


	//   ....[252]....
        /*cb1c*/ 	.word	0xffffffff


	//   ....[253]....
        /*cb20*/ 	.word	0xffffffff


	//   ....[254]....
        /*cb24*/ 	.word	0xffffffff


	//----- nvinfo : EIATTR_COOP_GROUP_INSTR_OFFSETS
	.align		4
.L_39:
        /*cb28*/ 	.byte	0x04, 0x28
        /*cb2a*/ 	.short	(.L_41 - .L_40)


	//   ....[0]....
.L_40:
        /*cb2c*/ 	.word	0x00083640


	//   ....[1]....
        /*cb30*/ 	.word	0x00083660


	//   ....[2]....
        /*cb34*/ 	.word	0x00083680


	//   ....[3]....
        /*cb38*/ 	.word	0x00083750


	//   ....[4]....
        /*cb3c*/ 	.word	0x00083950


	//   ....[5]....
        /*cb40*/ 	.word	0x00083970


	//   ....[6]....
        /*cb44*/ 	.word	0x00083990


	//   ....[7]....
        /*cb48*/ 	.word	0x000839b0


	//   ....[8]....
        /*cb4c*/ 	.word	0x000839d0


	//   ....[9]....
        /*cb50*/ 	.word	0x000839f0


	//   ....[10]....
        /*cb54*/ 	.word	0x00083a30


	//   ....[11]....
        /*cb58*/ 	.word	0x00083a50


	//   ....[12]....
        /*cb5c*/ 	.word	0x00083a80


	//   ....[13]....
        /*cb60*/ 	.word	0x00083aa0


	//   ....[14]....
        /*cb64*/ 	.word	0x00083ac0


	//   ....[15]....
        /*cb68*/ 	.word	0x00083ae0


	//   ....[16]....
        /*cb6c*/ 	.word	0x00083b20


	//   ....[17]....
        /*cb70*/ 	.word	0x00083b40


	//   ....[18]....
        /*cb74*/ 	.word	0x00083bc0


	//   ....[19]....
        /*cb78*/ 	.word	0x00083c60


	//   ....[20]....
        /*cb7c*/ 	.word	0x00083e60


	//   ....[21]....
        /*cb80*/ 	.word	0x00083e80


	//   ....[22]....
        /*cb84*/ 	.word	0x00083ea0


	//   ....[23]....
        /*cb88*/ 	.word	0x00083ec0


	//   ....[24]....
        /*cb8c*/ 	.word	0x00083ee0


	//   ....[25]....
        /*cb90*/ 	.word	0x00083f00


	//   ....[26]....
        /*cb94*/ 	.word	0x00083f30


	//   ....[27]....
        /*cb98*/ 	.word	0x00083f50


	//   ....[28]....
        /*cb9c*/ 	.word	0x00083f70


	//   ....[29]....
        /*cba0*/ 	.word	0x00083f90


	//   ....[30]....
        /*cba4*/ 	.word	0x00083fc0


	//   ....[31]....
        /*cba8*/ 	.word	0x00083fe0


	//   ....[32]....
        /*cbac*/ 	.word	0x00084020


	//   ....[33]....
        /*cbb0*/ 	.word	0x00084040


	//   ....[34]....
        /*cbb4*/ 	.word	0x00084070


	//   ....[35]....
        /*cbb8*/ 	.word	0x00084090


	//   ....[36]....
        /*cbbc*/ 	.word	0x000840b0


	//   ....[37]....
        /*cbc0*/ 	.word	0x000840e0


	//   ....[38]....
        /*cbc4*/ 	.word	0x000842f0


	//   ....[39]....
        /*cbc8*/ 	.word	0x00084310


	//   ....[40]....
        /*cbcc*/ 	.word	0x00084330


	//   ....[41]....
        /*cbd0*/ 	.word	0x00084350


	//   ....[42]....
        /*cbd4*/ 	.word	0x00084370


	//   ....[43]....
        /*cbd8*/ 	.word	0x00084390


	//   ....[44]....
        /*cbdc*/ 	.word	0x00084470


	//   ....[45]....
        /*cbe0*/ 	.word	0x00084490


	//   ....[46]....
        /*cbe4*/ 	.word	0x000844b0


	//   ....[47]....
        /*cbe8*/ 	.word	0x000844d0


	//   ....[48]....
        /*cbec*/ 	.word	0x00084550


	//   ....[49]....
        /*cbf0*/ 	.word	0x00084570


	//   ....[50]....
        /*cbf4*/ 	.word	0x000845e0


	//   ....[51]....
        /*cbf8*/ 	.word	0x00084660


	//   ....[52]....
        /*cbfc*/ 	.word	0x00084880


	//   ....[53]....
        /*cc00*/ 	.word	0x000848a0


	//   ....[54]....
        /*cc04*/ 	.word	0x000848c0


	//   ....[55]....
        /*cc08*/ 	.word	0x000848e0


	//   ....[56]....
        /*cc0c*/ 	.word	0x00084900


	//   ....[57]....
        /*cc10*/ 	.word	0x00084920


	//   ....[58]....
        /*cc14*/ 	.word	0x00084950


	//   ....[59]....
        /*cc18*/ 	.word	0x00084970


	//   ....[60]....
        /*cc1c*/ 	.word	0x00084990


	//   ....[61]....
        /*cc20*/ 	.word	0x000849b0


	//   ....[62]....
        /*cc24*/ 	.word	0x00084a80


	//   ....[63]....
        /*cc28*/ 	.word	0x00084b00


	//   ....[64]....
        /*cc2c*/ 	.word	0x00084b20


	//   ....[65]....
        /*cc30*/ 	.word	0x00084b40


	//   ....[66]....
        /*cc34*/ 	.word	0x00084ba0


	//   ....[67]....
        /*cc38*/ 	.word	0x00084bc0


	//   ....[68]....
        /*cc3c*/ 	.word	0x00084c00


	//   ....[69]....
        /*cc40*/ 	.word	0x00084c20


	//   ....[70]....
        /*cc44*/ 	.word	0x00084c40


	//   ....[71]....
        /*cc48*/ 	.word	0x00084c80


	//   ....[72]....
        /*cc4c*/ 	.word	0x00084ca0


	//   ....[73]....
        /*cc50*/ 	.word	0x00084ce0


	//   ....[74]....
        /*cc54*/ 	.word	0x00084d00


	//   ....[75]....
        /*cc58*/ 	.word	0x00084d40


	//   ....[76]....
        /*cc5c*/ 	.word	0x00084d60


	//   ....[77]....
        /*cc60*/ 	.word	0x00084da0


	//   ....[78]....
        /*cc64*/ 	.word	0x00084e20


	//   ....[79]....
        /*cc68*/ 	.word	0x00084e40


	//   ....[80]....
        /*cc6c*/ 	.word	0x00084ea0


	//   ....[81]....
        /*cc70*/ 	.word	0x00084ed0


	//   ....[82]....
        /*cc74*/ 	.word	0x00084fb0


	//   ....[83]....
        /*cc78*/ 	.word	0x00084fd0


	//   ....[84]....
        /*cc7c*/ 	.word	0x00085040


	//   ....[85]....
        /*cc80*/ 	.word	0x00085090


	//   ....[86]....
        /*cc84*/ 	.word	0x000850d0


	//   ....[87]....
        /*cc88*/ 	.word	0x000850f0


	//   ....[88]....
        /*cc8c*/ 	.word	0x00085170


	//   ....[89]....
        /*cc90*/ 	.word	0x00085190


	//   ....[90]....
        /*cc94*/ 	.word	0x000851f0


	//   ....[91]....
        /*cc98*/ 	.word	0x00085210


	//   ....[92]....
        /*cc9c*/ 	.word	0x00085270


	//   ....[93]....
        /*cca0*/ 	.word	0x000852d0


	//   ....[94]....
        /*cca4*/ 	.word	0x00085310


	//   ....[95]....
        /*cca8*/ 	.word	0x00085370


	//   ....[96]....
        /*ccac*/ 	.word	0x000853b0


	//   ....[97]....
        /*ccb0*/ 	.word	0x000853d0


	//   ....[98]....
        /*ccb4*/ 	.word	0x00085490


	//   ....[99]....
        /*ccb8*/ 	.word	0x000854b0


	//   ....[100]....
        /*ccbc*/ 	.word	0x00085530


	//   ....[101]....
        /*ccc0*/ 	.word	0x00085550


	//   ....[102]....
        /*ccc4*/ 	.word	0x000855d0


	//   ....[103]....
        /*ccc8*/ 	.word	0x000855f0


	//   ....[104]....
        /*cccc*/ 	.word	0x00085670


	//   ....[105]....
        /*ccd0*/ 	.word	0x00085690


	//   ....[106]....
        /*ccd4*/ 	.word	0x000856f0


	//   ....[107]....
        /*ccd8*/ 	.word	0x00085710


	//   ....[108]....
        /*ccdc*/ 	.word	0x00085770


	//   ....[109]....
        /*cce0*/ 	.word	0x000857d0


	//   ....[110]....
        /*cce4*/ 	.word	0x00085810


	//   ....[111]....
        /*cce8*/ 	.word	0x00085830


	//   ....[112]....
        /*ccec*/ 	.word	0x000858b0


	//   ....[113]....
        /*ccf0*/ 	.word	0x000858d0


	//   ....[114]....
        /*ccf4*/ 	.word	0x00085990


	//   ....[115]....
        /*ccf8*/ 	.word	0x000859b0


	//   ....[116]....
        /*ccfc*/ 	.word	0x00085a30


	//   ....[117]....
        /*cd00*/ 	.word	0x00085a50


	//   ....[118]....
        /*cd04*/ 	.word	0x00085ad0


	//   ....[119]....
        /*cd08*/ 	.word	0x00085af0


	//   ....[120]....
        /*cd0c*/ 	.word	0x00085b70


	//   ....[121]....
        /*cd10*/ 	.word	0x00085b90


	//   ....[122]....
        /*cd14*/ 	.word	0x00085bf0


	//   ....[123]....
        /*cd18*/ 	.word	0x00085c10


	//   ....[124]....
        /*cd1c*/ 	.word	0x00085c70


	//   ....[125]....
        /*cd20*/ 	.word	0x00085c90


	//   ....[126]....
        /*cd24*/ 	.word	0x00085d20


	//   ....[127]....
        /*cd28*/ 	.word	0x00085d40


	//   ....[128]....
        /*cd2c*/ 	.word	0x00085db0


	//   ....[129]....
        /*cd30*/ 	.word	0x00085dd0


	//   ....[130]....
        /*cd34*/ 	.word	0x00085e90


	//   ....[131]....
        /*cd38*/ 	.word	0x00085eb0


	//   ....[132]....
        /*cd3c*/ 	.word	0x00085f30


	//   ....[133]....
        /*cd40*/ 	.word	0x00085f50


	//   ....[134]....
        /*cd44*/ 	.word	0x00085fb0


	//   ....[135]....
        /*cd48*/ 	.word	0x00085fd0


	//   ....[136]....
        /*cd4c*/ 	.word	0x00086030


	//   ....[137]....
        /*cd50*/ 	.word	0x00086050


	//   ....[138]....
        /*cd54*/ 	.word	0x000860b0


	//   ....[139]....
        /*cd58*/ 	.word	0x000860d0


	//   ....[140]....
        /*cd5c*/ 	.word	0x00086130


	//   ....[141]....
        /*cd60*/ 	.word	0x00086190


	//   ....[142]....
        /*cd64*/ 	.word	0x00086210


	//   ....[143]....
        /*cd68*/ 	.word	0x00086230


	//   ....[144]....
        /*cd6c*/ 	.word	0x000862f0


	//   ....[145]....
        /*cd70*/ 	.word	0x00086310


	//   ....[146]....
        /*cd74*/ 	.word	0x00086390


	//   ....[147]....
        /*cd78*/ 	.word	0x000863b0


	//   ....[148]....
        /*cd7c*/ 	.word	0x00086410


	//   ....[149]....
        /*cd80*/ 	.word	0x00086430


	//   ....[150]....
        /*cd84*/ 	.word	0x00086490


	//   ....[151]....
        /*cd88*/ 	.word	0x000864b0


	//   ....[152]....
        /*cd8c*/ 	.word	0x00086510


	//   ....[153]....
        /*cd90*/ 	.word	0x00086530


	//   ....[154]....
        /*cd94*/ 	.word	0x00086590


	//   ....[155]....
        /*cd98*/ 	.word	0x000865b0


	//   ....[156]....
        /*cd9c*/ 	.word	0x00086670


	//   ....[157]....
        /*cda0*/ 	.word	0x00086690


	//   ....[158]....
        /*cda4*/ 	.word	0x00086750


	//   ....[159]....
        /*cda8*/ 	.word	0x00086770


	//   ....[160]....
        /*cdac*/ 	.word	0x000867f0


	//   ....[161]....
        /*cdb0*/ 	.word	0x00086810


	//   ....[162]....
        /*cdb4*/ 	.word	0x00086870


	//   ....[163]....
        /*cdb8*/ 	.word	0x00086890


	//   ....[164]....
        /*cdbc*/ 	.word	0x000868f0


	//   ....[165]....
        /*cdc0*/ 	.word	0x00086950


	//   ....[166]....
        /*cdc4*/ 	.word	0x00086970


	//   ....[167]....
        /*cdc8*/ 	.word	0x00086990


	//   ....[168]....
        /*cdcc*/ 	.word	0x000869f0


	//   ....[169]....
        /*cdd0*/ 	.word	0x00086a10


	//   ....[170]....
        /*cdd4*/ 	.word	0x00086ad0


	//   ....[171]....
        /*cdd8*/ 	.word	0x00086af0


	//   ....[172]....
        /*cddc*/ 	.word	0x00086bb0


	//   ....[173]....
        /*cde0*/ 	.word	0x00086bd0


	//   ....[174]....
        /*cde4*/ 	.word	0x00086c50


	//   ....[175]....
        /*cde8*/ 	.word	0x00086c70


	//   ....[176]....
        /*cdec*/ 	.word	0x00086cd0


	//   ....[177]....
        /*cdf0*/ 	.word	0x00086cf0


	//   ....[178]....
        /*cdf4*/ 	.word	0x00086d50


	//   ....[179]....
        /*cdf8*/ 	.word	0x00086d70


	//   ....[180]....
        /*cdfc*/ 	.word	0x00086dd0


	//   ....[181]....
        /*ce00*/ 	.word	0x00086df0


	//   ....[182]....
        /*ce04*/ 	.word	0x00086e50


	//   ....[183]....
        /*ce08*/ 	.word	0x00086eb0


	//   ....[184]....
        /*ce0c*/ 	.word	0x00086f30


	//   ....[185]....
        /*ce10*/ 	.word	0x00086f50


	//   ....[186]....
        /*ce14*/ 	.word	0x00087010


	//   ....[187]....
        /*ce18*/ 	.word	0x00087030


	//   ....[188]....
        /*ce1c*/ 	.word	0x000870b0


	//   ....[189]....
        /*ce20*/ 	.word	0x000870d0


	//   ....[190]....
        /*ce24*/ 	.word	0x00087130


	//   ....[191]....
        /*ce28*/ 	.word	0x00087150


	//   ....[192]....
        /*ce2c*/ 	.word	0x000871b0


	//   ....[193]....
        /*ce30*/ 	.word	0x000871d0


	//   ....[194]....
        /*ce34*/ 	.word	0x00087230


	//   ....[195]....
        /*ce38*/ 	.word	0x00087250


	//   ....[196]....
        /*ce3c*/ 	.word	0x000872b0


	//   ....[197]....
        /*ce40*/ 	.word	0x000872d0


	//   ....[198]....
        /*ce44*/ 	.word	0x00087390


	//   ....[199]....
        /*ce48*/ 	.word	0x000873b0


	//   ....[200]....
        /*ce4c*/ 	.word	0x00087470


	//   ....[201]....
        /*ce50*/ 	.word	0x00087490


	//   ....[202]....
        /*ce54*/ 	.word	0x00087510


	//   ....[203]....
        /*ce58*/ 	.word	0x00087530


	//   ....[204]....
        /*ce5c*/ 	.word	0x00087590


	//   ....[205]....
        /*ce60*/ 	.word	0x000875b0


	//   ....[206]....
        /*ce64*/ 	.word	0x00087610


	//   ....[207]....
        /*ce68*/ 	.word	0x00087630


	//   ....[208]....
        /*ce6c*/ 	.word	0x00087690


	//   ....[209]....
        /*ce70*/ 	.word	0x000876b0


	//   ....[210]....
        /*ce74*/ 	.word	0x00087710


	//   ....[211]....
        /*ce78*/ 	.word	0x00087730


	//   ....[212]....
        /*ce7c*/ 	.word	0x000877f0


	//   ....[213]....
        /*ce80*/ 	.word	0x00087810


	//   ....[214]....
        /*ce84*/ 	.word	0x000878a0


	//   ....[215]....
        /*ce88*/ 	.word	0x000878c0


	//   ....[216]....
        /*ce8c*/ 	.word	0x00087970


	//   ....[217]....
        /*ce90*/ 	.word	0x00087990


	//   ....[218]....
        /*ce94*/ 	.word	0x000879f0


	//   ....[219]....
        /*ce98*/ 	.word	0x00087a10


	//   ....[220]....
        /*ce9c*/ 	.word	0x00087a50


	//   ....[221]....
        /*cea0*/ 	.word	0x00087a70


	//   ....[222]....
        /*cea4*/ 	.word	0x00087ad0


	//   ....[223]....
        /*cea8*/ 	.word	0x00087af0


	//   ....[224]....
        /*ceac*/ 	.word	0x00087b10


	//   ....[225]....
        /*ceb0*/ 	.word	0x00087b30


	//   ....[226]....
        /*ceb4*/ 	.word	0x00087bf0


	//   ....[227]....
        /*ceb8*/ 	.word	0x00087c10


	//   ....[228]....
        /*cebc*/ 	.word	0x00087cd0


	//   ....[229]....
        /*cec0*/ 	.word	0x00087cf0


	//   ....[230]....
        /*cec4*/ 	.word	0x00087d70


	//   ....[231]....
        /*cec8*/ 	.word	0x00087d90


	//   ....[232]....
        /*cecc*/ 	.word	0x00087df0


	//   ....[233]....
        /*ced0*/ 	.word	0x00087e10


	//   ....[234]....
        /*ced4*/ 	.word	0x00087e70


	//   ....[235]....
        /*ced8*/ 	.word	0x00087e90


	//   ....[236]....
        /*cedc*/ 	.word	0x00087ec0


	//   ....[237]....
        /*cee0*/ 	.word	0x00087ee0


	//   ....[238]....
        /*cee4*/ 	.word	0x00087fb0


	//   ....[239]....
        /*cee8*/ 	.word	0x00087fd0


	//   ....[240]....
        /*ceec*/ 	.word	0x00088050


	//   ....[241]....
        /*cef0*/ 	.word	0x00088070


	//   ....[242]....
        /*cef4*/ 	.word	0x00088130


	//   ....[243]....
        /*cef8*/ 	.word	0x00088150


	//   ....[244]....
        /*cefc*/ 	.word	0x000881d0


	//   ....[245]....
        /*cf00*/ 	.word	0x00088230


	//   ....[246]....
        /*cf04*/ 	.word	0x00088250


	//   ....[247]....
        /*cf08*/ 	.word	0x00088270


	//   ....[248]....
        /*cf0c*/ 	.word	0x000882d0


	//   ....[249]....
        /*cf10*/ 	.word	0x000882f0


	//   ....[250]....
        /*cf14*/ 	.word	0x00088340


	//   ....[251]....
        /*cf18*/ 	.word	0x00088360


	//   ....[252]....
        /*cf1c*/ 	.word	0x000883b0


	//   ....[253]....
        /*cf20*/ 	.word	0x000883d0


	//   ....[254]....
        /*cf24*/ 	.word	0x00088590


	//----- nvinfo : EIATTR_VRC_CTA_INIT_COUNT
	.align		4
.L_41:
        /*cf28*/ 	.byte	0x02, 0x4a
	.zero		1
	.zero		1


	//----- nvinfo : EIATTR_EXIT_INSTR_OFFSETS
	.align		4
        /*cf2c*/ 	.byte	0x04, 0x1c
        /*cf2e*/ 	.short	(.L_43 - .L_42)


	//   ....[0]....
.L_42:
        /*cf30*/ 	.word	0x0009dd10


	//   ....[1]....
        /*cf34*/ 	.word	0x0009dd40


	//----- nvinfo : EIATTR_REQNTID
	.align		4
.L_43:
        /*cf38*/ 	.byte	0x04, 0x10
        /*cf3a*/ 	.short	(.L_45 - .L_44)
.L_44:
        /*cf3c*/ 	.word	0x00000020
        /*cf40*/ 	.word	0x00000001
        /*cf44*/ 	.word	0x00000001


	//----- nvinfo : EIATTR_CBANK_PARAM_SIZE
	.align		4
.L_45:
        /*cf48*/ 	.byte	0x03, 0x19
        /*cf4a*/ 	.short	0x0050


	//----- nvinfo : EIATTR_PARAM_CBANK
	.align		4
        /*cf4c*/ 	.byte	0x04, 0x0a
        /*cf4e*/ 	.short	(.L_47 - .L_46)
	.align		4
.L_46:
        /*cf50*/ 	.word	index@(.nv.constant0.matmul_kernel)
        /*cf54*/ 	.short	0x0380
        /*cf56*/ 	.short	0x0050


	//----- nvinfo : EIATTR_SW_WAR
	.align		4
.L_47:
        /*cf58*/ 	.byte	0x04, 0x36
        /*cf5a*/ 	.short	(.L_49 - .L_48)
.L_48:
        /*cf5c*/ 	.word	0x00000008
.L_49:


//--------------------- .nv.compat                --------------------------
	.section	.nv.compat,"",@"SHT_CUDA_COMPAT_INFO"
	.align	4
        /*0000*/ 	.byte	0x02, 0x02, 0x01, 0x00, 0x02, 0x05, 0x05, 0x00, 0x02, 0x03, 0x00, 0x00, 0x02, 0x06, 0x01, 0x00


//--------------------- .nv.callgraph             --------------------------
	.section	.nv.callgraph,"",@"SHT_CUDA_CALLGRAPH"
	.align	4
	.sectionentsize	8
	.align		4
        /*0000*/ 	.word	0x00000000
	.align		4
        /*0004*/ 	.word	0xffffffff
	.align		4
        /*0008*/ 	.word	0x00000000
	.align		4
        /*000c*/ 	.word	0xfffffffe
	.align		4
        /*0010*/ 	.word	0x00000000
	.align		4
        /*0014*/ 	.word	0xfffffffd
	.align		4
        /*0018*/ 	.word	0x00000000
	.align		4
        /*001c*/ 	.word	0xfffffffc


//--------------------- .text.matmul_kernel       --------------------------
	.section	.text.matmul_kernel,"ax",@progbits
	.align	128
        .global         matmul_kernel
        .type           matmul_kernel,@function
        .size           matmul_kernel,(.L_x_3 - matmul_kernel)
        .other          matmul_kernel,@"STO_CUDA_ENTRY STV_DEFAULT"
matmul_kernel:
.text.matmul_kernel:
[----:B------:R-:W0:Y:S08]  /*0000*/  LDC R1, c[0x0][0x37c] ;  /* 0x0000df00ff017b82 */ /* 0x000e300000000800 */
[----:B------:R-:W1:Y:S01]  /*0010*/  LDC.64 R2, c[0x0][0x398] ;  /* 0x0000e600ff027b82 */ /* 0x000e620000000a00 */
[----:B0-----:R-:W-:Y:S01]  /*0020*/  VIADD R1, R1, 0xffffa5d8 ;  /* 0xffffa5d801017836 */ /* 0x001fe20000000000 */
[----:B------:R-:W0:Y:S01]  /*0030*/  S2R R7, SR_CTAID.X ;  /* 0x0000000000077919 */ /* 0x000e220000002500 */
[----:B------:R-:W2:Y:S01]  /*0040*/  LDCU UR4, c[0x0][0x3a0] ;  /* 0x00007400ff0477ac */ /* 0x000ea20008000800 */
[----:B------:R-:W-:-:S02]  /*0050*/  CS2R R14, SRZ ;  /* 0x00000000000e7805 */ /* 0x000fc4000001ff00 */
[----:B------:R-:W-:Y:S01]  /*0060*/  CS2R R16, SRZ ;  /* 0x0000000000107805 */ /* 0x000fe2000001ff00 */
[----:B------:R-:W3:Y:S01]  /*0070*/  S2R R61, SR_TID.X ;  /* 0x00000000003d7919 */ /* 0x000ee20000002100 */
[----:B------:R-:W-:Y:S01]  /*0080*/  CS2R R18, SRZ ;  /* 0x0000000000127805 */ /* 0x000fe2000001ff00 */
[----:B------:R-:W4:Y:S01]  /*0090*/  S2UR UR6, SR_CgaCtaId ;  /* 0x00000000000679c3 */ /* 0x000f220000008800 */
[----:B------:R-:W-:Y:S02]  /*00a0*/  CS2R R20, SRZ ;  /* 0x0000000000147805 */ /* 0x000fe4000001ff00 */
[----:B------:R-:W-:Y:S02]  /*00b0*/  CS2R R22, SRZ ;  /* 0x0000000000167805 */ /* 0x000fe4000001ff00 */
[----:B------:R-:W-:Y:S02]  /*00c0*/  CS2R R24, SRZ ;  /* 0x0000000000187805 */ /* 0x000fe4000001ff00 */
[----:B------:R-:W-:-:S02]  /*00d0*/  CS2R R26, SRZ ;  /* 0x00000000001a7805 */ /* 0x000fc4000001ff00 */
[----:B------:R-:W-:Y:S02]  /*00e0*/  CS2R R28, SRZ ;  /* 0x00000000001c7805 */ /* 0x000fe4000001ff00 */
[----:B------:R-:W-:Y:S02]  /*00f0*/  CS2R R30, SRZ ;  /* 0x00000000001e7805 */ /* 0x000fe4000001ff00 */
[----:B------:R-:W-:Y:S02]  /*0100*/  CS2R R32, SRZ ;  /* 0x0000000000207805 */ /* 0x000fe4000001ff00 */
[----:B------:R-:W-:Y:S02]  /*0110*/  CS2R R34, SRZ ;  /* 0x0000000000227805 */ /* 0x000fe4000001ff00 */
[----:B------:R-:W-:Y:S02]  /*0120*/  CS2R R36, SRZ ;  /* 0x0000000000247805 */ /* 0x000fe4000001ff00 */
[----:B------:R-:W-:-:S02]  /*0130*/  CS2R R38, SRZ ;  /* 0x0000000000267805 */ /* 0x000fc4000001ff00 */
[----:B------:R-:W-:Y:S02]  /*0140*/  CS2R R40, SRZ ;  /* 0x0000000000287805 */ /* 0x000fe4000001ff00 */
[----:B------:R-:W-:Y:S01]  /*0150*/  CS2R R42, SRZ ;  /* 0x00000000002a7805 */ /* 0x000fe2000001ff00 */
[----:B--2---:R-:W-:Y:S01]  /*0160*/  UIADD3 UR4, UPT, UPT, UR4, 0x3f, URZ ;  /* 0x0000003f04047890 */ /* 0x004fe2000fffe0ff */
[----:B------:R-:W-:Y:S02]  /*0170*/  CS2R R44, SRZ ;  /* 0x00000000002c7805 */ /* 0x000fe4000001ff00 */
[----:B------:R-:W-:Y:S01]  /*0180*/  CS2R R46, SRZ ;  /* 0x00000000002e7805 */ /* 0x000fe2000001ff00 */
[----:B-1----:R-:W-:Y:S01]  /*0190*/  STL [R1+0x30bc], R3 ;  /* 0x0030bc0301007387 */ /* 0x002fe20000100800 */
[----:B------:R-:W-:Y:S01]  /*01a0*/  VIADD R0, R3, 0x7f ;  /* 0x0000007f03007836 */ /* 0x000fe20000000000 */
[----:B------:R-:W-:Y:S01]  /*01b0*/  UISETP.GE.AND UP0, UPT, UR4, 0x40, UPT ;  /* 0x000000400400788c */ /* 0x000fe2000bf06270 */
[----:B------:R-:W-:Y:S01]  /*01c0*/  CS2R R48, SRZ ;  /* 0x0000000000307805 */ /* 0x000fe2000001ff00 */
[----:B------:R1:W-:Y:S01]  /*01d0*/  STL [R1+0x30c0], R2 ;  /* 0x0030c00201007387 */ /* 0x0003e20000100800 */
[----:B------:R-:W-:-:S02]  /*01e0*/  CS2R R50, SRZ ;  /* 0x0000000000327805 */ /* 0x000fc4000001ff00 */
[----:B------:R-:W-:Y:S02]  /*01f0*/  SHF.R.S32.HI R5, RZ, 0x1f, R0 ;  /* 0x0000001fff057819 */ /* 0x000fe40000011400 */
[----:B------:R-:W-:Y:S01]  /*0200*/  CS2R R52, SRZ ;  /* 0x0000000000347805 */ /* 0x000fe2000001ff00 */
[----:B------:R-:W-:Y:S01]  /*0210*/  STL [R1+0x110], RZ ;  /* 0x000110ff01007387 */ /* 0x000fe20000100800 */
[----:B------:R-:W-:Y:S02]  /*0220*/  CS2R R54, SRZ ;  /* 0x0000000000367805 */ /* 0x000fe4000001ff00 */
[----:B------:R-:W-:Y:S02]  /*0230*/  LEA.HI R5, R5, R0, RZ, 0x7 ;  /* 0x0000000005057211 */ /* 0x000fe400078f38ff */
[----:B------:R-:W-:Y:S01]  /*0240*/  CS2R R56, SRZ ;  /* 0x0000000000387805 */ /* 0x000fe2000001ff00 */
[----:B------:R-:W-:Y:S01]  /*0250*/  STL [R1+0x114], RZ ;  /* 0x000114ff01007387 */ /* 0x000fe20000100800 */
[----:B0-----:R-:W-:-:S02]  /*0260*/  IABS R10, R7 ;  /* 0x00000007000a7213 */ /* 0x001fc40000000000 */
[----:B------:R-:W-:Y:S02]  /*0270*/  CS2R R58, SRZ ;  /* 0x00000000003a7805 */ /* 0x000fe4000001ff00 */
[----:B------:R-:W-:Y:S01]  /*0280*/  SHF.R.S32.HI R5, RZ, 0x7, R5 ;  /* 0x00000007ff057819 */ /* 0x000fe20000011405 */
[----:B------:R-:W-:Y:S01]  /*0290*/  STL [R1+0x118], RZ ;  /* 0x000118ff01007387 */ /* 0x000fe20000100800 */
[----:B---3--:R-:W-:Y:S01]  /*02a0*/  LOP3.LUT R61, R61, 0x1f, RZ, 0xc0, !PT ;  /* 0x0000001f3d3d7812 */ /* 0x008fe200078ec0ff */
[----:B------:R-:W-:Y:S01]  /*02b0*/  UMOV UR5, 0x400 ;  /* 0x0000040000057882 */ /* 0x000fe20000000000 */
[----:B------:R-:W0:Y:S01]  /*02c0*/  LDCU.64 UR48, c[0x0][0x358] ;  /* 0x00006b00ff3077ac */ /* 0x000e220008000a00 */
[----:B------:R-:W-:Y:S01]  /*02d0*/  STL [R1+0x11c], RZ ;  /* 0x00011cff01007387 */ /* 0x000fe20000100800 */
[----:B------:R-:W-:Y:S01]  /*02e0*/  IMAD.SHL.U32 R6, R5, 0x8, RZ ;  /* 0x0000000805067824 */ /* 0x000fe200078e00ff */
[----:B----4-:R-:W-:Y:S02]  /*02f0*/  ULEA UR5, UR6, UR5, 0x18 ;  /* 0x0000000506057291 */ /* 0x010fe4000f8ec0ff */
[----:B------:R-:W-:Y:S02]  /*0300*/  STL [R1+0x100], RZ ;  /* 0x000100ff01007387 */ /* 0x000fe40000100800 */
[----:B------:R-:W-:-:S02]  /*0310*/  IABS R9, R6 ;  /* 0x0000000600097213 */ /* 0x000fc40000000000 */
[----:B------:R-:W-:Y:S01]  /*0320*/  STL [R1+0x104], RZ ;  /* 0x000104ff01007387 */ /* 0x000fe20000100800 */
[----:B------:R-:W-:Y:S01]  /*0330*/  IABS R12, R6 ;  /* 0x00000006000c7213 */ /* 0x000fe20000000000 */
[----:B------:R-:W2:Y:S02]  /*0340*/  I2F.RP R0, R9 ;  /* 0x0000000900007306 */ /* 0x000ea40000209400 */
[----:B------:R-:W-:Y:S04]  /*0350*/  STL [R1+0x108], RZ ;  /* 0x000108ff01007387 */ /* 0x000fe80000100800 */
[----:B------:R-:W-:Y:S04]  /*0360*/  STL [R1+0x10c], RZ ;  /* 0x00010cff01007387 */ /* 0x000fe80000100800 */
[----:B------:R-:W-:Y:S04]  /*0370*/  STL [R1+0xf0], RZ ;  /* 0x0000f0ff01007387 */ /* 0x000fe80000100800 */
[----:B------:R-:W-:Y:S01]  /*0380*/  STL [R1+0xf4], RZ ;  /* 0x0000f4ff01007387 */ /* 0x000fe20000100800 */
[----:B--2---:R-:W2:Y:S03]  /*0390*/  MUFU.RCP R0, R0 ;  /* 0x0000000000007308 */ /* 0x004ea60000001000 */
[----:B------:R-:W-:Y:S04]  /*03a0*/  STL [R1+0xf8], RZ ;  /* 0x0000f8ff01007387 */ /* 0x000fe80000100800 */
[----:B------:R-:W-:Y:S04]  /*03b0*/  STL [R1+0xfc], RZ ;  /* 0x0000fcff01007387 */ /* 0x000fe80000100800 */
[----:B------:R-:W-:Y:S04]  /*03c0*/  STL [R1+0xe0], RZ ;  /* 0x0000e0ff01007387 */ /* 0x000fe80000100800 */
[----:B------:R-:W-:Y:S01]  /*03d0*/  STL [R1+0xe4], RZ ;  /* 0x0000e4ff01007387 */ /* 0x000fe20000100800 */
[----:B--2---:R-:W-:-:S03]  /*03e0*/  VIADD R4, R0, 0xffffffe ;  /* 0x0ffffffe00047836 */ /* 0x004fc60000000000 */
[----:B------:R-:W-:Y:S01]  /*03f0*/  STL [R1+0xe8], RZ ;  /* 0x0000e8ff01007387 */ /* 0x000fe20000100800 */
[----:B------:R-:W-:Y:S01]  /*0400*/  IMAD.MOV R0, RZ, RZ, -R12 ;  /* 0x000000ffff007224 */ /* 0x000fe200078e0a0c */
[----:B------:R2:W3:Y:S02]  /*0410*/  F2I.FTZ.U32.TRUNC.NTZ R5, R4 ;  /* 0x0000000400057305 */ /* 0x0004e4000021f000 */
[----:B------:R-:W-:Y:S04]  /*0420*/  STL [R1+0xec], RZ ;  /* 0x0000ecff01007387 */ /* 0x000fe80000100800 */
[----:B------:R-:W-:Y:S01]  /*0430*/  STL [R1+0xd0], RZ ;  /* 0x0000d0ff01007387 */ /* 0x000fe20000100800 */
[----:B--2---:R-:W-:-:S03]  /*0440*/  IMAD.MOV.U32 R4, RZ, RZ, RZ ;  /* 0x000000ffff047224 */ /* 0x004fc600078e00ff */
[----:B------:R-:W-:Y:S04]  /*0450*/  STL [R1+0xd4], RZ ;  /* 0x0000d4ff01007387 */ /* 0x000fe80000100800 */
[----:B------:R-:W-:Y:S01]  /*0460*/  STL [R1+0xd8], RZ ;  /* 0x0000d8ff01007387 */ /* 0x000fe20000100800 */
[----:B---3--:R-:W-:-:S03]  /*0470*/  IMAD.MOV R8, RZ, RZ, -R5 ;  /* 0x000000ffff087224 */ /* 0x008fc600078e0a05 */
[----:B------:R-:W-:Y:S01]  /*0480*/  STL [R1+0xdc], RZ ;  /* 0x0000dcff01007387 */ /* 0x000fe20000100800 */
[----:B------:R-:W-:Y:S02]  /*0490*/  IMAD R11, R8, R9, RZ ;  /* 0x00000009080b7224 */ /* 0x000fe400078e02ff */
[----:B------:R-:W-:Y:S01]  /*04a0*/  IMAD.MOV.U32 R8, RZ, RZ, R10 ;  /* 0x000000ffff087224 */ /* 0x000fe200078e000a */
[----:B------:R-:W-:Y:S01]  /*04b0*/  STL [R1+0xc0], RZ ;  /* 0x0000c0ff01007387 */ /* 0x000fe20000100800 */
[----:B------:R-:W-:-:S03]  /*04c0*/  IMAD.HI.U32 R5, R5, R11, R4 ;  /* 0x0000000b05057227 */ /* 0x000fc600078e0004 */
[----:B------:R-:W-:Y:S03]  /*04d0*/  STL [R1+0xc4], RZ ;  /* 0x0000c4ff01007387 */ /* 0x000fe60000100800 */
[----:B------:R-:W-:Y:S01]  /*04e0*/  IMAD.HI.U32 R5, R5, R8, RZ ;  /* 0x0000000805057227 */ /* 0x000fe200078e00ff */
[----:B------:R-:W-:Y:S03]  /*04f0*/  STL [R1+0xc8], RZ ;  /* 0x0000c8ff01007387 */ /* 0x000fe60000100800 */
[----:B------:R-:W-:Y:S01]  /*0500*/  IMAD R0, R5, R0, R8 ;  /* 0x0000000005007224 */ /* 0x000fe200078e0208 */
[----:B------:R-:W-:Y:S04]  /*0510*/  STL [R1+0xcc], RZ ;  /* 0x0000ccff01007387 */ /* 0x000fe80000100800 */
[----:B------:R-:W-:Y:S01]  /*0520*/  STL [R1+0xb0], RZ ;  /* 0x0000b0ff01007387 */ /* 0x000fe20000100800 */
[----:B------:R-:W-:-:S03]  /*0530*/  ISETP.GT.U32.AND P1, PT, R9, R0, PT ;  /* 0x000000000900720c */ /* 0x000fc60003f24070 */
[----:B------:R-:W-:Y:S04]  /*0540*/  STL [R1+0xb4], RZ ;  /* 0x0000b4ff01007387 */ /* 0x000fe80000100800 */
[----:B------:R-:W-:Y:S04]  /*0550*/  STL [R1+0xb8], RZ ;  /* 0x0000b8ff01007387 */ /* 0x000fe80000100800 */
[----:B------:R-:W-:Y:S02]  /*0560*/  STL [R1+0xbc], RZ ;  /* 0x0000bcff01007387 */ /* 0x000fe40000100800 */
[----:B------:R-:W-:-:S02]  /*0570*/  @!P1 IMAD.IADD R0, R0, 0x1, -R9 ;  /* 0x0000000100009824 */ /* 0x000fc400078e0a09 */
[----:B------:R-:W-:Y:S01]  /*0580*/  STL [R1+0xa0], RZ ;  /* 0x0000a0ff01007387 */ /* 0x000fe20000100800 */
[----:B------:R-:W-:Y:S01]  /*0590*/  @!P1 VIADD R5, R5, 0x1 ;  /* 0x0000000105059836 */ /* 0x000fe20000000000 */
[----:B------:R-:W-:Y:S02]  /*05a0*/  ISETP.NE.AND P1, PT, R6, RZ, PT ;  /* 0x000000ff0600720c */ /* 0x000fe40003f25270 */
[----:B------:R-:W-:Y:S01]  /*05b0*/  STL [R1+0xa4], RZ ;  /* 0x0000a4ff01007387 */ /* 0x000fe20000100800 */
[----:B------:R-:W-:Y:S02]  /*05c0*/  ISETP.GE.U32.AND P0, PT, R0, R9, PT ;  /* 0x000000090000720c */ /* 0x000fe40003f06070 */
[----:B------:R-:W-:Y:S01]  /*05d0*/  LOP3.LUT R0, R7, R6, RZ, 0x3c, !PT ;  /* 0x0000000607007212 */ /* 0x000fe200078e3cff */
[----:B------:R-:W-:Y:S03]  /*05e0*/  STL [R1+0xa8], RZ ;  /* 0x0000a8ff01007387 */ /* 0x000fe60000100800 */
[----:B------:R-:W-:Y:S01]  /*05f0*/  ISETP.GE.AND P2, PT, R0, RZ, PT ;  /* 0x000000ff0000720c */ /* 0x000fe20003f46270 */
[----:B------:R-:W-:Y:S01]  /*0600*/  STL [R1+0xac], RZ ;  /* 0x0000acff01007387 */ /* 0x000fe20000100800 */
[----:B------:R-:W-:-:S03]  /*0610*/  VIADD R0, R2, 0xff ;  /* 0x000000ff02007836 */ /* 0x000fc60000000000 */
[----:B------:R-:W-:Y:S02]  /*0620*/  STL [R1+0x90], RZ ;  /* 0x000090ff01007387 */ /* 0x000fe40000100800 */
[----:B------:R-:W-:Y:S02]  /*0630*/  @P0 VIADD R5, R5, 0x1 ;  /* 0x0000000105050836 */ /* 0x000fe40000000000 */
[----:B------:R-:W-:Y:S02]  /*0640*/  STL [R1+0x94], RZ ;  /* 0x000094ff01007387 */ /* 0x000fe40000100800 */
[----:B------:R-:W-:Y:S01]  /*0650*/  IMAD.MOV.U32 R4, RZ, RZ, R5 ;  /* 0x000000ffff047224 */ /* 0x000fe200078e0005 */
[----:B------:R-:W-:Y:S01]  /*0660*/  SHF.R.S32.HI R5, RZ, 0x1f, R0 ;  /* 0x0000001fff057819 */ /* 0x000fe20000011400 */
[----:B------:R-:W-:Y:S02]  /*0670*/  STL [R1+0x98], RZ ;  /* 0x000098ff01007387 */ /* 0x000fe40000100800 */
[----:B------:R-:W-:Y:S01]  /*0680*/  @!P2 IMAD.MOV R4, RZ, RZ, -R4 ;  /* 0x000000ffff04a224 */ /* 0x000fe200078e0a04 */
[----:B------:R-:W-:Y:S01]  /*0690*/  @!P1 LOP3.LUT R4, RZ, R6, RZ, 0x33, !PT ;  /* 0x00000006ff049212 */ /* 0x000fe200078e33ff */
[----:B------:R-:W-:Y:S01]  /*06a0*/  STL [R1+0x9c], RZ ;  /* 0x00009cff01007387 */ /* 0x000fe20000100800 */
[----:B------:R-:W-:-:S03]  /*06b0*/  LEA.HI R5, R5, R0, RZ, 0x8 ;  /* 0x0000000005057211 */ /* 0x000fc600078f40ff */
[----:B------:R-:W-:Y:S01]  /*06c0*/  STL [R1+0x80], RZ ;  /* 0x000080ff01007387 */ /* 0x000fe20000100800 */
[----:B------:R-:W-:Y:S02]  /*06d0*/  IMAD.SHL.U32 R8, R4, 0x8, RZ ;  /* 0x0000000804087824 */ /* 0x000fe400078e00ff */
[----:B------:R-:W-:Y:S01]  /*06e0*/  IMAD.MOV R4, RZ, RZ, -R4 ;  /* 0x000000ffff047224 */ /* 0x000fe200078e0a04 */
[----:B------:R-:W-:Y:S02]  /*06f0*/  STL [R1+0x84], RZ ;  /* 0x000084ff01007387 */ /* 0x000fe40000100800 */
[----:B------:R-:W-:Y:S01]  /*0700*/  LEA.HI.SX32 R5, R5, -R8, 0x18 ;  /* 0x8000000805057211 */ /* 0x000fe200078fc2ff */
[----:B------:R-:W-:Y:S01]  /*0710*/  IMAD R6, R6, R4, R7 ;  /* 0x0000000406067224 */ /* 0x000fe200078e0207 */
[----:B------:R-:W-:Y:S02]  /*0720*/  STL [R1+0x88], RZ ;  /* 0x000088ff01007387 */ /* 0x000fe40000100800 */
[----:B------:R-:W-:-:S02]  /*0730*/  VIMNMX R13, PT, PT, R5, 0x8, PT ;  /* 0x00000008050d7848 */ /* 0x000fc40003fe0100 */
[----:B------:R-:W-:Y:S01]  /*0740*/  STL [R1+0x8c], RZ ;  /* 0x00008cff01007387 */ /* 0x000fe20000100800 */
[----:B------:R-:W-:Y:S02]  /*0750*/  IABS R11, R6 ;  /* 0x00000006000b7213 */ /* 0x000fe40000000000 */
[----:B------:R-:W-:Y:S01]  /*0760*/  IABS R9, R13 ;  /* 0x0000000d00097213 */ /* 0x000fe20000000000 */
[----:B------:R-:W-:Y:S03]  /*0770*/  STL [R1+0x70], RZ ;  /* 0x000070ff01007387 */ /* 0x000fe60000100800 */
[----:B------:R-:W2:Y:S01]  /*0780*/  I2F.RP R0, R9 ;  /* 0x0000000900007306 */ /* 0x000ea20000209400 */
        /* <DEDUP_REMOVED lines=10> */
[----:B------:R-:W-:Y:S04]  /*0830*/  STL [R1+0x54], RZ ;  /* 0x000054ff01007387 */ /* 0x000fe80000100800 */
[----:B------:R-:W-:Y:S01]  /*0840*/  STL [R1+0x58], RZ ;  /* 0x000058ff01007387 */ /* 0x000fe20000100800 */
[----:B------:R-:W2:Y:S03]  /*0850*/  F2I.FTZ.U32.TRUNC.NTZ R5, R5 ;  /* 0x0000000500057305 */ /* 0x000ea6000021f000 */
[----:B------:R-:W-:Y:S04]  /*0860*/  STL [R1+0x5c], RZ ;  /* 0x00005cff01007387 */ /* 0x000fe80000100800 */
[----:B------:R-:W-:Y:S04]  /*0870*/  STL [R1+0x40], RZ ;  /* 0x000040ff01007387 */ /* 0x000fe80000100800 */
[----:B------:R-:W-:Y:S04]  /*0880*/  STL [R1+0x44], RZ ;  /* 0x000044ff01007387 */ /* 0x000fe80000100800 */
[----:B------:R-:W-:Y:S01]  /*0890*/  STL [R1+0x48], RZ ;  /* 0x000048ff01007387 */ /* 0x000fe20000100800 */
[----:B--2---:R-:W-:-:S03]  /*08a0*/  IMAD.MOV R10, RZ, RZ, -R5 ;  /* 0x000000ffff0a7224 */ /* 0x004fc600078e0a05 */
[----:B------:R-:W-:Y:S01]  /*08b0*/  STL [R1+0x4c], RZ ;  /* 0x00004cff01007387 */ /* 0x000fe20000100800 */
[----:B------:R-:W-:Y:S01]  /*08c0*/  IMAD.MOV.U32 R4, RZ, RZ, R10 ;  /* 0x000000ffff047224 */ /* 0x000fe200078e000a */
[----:B------:R-:W-:Y:S02]  /*08d0*/  IABS R10, R13 ;  /* 0x0000000d000a7213 */ /* 0x000fe40000000000 */
[----:B------:R-:W-:Y:S01]  /*08e0*/  STL [R1+0x30], RZ ;  /* 0x000030ff01007387 */ /* 0x000fe20000100800 */
[----:B------:R-:W-:Y:S02]  /*08f0*/  IMAD R7, R4, R9, RZ ;  /* 0x0000000904077224 */ /* 0x000fe400078e02ff */
[----:B------:R-:W-:Y:S01]  /*0900*/  IMAD.MOV.U32 R4, RZ, RZ, RZ ;  /* 0x000000ffff047224 */ /* 0x000fe200078e00ff */
[----:B------:R-:W-:Y:S03]  /*0910*/  STL [R1+0x34], RZ ;  /* 0x000034ff01007387 */ /* 0x000fe60000100800 */
[----:B------:R-:W-:Y:S01]  /*0920*/  IMAD.HI.U32 R4, R5, R7, R4 ;  /* 0x0000000705047227 */ /* 0x000fe200078e0004 */
[----:B------:R-:W-:Y:S03]  /*0930*/  STL [R1+0x38], RZ ;  /* 0x000038ff01007387 */ /* 0x000fe60000100800 */
[----:B------:R-:W-:Y:S01]  /*0940*/  IMAD.MOV R5, RZ, RZ, -R10 ;  /* 0x000000ffff057224 */ /* 0x000fe200078e0a0a */
[----:B------:R-:W-:Y:S01]  /*0950*/  STL [R1+0x3c], RZ ;  /* 0x00003cff01007387 */ /* 0x000fe20000100800 */
[----:B------:R-:W-:-:S03]  /*0960*/  IMAD.HI.U32 R0, R4, R11, RZ ;  /* 0x0000000b04007227 */ /* 0x000fc600078e00ff */
[----:B------:R-:W-:Y:S01]  /*0970*/  STL [R1+0x20], RZ ;  /* 0x000020ff01007387 */ /* 0x000fe20000100800 */
[----:B------:R-:W-:Y:S01]  /*0980*/  IMAD R4, R0, R5, R11 ;  /* 0x0000000500047224 */ /* 0x000fe200078e020b */
[----:B------:R-:W-:Y:S02]  /*0990*/  CS2R R10, SRZ ;  /* 0x00000000000a7805 */ /* 0x000fe4000001ff00 */
[----:B------:R-:W-:Y:S02]  /*09a0*/  STL [R1+0x24], RZ ;  /* 0x000024ff01007387 */ /* 0x000fe40000100800 */
[----:B------:R-:W-:Y:S02]  /*09b0*/  ISETP.GT.U32.AND P1, PT, R9, R4, PT ;  /* 0x000000040900720c */ /* 0x000fe40003f24070 */
[----:B------:R-:W-:Y:S04]  /*09c0*/  STL [R1+0x28], RZ ;  /* 0x000028ff01007387 */ /* 0x000fe80000100800 */
[----:B------:R-:W-:Y:S04]  /*09d0*/  STL [R1+0x2c], RZ ;  /* 0x00002cff01007387 */ /* 0x000fe80000100800 */
[----:B------:R-:W-:Y:S03]  /*09e0*/  STL [R1+0x10], RZ ;  /* 0x000010ff01007387 */ /* 0x000fe60000100800 */
[----:B------:R-:W-:Y:S01]  /*09f0*/  @!P1 IMAD.IADD R4, R4, 0x1, -R9 ;  /* 0x0000000104049824 */ /* 0x000fe200078e0a09 */
[----:B------:R-:W-:Y:S01]  /*0a00*/  STL [R1+0x14], RZ ;  /* 0x000014ff01007387 */ /* 0x000fe20000100800 */
[----:B------:R-:W-:Y:S01]  /*0a10*/  @!P1 VIADD R0, R0, 0x1 ;  /* 0x0000000100009836 */ /* 0x000fe20000000000 */
[----:B------:R-:W-:-:S02]  /*0a20*/  ISETP.NE.AND P1, PT, R13, RZ, PT ;  /* 0x000000ff0d00720c */ /* 0x000fc40003f25270 */
[----:B------:R-:W-:Y:S01]  /*0a30*/  STL [R1+0x18], RZ ;  /* 0x000018ff01007387 */ /* 0x000fe20000100800 */
[----:B------:R-:W-:Y:S02]  /*0a40*/  ISETP.GE.U32.AND P0, PT, R4, R9, PT ;  /* 0x000000090400720c */ /* 0x000fe40003f06070 */
[----:B------:R-:W-:Y:S01]  /*0a50*/  LOP3.LUT R4, R6, R13, RZ, 0x3c, !PT ;  /* 0x0000000d06047212 */ /* 0x000fe200078e3cff */
[----:B------:R-:W-:Y:S03]  /*0a60*/  STL [R1+0x1c], RZ ;  /* 0x00001cff01007387 */ /* 0x000fe60000100800 */
[----:B------:R-:W-:Y:S01]  /*0a70*/  ISETP.GE.AND P2, PT, R4, RZ, PT ;  /* 0x000000ff0400720c */ /* 0x000fe20003f46270 */
[----:B------:R-:W-:Y:S01]  /*0a80*/  STL [R1], RZ ;  /* 0x000000ff01007387 */ /* 0x000fe20000100800 */
[----:B------:R-:W-:-:S03]  /*0a90*/  CS2R R4, SRZ ;  /* 0x0000000000047805 */ /* 0x000fc6000001ff00 */
[----:B------:R-:W-:Y:S02]  /*0aa0*/  STL [R1+0x4], RZ ;  /* 0x000004ff01007387 */ /* 0x000fe40000100800 */
[----:B------:R-:W-:Y:S02]  /*0ab0*/  @P0 VIADD R0, R0, 0x1 ;  /* 0x0000000100000836 */ /* 0x000fe40000000000 */
[----:B------:R-:W-:Y:S04]  /*0ac0*/  STL [R1+0x8], RZ ;  /* 0x000008ff01007387 */ /* 0x000fe80000100800 */
[----:B------:R-:W-:Y:S01]  /*0ad0*/  STL [R1+0xc], RZ ;  /* 0x00000cff01007387 */ /* 0x000fe20000100800 */
[----:B------:R-:W-:Y:S01]  /*0ae0*/  @!P2 IMAD.MOV R0, RZ, RZ, -R0 ;  /* 0x000000ffff00a224 */ /* 0x000fe200078e0a00 */
[----:B------:R-:W-:-:S02]  /*0af0*/  @!P1 LOP3.LUT R0, RZ, R13, RZ, 0x33, !PT ;  /* 0x0000000dff009212 */ /* 0x000fc400078e33ff */
[----:B------:R-:W-:Y:S03]  /*0b00*/  STL [R1+0x120], RZ ;  /* 0x000120ff01007387 */ /* 0x000fe60000100800 */
[----:B-1----:R-:W-:Y:S01]  /*0b10*/  IMAD.SHL.U32 R2, R0, 0x80, RZ ;  /* 0x0000008000027824 */ /* 0x002fe200078e00ff */
[----:B------:R-:W-:Y:S01]  /*0b20*/  STL [R1+0x124], RZ ;  /* 0x000124ff01007387 */ /* 0x000fe20000100800 */
[----:B------:R-:W-:Y:S02]  /*0b30*/  IMAD.MOV R60, RZ, RZ, -R0 ;  /* 0x000000ffff3c7224 */ /* 0x000fe400078e0a00 */
[C---:B------:R-:W-:Y:S01]  /*0b40*/  VIADD R0, R2.reuse, 0x1 ;  /* 0x0000000102007836 */ /* 0x040fe20000000000 */
[----:B------:R-:W-:Y:S01]  /*0b50*/  STL [R1+0x128], RZ ;  /* 0x000128ff01007387 */ /* 0x000fe20000100800 */
[----:B------:R-:W-:Y:S02]  /*0b60*/  VIADD R3, R2, 0x2 ;  /* 0x0000000202037836 */ /* 0x000fe40000000000 */
[----:B------:R-:W-:Y:S01]  /*0b70*/  IMAD R60, R13, R60, R6 ;  /* 0x0000003c0d3c7224 */ /* 0x000fe200078e0206 */
[----:B------:R-:W-:Y:S01]  /*0b80*/  STL [R1+0x12c], RZ ;  /* 0x00012cff01007387 */ /* 0x000fe20000100800 */
[----:B------:R-:W-:-:S02]  /*0b90*/  CS2R R6, SRZ ;  /* 0x0000000000067805 */ /* 0x000fc4000001ff00 */
[----:B------:R-:W-:Y:S01]  /*0ba0*/  CS2R R12, SRZ ;  /* 0x00000000000c7805 */ /* 0x000fe2000001ff00 */
[----:B------:R-:W-:Y:S01]  /*0bb0*/  IMAD.IADD R60, R8, 0x1, R60 ;  /* 0x00000001083c7824 */ /* 0x000fe200078e023c */
[----:B------:R-:W-:Y:S01]  /*0bc0*/  STL [R1+0x1c0], RZ ;  /* 0x0001c0ff01007387 */ /* 0x000fe20000100800 */
[----:B------:R-:W-:-:S03]  /*0bd0*/  CS2R R8, SRZ ;  /* 0x0000000000087805 */ /* 0x000fc6000001ff00 */
[----:B------:R-:W-:Y:S04]  /*0be0*/  STL [R1+0x1c4], RZ ;  /* 0x0001c4ff01007387 */ /* 0x000fe80000100800 */
        /* <DEDUP_REMOVED lines=378> */
[----:B------:R-:W-:Y:S04]  /*2390*/  STL [R1+0x18a0], R2 ;  /* 0x0018a00201007387 */ /* 0x000fe80000100800 */
[----:B------:R1:W-:Y:S04]  /*23a0*/  STL [R1+0x8c0], R0 ;  /* 0x0008c00001007387 */ /* 0x0003e80000100800 */
[----:B------:R2:W-:Y:S01]  /*23b0*/  STL [R1+0x8bc], R3 ;  /* 0x0008bc0301007387 */ /* 0x0005e20000100800 */
[----:B-1----:R-:W-:-:S02]  /*23c0*/  VIADD R0, R2, 0x3 ;  /* 0x0000000302007836 */ /* 0x002fc40000000000 */
[----:B--2---:R-:W-:-:S03]  /*23d0*/  VIADD R3, R2, 0x4 ;  /* 0x0000000402037836 */ /* 0x004fc60000000000 */
[----:B------:R1:W-:Y:S04]  /*23e0*/  STL [R1+0x8b8], R0 ;  /* 0x0008b80001007387 */ /* 0x0003e80000100800 */
[----:B------:R2:W-:Y:S01]  /*23f0*/  STL [R1+0x8b4], R3 ;  /* 0x0008b40301007387 */ /* 0x0005e20000100800 */
[C---:B-1----:R-:W-:Y:S02]  /*2400*/  VIADD R0, R2.reuse, 0x5 ;  /* 0x0000000502007836 */ /* 0x042fe40000000000 */
        /* <DEDUP_REMOVED lines=175> */
[----:B-1----:R-:W-:Y:S02]  /*2f00*/  IMAD.SHL.U32 R0, R60, 0x100, RZ ;  /* 0x000001003c007824 */ /* 0x002fe400078e00ff */
[----:B--2---:R-:W-:-:S05]  /*2f10*/  VIADD R3, R2, 0x5d ;  /* 0x0000005d02037836 */ /* 0x004fca0000000000 */
[----:B------:R1:W-:Y:S02]  /*2f20*/  STL [R1+0x540], R3 ;  /* 0x0005400301007387 */ /* 0x0003e40000100800 */
[----:B-1----:R-:W-:-:S05]  /*2f30*/  VIADD R3, R2, 0x5e ;  /* 0x0000005e02037836 */ /* 0x002fca0000000000 */
[----:B------:R1:W-:Y:S02]  /*2f40*/  STL [R1+0x37c], R3 ;  /* 0x00037c0301007387 */ /* 0x0003e40000100800 */
[----:B-1----:R-:W-:Y:S01]  /*2f50*/  PRMT R3, R61, 0x6540, R60 ;  /* 0x000065403d037816 */ /* 0x002fe2000000003c */
[----:B------:R-:W-:Y:S01]  /*2f60*/  VIADD R60, R2, 0x5f ;  /* 0x0000005f023c7836 */ /* 0x000fe20000000000 */
[----:B------:R-:W-:Y:S01]  /*2f70*/  LOP3.LUT R61, R0, 0x20, R61, 0xfe, !PT ;  /* 0x00000020003d7812 */ /* 0x000fe200078efe3d */
[----:B------:R-:W-:-:S04]  /*2f80*/  VIADD R0, R2, 0x60 ;  /* 0x0000006002007836 */ /* 0x000fc80000000000 */
[----:B------:R1:W-:Y:S04]  /*2f90*/  STL [R1+0x18c0], R61 ;  /* 0x0018c03d01007387 */ /* 0x0003e80000100800 */
[----:B------:R-:W-:Y:S04]  /*2fa0*/  STL [R1+0x18a4], R3 ;  /* 0x0018a40301007387 */ /* 0x000fe80000100800 */
[----:B------:R2:W-:Y:S01]  /*2fb0*/  STL [R1+0x378], R60 ;  /* 0x0003783c01007387 */ /* 0x0005e20000100800 */
[----:B-1----:R-:W-:-:S03]  /*2fc0*/  VIADD R61, R2, 0x61 ;  /* 0x00000061023d7836 */ /* 0x002fc60000000000 */
[----:B------:R1:W-:Y:S04]  /*2fd0*/  STL [R1+0x374], R0 ;  /* 0x0003740001007387 */ /* 0x0003e80000100800 */
[----:B------:R3:W-:Y:S01]  /*2fe0*/  STL [R1+0x370], R61 ;  /* 0x0003703d01007387 */ /* 0x0007e20000100800 */
[C---:B--2---:R-:W-:Y:S02]  /*2ff0*/  VIADD R60, R2.reuse, 0x62 ;  /* 0x00000062023c7836 */ /* 0x044fe40000000000 */
[----:B-1----:R-:W-:-:S03]  /*3000*/  VIADD R0, R2, 0x63 ;  /* 0x0000006302007836 */ /* 0x002fc60000000000 */
[----:B------:R1:W-:Y:S01]  /*3010*/  STL [R1+0x36c], R60 ;  /* 0x00036c3c01007387 */ /* 0x0003e20000100800 */
[----:B---3--:R-:W-:-:S03]  /*3020*/  VIADD R61, R2, 0x64 ;  /* 0x00000064023d7836 */ /* 0x008fc60000000000 */
[----:B------:R2:W-:Y:S04]  /*3030*/  STL [R1+0x368], R0 ;  /* 0x0003680001007387 */ /* 0x0005e80000100800 */
[----:B------:R3:W-:Y:S01]  /*3040*/  STL [R1+0x364], R61 ;  /* 0x0003643d01007387 */ /* 0x0007e20000100800 */
[C---:B-1----:R-:W-:Y:S02]  /*3050*/  VIADD R60, R2.reuse, 0x65 ;  /* 0x00000065023c7836 */ /* 0x042fe40000000000 */
[----:B--2---:R-:W-:-:S03]  /*3060*/  VIADD R0, R2, 0x66 ;  /* 0x0000006602007836 */ /* 0x004fc60000000000 */
        /* <DEDUP_REMOVED lines=19> */
[----:B---3--:R-:W-:-:S05]  /*31a0*/  VIADD R61, R2, 0x70 ;  /* 0x00000070023d7836 */ /* 0x008fca0000000000 */
[----:B------:R2:W-:Y:S01]  /*31b0*/  STL [R1+0x334], R61 ;  /* 0x0003343d01007387 */ /* 0x0005e20000100800 */
[----:B-1----:R-:W-:-:S05]  /*31c0*/  VIADD R60, R2, 0x71 ;  /* 0x00000071023c7836 */ /* 0x002fca0000000000 */
[----:B------:R1:W-:Y:S01]  /*31d0*/  STL [R1+0x330], R60 ;  /* 0x0003303c01007387 */ /* 0x0003e20000100800 */
[----:B--2---:R-:W-:-:S05]  /*31e0*/  VIADD R61, R2, 0x72 ;  /* 0x00000072023d7836 */ /* 0x004fca0000000000 */
        /* <DEDUP_REMOVED lines=23> */
[C---:B--2---:R-:W-:Y:S02]  /*3360*/  VIADD R61, R2.reuse, 0x7e ;  /* 0x0000007e023d7836 */ /* 0x044fe40000000000 */
[----:B-1----:R-:W-:Y:S01]  /*3370*/  VIADD R60, R2, 0x7f ;  /* 0x0000007f023c7836 */ /* 0x002fe20000000000 */
[----:B------:R-:W-:-:S05]  /*3380*/  LOP3.LUT R2, R3, 0x40, RZ, 0xfc, !PT ;  /* 0x0000004003027812 */ /* 0x000fca00078efcff */
[----:B------:R1:W-:Y:S02]  /*3390*/  STL [R1+0x18c4], R2 ;  /* 0x0018c40201007387 */ /* 0x0003e40000100800 */
[----:B-1----:R-:W-:-:S05]  /*33a0*/  LOP3.LUT R2, R3, 0x60, RZ, 0xfc, !PT ;  /* 0x0000006003027812 */ /* 0x002fca00078efcff */
[----:B------:R1:W-:Y:S02]  /*33b0*/  STL [R1+0x18c8], R2 ;  /* 0x0018c80201007387 */ /* 0x0003e40000100800 */
[----:B-1----:R-:W-:-:S05]  /*33c0*/  LOP3.LUT R2, R3, 0x80, RZ, 0xfc, !PT ;  /* 0x0000008003027812 */ /* 0x002fca00078efcff */
[----:B------:R1:W-:Y:S02]  /*33d0*/  STL [R1+0x18cc], R2 ;  /* 0x0018cc0201007387 */ /* 0x0003e40000100800 */
[----:B-1----:R-:W-:-:S05]  /*33e0*/  LOP3.LUT R2, R3, 0xa0, RZ, 0xfc, !PT ;  /* 0x000000a003027812 */ /* 0x002fca00078efcff */
[----:B------:R1:W-:Y:S02]  /*33f0*/  STL [R1+0x18d0], R2 ;  /* 0x0018d00201007387 */ /* 0x0003e40000100800 */
[C---:B-1----:R-:W-:Y:S02]  /*3400*/  LOP3.LUT R2, R3.reuse, 0xc0, RZ, 0xfc, !PT ;  /* 0x000000c003027812 */ /* 0x042fe400078efcff */
[----:B------:R-:W-:-:S03]  /*3410*/  LOP3.LUT R3, R3, 0xe0, RZ, 0xfc, !PT ;  /* 0x000000e003037812 */ /* 0x000fc600078efcff */
[----:B------:R1:W-:Y:S04]  /*3420*/  STL [R1+0x18d4], R2 ;  /* 0x0018d40201007387 */ /* 0x0003e80000100800 */
[----:B-1----:R1:W5:Y:S04]  /*3430*/  LDL.LU R2, [R1+0x30c0] ;  /* 0x0030c00001027983 */ /* 0x0023680000300800 */
[----:B------:R2:W-:Y:S04]  /*3440*/  STL [R1+0x18d8], R3 ;  /* 0x0018d80301007387 */ /* 0x0005e80000100800 */
[----:B--2---:R1:W5:Y:S01]  /*3450*/  LDL.LU R3, [R1+0x30bc] ;  /* 0x0030bc0001037983 */ /* 0x0043620000300800 */
[----:B0-----:R-:W-:Y:S05]  /*3460*/  BRA.U !UP0, `(.L_x_0) ;  /* 0x000007f908d07547 */ /* 0x001fea000b800000 */
[----:B------:R-:W2:Y:S01]  /*3470*/  LDL R28, [R1+0x18c8] ;  /* 0x0018c800011c7983 */ /* 0x000ea20000100800 */
[----:B-----5:R-:W-:Y:S01]  /*3480*/  IABS R8, R2 ;  /* 0x0000000200087213 */ /* 0x020fe20000000000 */
[----:B------:R-:W-:Y:S01]  /*3490*/  IMAD.MOV.U32 R47, RZ, RZ, R0 ;  /* 0x000000ffff2f7224 */ /* 0x000fe200078e0000 */
[----:B------:R-:W-:Y:S01]  /*34a0*/  IABS R22, R60 ;  /* 0x0000003c00167213 */ /* 0x000fe20000000000 */
[----:B------:R-:W3:Y:S01]  /*34b0*/  LDL.LU R38, [R1+0x2d0] ;  /* 0x0002d00001267983 */ /* 0x000ee20000300800 */
[----:B------:R-:W-:Y:S01]  /*34c0*/  ISETP.GE.AND P3, PT, R60, RZ, PT ;  /* 0x000000ff3c00720c */ /* 0x000fe20003f66270 */
[----:B------:R-:W0:Y:S02]  /*34d0*/  LDCU.128 UR8, c[0x0][0x380] ;  /* 0x00007000ff0877ac */ /* 0x000e240008000c00 */
[----:B------:R-:W4:Y:S01]  /*34e0*/  LDL.LU R37, [R1+0x2cc] ;  /* 0x0002cc0001257983 */ /* 0x000f220000300800 */
[----:B------:R-:W-:Y:S01]  /*34f0*/  ISETP.GE.AND P1, PT, R61, RZ, PT ;  /* 0x000000ff3d00720c */ /* 0x000fe20003f26270 */
[----:B------:R-:W1:Y:S02]  /*3500*/  LDCU UR6, c[0x0][0x3a4] ;  /* 0x00007480ff0677ac */ /* 0x000e640008000800 */
[----:B------:R-:W3:Y:S01]  /*3510*/  LDL R32, [R1+0x18d8] ;  /* 0x0018d80001207983 */ /* 0x000ee20000100800 */
[----:B------:R-:W0:Y:S03]  /*3520*/  LDCU UR7, c[0x0][0x3b0] ;  /* 0x00007600ff0777ac */ /* 0x000e260008000800 */
[----:B------:R-:W4:Y:S04]  /*3530*/  LDL R31, [R1+0x18d4] ;  /* 0x0018d400011f7983 */ /* 0x000f280000100800 */
[----:B------:R-:W4:Y:S04]  /*3540*/  LDL R30, [R1+0x18d0] ;  /* 0x0018d000011e7983 */ /* 0x000f280000100800 */
[----:B------:R-:W4:Y:S04]  /*3550*/  LDL R29, [R1+0x18cc] ;  /* 0x0018cc00011d7983 */ /* 0x000f280000100800 */
[----:B------:R-:W4:Y:S04]  /*3560*/  LDL.LU R51, [R1+0x344] ;  /* 0x0003440001337983 */ /* 0x000f280000300800 */
        /* <DEDUP_REMOVED lines=10> */
[----:B------:R-:W4:Y:S04]  /*3610*/  LDL R25, [R1+0x18a4] ;  /* 0x0018a40001197983 */ /* 0x000f280000100800 */
[----:B------:R-:W4:Y:S04]  /*3620*/  LDL.LU R46, [R1+0x334] ;  /* 0x00033400012e7983 */ /* 0x000f280000300800 */
[----:B------:R-:W4:Y:S04]  /*3630*/  LDL.LU R49, [R1+0x328] ;  /* 0x0003280001317983 */ /* 0x000f280000300800 */
        /* <DEDUP_REMOVED lines=11> */
[----:B------:R-:W4:Y:S01]  /*36f0*/  LDL.LU R36, [R1+0x2c8] ;  /* 0x0002c80001247983 */ /* 0x000f220000300800 */
[----:B------:R-:W0:Y:S01]  /*3700*/  I2F.RP R4, R8 ;  /* 0x0000000800047306 */ /* 0x000e220000209400 */
[----:B------:R-:W-:-:S07]  /*3710*/  IABS R0, R3 ;  /* 0x0000000300007213 */ /* 0x000fce0000000000 */
[----:B------:R-:W1:Y:S08]  /*3720*/  I2F.RP R6, R0 ;  /* 0x0000000000067306 */ /* 0x000e700000209400 */
[----:B0-----:R-:W0:Y:S08]  /*3730*/  MUFU.RCP R4, R4 ;  /* 0x0000000400047308 */ /* 0x001e300000001000 */
[----:B-1----:R-:W1:Y:S01]  /*3740*/  MUFU.RCP R6, R6 ;  /* 0x0000000600067308 */ /* 0x002e620000001000 */
[----:B0-----:R-:W-:-:S07]  /*3750*/  VIADD R4, R4, 0xffffffe ;  /* 0x0ffffffe04047836 */ /* 0x001fce0000000000 */
[----:B------:R-:W0:Y:S01]  /*3760*/  F2I.FTZ.U32.TRUNC.NTZ R5, R4 ;  /* 0x0000000400057305 */ /* 0x000e22000021f000 */
[----:B-1----:R-:W-:-:S07]  /*3770*/  VIADD R6, R6, 0xffffffe ;  /* 0x0ffffffe06067836 */ /* 0x002fce0000000000 */
[----:B------:R1:W1:Y:S01]  /*3780*/  F2I.FTZ.U32.TRUNC.NTZ R7, R6 ;  /* 0x0000000600077305 */ /* 0x000262000021f000 */
[----:B0-----:R-:W-:Y:S02]  /*3790*/  IMAD.MOV R4, RZ, RZ, -R5 ;  /* 0x000000ffff047224 */ /* 0x001fe400078e0a05 */
[----:B-1----:R-:W-:Y:S02]  /*37a0*/  IMAD.MOV.U32 R6, RZ, RZ, RZ ;  /* 0x000000ffff067224 */ /* 0x002fe400078e00ff */
[----:B------:R-:W-:Y:S02]  /*37b0*/  IMAD R14, R4, R8, RZ ;  /* 0x00000008040e7224 */ /* 0x000fe400078e02ff */
[----:B------:R-:W-:Y:S02]  /*37c0*/  IMAD.MOV.U32 R4, RZ, RZ, RZ ;  /* 0x000000ffff047224 */ /* 0x000fe400078e00ff */
[----:B------:R-:W-:Y:S02]  /*37d0*/  IMAD.MOV R17, RZ, RZ, -R7 ;  /* 0x000000ffff117224 */ /* 0x000fe400078e0a07 */
[----:B------:R-:W-:-:S04]  /*37e0*/  IMAD.HI.U32 R14, R5, R14, R4 ;  /* 0x0000000e050e7227 */ /* 0x000fc800078e0004 */
[----:B------:R-:W-:-:S04]  /*37f0*/  IMAD R17, R17, R0, RZ ;  /* 0x0000000011117224 */ /* 0x000fc800078e02ff */
[----:B------:R-:W-:-:S06]  /*3800*/  IMAD.HI.U32 R17, R7, R17, R6 ;  /* 0x0000001107117227 */ /* 0x000fcc00078e0006 */
[----:B------:R-:W-:-:S04]  /*3810*/  IMAD.HI.U32 R23, R17, R22, RZ ;  /* 0x0000001611177227 */ /* 0x000fc800078e00ff */
[----:B------:R-:W-:-:S04]  /*3820*/  IMAD.MOV R23, RZ, RZ, -R23 ;  /* 0x000000ffff177224 */ /* 0x000fc800078e0a17 */
[----:B------:R-:W-:Y:S01]  /*3830*/  IMAD R22, R0, R23, R22 ;  /* 0x0000001700167224 */ /* 0x000fe200078e0216 */
[----:B--2---:R-:W-:-:S05]  /*3840*/  IABS R12, R28 ;  /* 0x0000001c000c7213 */ /* 0x004fca0000000000 */
[----:B------:R-:W-:-:S04]  /*3850*/  IMAD.HI.U32 R9, R14, R12, RZ ;  /* 0x0000000c0e097227 */ /* 0x000fc800078e00ff */
[----:B------:R-:W-:Y:S01]  /*3860*/  IMAD.MOV R9, RZ, RZ, -R9 ;  /* 0x000000ffff097224 */ /* 0x000fe200078e0a09 */
[----:B---3--:R-:W-:-:S03]  /*3870*/  IABS R7, R32 ;  /* 0x0000002000077213 */ /* 0x008fc60000000000 */
[----:B------:R-:W-:Y:S01]  /*3880*/  IMAD R12, R8, R9, R12 ;  /* 0x00000009080c7224 */ /* 0x000fe200078e020c */
[----:B----4-:R-:W-:-:S04]  /*3890*/  IABS R9, R31 ;  /* 0x0000001f00097213 */ /* 0x010fc80000000000 */
[----:B------:R-:W-:Y:S02]  /*38a0*/  ISETP.GT.U32.AND P2, PT, R8, R12, PT ;  /* 0x0000000c0800720c */ /* 0x000fe40003f44070 */
[----:B------:R-:W-:-:S11]  /*38b0*/  IABS R23, R51 ;  /* 0x0000003300177213 */ /* 0x000fd60000000000 */
[----:B------:R-:W-:Y:S01]  /*38c0*/  @!P2 IMAD.IADD R12, R12, 0x1, -R8 ;  /* 0x000000010c0ca824 */ /* 0x000fe200078e0a08 */
[----:B------:R-:W-:Y:S02]  /*38d0*/  IABS R13, R25 ;  /* 0x00000019000d7213 */ /* 0x000fe40000000000 */
[----:B------:R-:W-:-:S03]  /*38e0*/  IABS R60, R46 ;  /* 0x0000002e003c7213 */ /* 0x000fc60000000000 */
[----:B------:R-:W-:-:S04]  /*38f0*/  IMAD.HI.U32 R15, R14, R13, RZ ;  /* 0x0000000d0e0f7227 */ /* 0x000fc800078e00ff */
[----:B------:R-:W-:Y:S01]  /*3900*/  IMAD.MOV R15, RZ, RZ, -R15 ;  /* 0x000000ffff0f7224 */ /* 0x000fe200078e0a0f */
[----:B------:R-:W-:-:S03]  /*3910*/  IABS R5, R26 ;  /* 0x0000001a00057213 */ /* 0x000fc60000000000 */
[----:B------:R-:W-:Y:S02]  /*3920*/  IMAD R6, R8, R15, R13 ;  /* 0x0000000f08067224 */ /* 0x000fe400078e020d */
[----:B------:R-:W-:Y:S01]  /*3930*/  IMAD.HI.U32 R15, R14, R9, RZ ;  /* 0x000000090e0f7227 */ /* 0x000fe200078e00ff */
[----:B------:R-:W-:Y:S02]  /*3940*/  IABS R4, R27 ;  /* 0x0000001b00047213 */ /* 0x000fe40000000000 */
[----:B------:R-:W-:Y:S01]  /*3950*/  ISETP.GT.U32.AND P4, PT, R8, R6, PT ;  /* 0x000000060800720c */ /* 0x000fe20003f84070 */
[----:B------:R-:W-:-:S04]  /*3960*/  IMAD.HI.U32 R11, R14, R5, RZ ;  /* 0x000000050e0b7227 */ /* 0x000fc800078e00ff */
[----:B------:R-:W-:-:S04]  /*3970*/  IMAD.HI.U32 R10, R14, R4, RZ ;  /* 0x000000040e0a7227 */ /* 0x000fc800078e00ff */
[----:B------:R-:W-:Y:S02]  /*3980*/  IMAD.MOV R11, RZ, RZ, -R11 ;  /* 0x000000ffff0b7224 */ /* 0x000fe400078e0a0b */
[----:B------:R-:W-:Y:S02]  /*3990*/  IMAD.MOV R10, RZ, RZ, -R10 ;  /* 0x000000ffff0a7224 */ /* 0x000fe400078e0a0a */
[C---:B------:R-:W-:Y:S01]  /*39a0*/  IMAD R5, R8.reuse, R11, R5 ;  /* 0x0000000b08057224 */ /* 0x040fe200078e0205 */
[----:B------:R-:W-:Y:S01]  /*39b0*/  IABS R11, R29 ;  /* 0x0000001d000b7213 */ /* 0x000fe20000000000 */
[C---:B------:R-:W-:Y:S01]  /*39c0*/  IMAD R4, R8.reuse, R10, R4 ;  /* 0x0000000a08047224 */ /* 0x040fe200078e0204 */
[----:B------:R-:W-:Y:S01]  /*39d0*/  IABS R10, R30 ;  /* 0x0000001e000a7213 */ /* 0x000fe20000000000 */
[----:B------:R-:W-:Y:S01]  /*39e0*/  IMAD.MOV R15, RZ, RZ, -R15 ;  /* 0x000000ffff0f7224 */ /* 0x000fe200078e0a0f */
[----:B------:R-:W-:Y:S01]  /*39f0*/  ISETP.GT.U32.AND P5, PT, R8, R5, PT ;  /* 0x000000050800720c */ /* 0x000fe20003fa4070 */
[----:B------:R-:W-:Y:S01]  /*3a00*/  IMAD.HI.U32 R18, R14, R11, RZ ;  /* 0x0000000b0e127227 */ /* 0x000fe200078e00ff */
[----:B------:R-:W-:-:S03]  /*3a10*/  ISETP.GT.U32.AND P6, PT, R8, R4, PT ;  /* 0x000000040800720c */ /* 0x000fc60003fc4070 */
[----:B------:R-:W-:-:S04]  /*3a20*/  IMAD.HI.U32 R16, R14, R10, RZ ;  /* 0x0000000a0e107227 */ /* 0x000fc800078e00ff */
[----:B------:R-:W-:Y:S01]  /*3a30*/  IMAD.HI.U32 R14, R14, R7, RZ ;  /* 0x000000070e0e7227 */ /* 0x000fe200078e00ff */
[----:B------:R-:W-:-:S03]  /*3a40*/  IABS R48, R34 ;  /* 0x0000002200307213 */ /* 0x000fc60000000000 */
[----:B------:R-:W-:Y:S02]  /*3a50*/  IMAD.MOV R18, RZ, RZ, -R18 ;  /* 0x000000ffff127224 */ /* 0x000fe400078e0a12 */
[----:B------:R-:W-:Y:S02]  /*3a60*/  IMAD.MOV R14, RZ, RZ, -R14 ;  /* 0x000000ffff0e7224 */ /* 0x000fe400078e0a0e */
[C---:B------:R-:W-:Y:S02]  /*3a70*/  IMAD R11, R8.reuse, R18, R11 ;  /* 0x00000012080b7224 */ /* 0x040fe400078e020b */
[----:B------:R-:W-:Y:S02]  /*3a80*/  IMAD.MOV R16, RZ, RZ, -R16 ;  /* 0x000000ffff107224 */ /* 0x000fe400078e0a10 */
[C---:B------:R-:W-:Y:S01]  /*3a90*/  IMAD R7, R8.reuse, R14, R7 ;  /* 0x0000000e08077224 */ /* 0x040fe200078e0207 */
[C---:B------:R-:W-:Y:S01]  /*3aa0*/  ISETP.GT.U32.AND P0, PT, R8.reuse, R11, PT ;  /* 0x0000000b0800720c */ /* 0x040fe20003f04070 */
[C---:B------:R-:W-:Y:S01]  /*3ab0*/  IMAD R10, R8.reuse, R16, R10 ;  /* 0x00000010080a7224 */ /* 0x040fe200078e020a */
[----:B------:R-:W-:Y:S01]  /*3ac0*/  IABS R14, R33 ;  /* 0x00000021000e7213 */ /* 0x000fe20000000000 */
[----:B------:R-:W-:Y:S01]  /*3ad0*/  IMAD R9, R8, R15, R9 ;  /* 0x0000000f08097224 */ /* 0x000fe200078e0209 */
[----:B------:R-:W-:Y:S01]  /*3ae0*/  IABS R15, R35 ;  /* 0x00000023000f7213 */ /* 0x000fe20000000000 */
[--C-:B------:R-:W-:Y:S01]  /*3af0*/  @!P6 IMAD.IADD R4, R4, 0x1, -R8.reuse ;  /* 0x000000010404e824 */ /* 0x100fe200078e0a08 */
[----:B------:R-:W-:Y:S01]  /*3b00*/  ISETP.GT.U32.AND P6, PT, R8, R7, PT ;  /* 0x000000070800720c */ /* 0x000fe20003fc4070 */
[--C-:B------:R-:W-:Y:S01]  /*3b10*/  @!P4 IMAD.IADD R6, R6, 0x1, -R8.reuse ;  /* 0x000000010606c824 */ /* 0x100fe200078e0a08 */
[C---:B------:R-:W-:Y:S01]  /*3b20*/  ISETP.GT.U32.AND P4, PT, R8.reuse, R10, PT ;  /* 0x0000000a0800720c */ /* 0x040fe20003f84070 */
[----:B------:R-:W-:Y:S01]  /*3b30*/  @!P5 IMAD.IADD R5, R5, 0x1, -R8 ;  /* 0x000000010505d824 */ /* 0x000fe200078e0a08 */
[C---:B------:R-:W-:Y:S01]  /*3b40*/  ISETP.GT.U32.AND P5, PT, R8.reuse, R9, PT ;  /* 0x000000090800720c */ /* 0x040fe20003fa4070 */
[----:B------:R-:W-:Y:S01]  /*3b50*/  IMAD.HI.U32 R13, R17, R48, RZ ;  /* 0x00000030110d7227 */ /* 0x000fe200078e00ff */
[----:B------:R-:W-:-:S02]  /*3b60*/  ISETP.GT.U32.AND P2, PT, R8, R6, PT ;  /* 0x000000060800720c */ /* 0x000fc40003f44070 */
[----:B------:R-:W-:Y:S01]  /*3b70*/  IABS R16, R36 ;  /* 0x0000002400107213 */ /* 0x000fe20000000000 */
[--C-:B------:R-:W-:Y:S01]  /*3b80*/  @!P0 IMAD.IADD R11, R11, 0x1, -R8.reuse ;  /* 0x000000010b0b8824 */ /* 0x100fe200078e0a08 */
[C---:B------:R-:W-:Y:S01]  /*3b90*/  ISETP.GT.U32.AND P0, PT, R8.reuse, R5, PT ;  /* 0x000000050800720c */ /* 0x040fe20003f04070 */
[----:B------:R-:W-:Y:S02]  /*3ba0*/  IMAD.MOV R13, RZ, RZ, -R13 ;  /* 0x000000ffff0d7224 */ /* 0x000fe400078e0a0d */
[--C-:B------:R-:W-:Y:S01]  /*3bb0*/  @!P6 IMAD.IADD R7, R7, 0x1, -R8.reuse ;  /* 0x000000010707e824 */ /* 0x100fe200078e0a08 */
[----:B------:R-:W-:Y:S01]  /*3bc0*/  ISETP.GT.U32.AND P6, PT, R8, R12, PT ;  /* 0x0000000c0800720c */ /* 0x000fe20003fc4070 */
[--C-:B------:R-:W-:Y:S01]  /*3bd0*/  @!P4 IMAD.IADD R10, R10, 0x1, -R8.reuse ;  /* 0x000000010a0ac824 */ /* 0x100fe200078e0a08 */
[C---:B------:R-:W-:Y:S01]  /*3be0*/  ISETP.GT.U32.AND P4, PT, R8.reuse, R4, PT ;  /* 0x000000040800720c */ /* 0x040fe20003f84070 */
[--C-:B------:R-:W-:Y:S01]  /*3bf0*/  @!P5 IMAD.IADD R9, R9, 0x1, -R8.reuse ;  /* 0x000000010909d824 */ /* 0x100fe200078e0a08 */
[----:B------:R-:W-:Y:S01]  /*3c00*/  ISETP.GT.U32.AND P5, PT, R8, R7, PT ;  /* 0x000000070800720c */ /* 0x000fe20003fa4070 */
[----:B------:R-:W-:Y:S01]  /*3c10*/  @!P2 IMAD.IADD R6, R6, 0x1, -R8 ;  /* 0x000000010606a824 */ /* 0x000fe200078e0a08 */
[----:B------:R-:W-:Y:S01]  /*3c20*/  ISETP.GT.U32.AND P2, PT, R8, R11, PT ;  /* 0x0000000b0800720c */ /* 0x000fe20003f44070 */
[----:B------:R-:W-:Y:S01]  /*3c30*/  IMAD R48, R0, R13, R48 ;  /* 0x0000000d00307224 */ /* 0x000fe200078e0230 */
[----:B------:R-:W-:Y:S01]  /*3c40*/  IABS R13, R61 ;  /* 0x0000003d000d7213 */ /* 0x000fe20000000000 */
[----:B------:R-:W-:Y:S01]  /*3c50*/  @!P0 IMAD.IADD R5, R5, 0x1, -R8 ;  /* 0x0000000105058824 */ /* 0x000fe200078e0a08 */
[----:B------:R-:W-:Y:S01]  /*3c60*/  ISETP.GT.U32.AND P0, PT, R8, R10, PT ;  /* 0x0000000a0800720c */ /* 0x000fe20003f04070 */
[----:B------:R-:W-:-:S04]  /*3c70*/  IMAD.HI.U32 R20, R17, R15, RZ ;  /* 0x0000000f11147227 */ /* 0x000fc800078e00ff */
[--C-:B------:R-:W-:Y:S01]  /*3c80*/  @!P4 IMAD.IADD R4, R4, 0x1, -R8.reuse ;  /* 0x000000010404c824 */ /* 0x100fe200078e0a08 */
[----:B------:R-:W-:Y:S01]  /*3c90*/  ISETP.GT.U32.AND P4, PT, R8, R9, PT ;  /* 0x000000090800720c */ /* 0x000fe20003f84070 */
[--C-:B------:R-:W-:Y:S01]  /*3ca0*/  @!P5 IMAD.IADD R7, R7, 0x1, -R8.reuse ;  /* 0x000000010707d824 */ /* 0x100fe200078e0a08 */
[----:B------:R-:W-:Y:S01]  /*3cb0*/  ISETP.GE.AND P5, PT, R28, RZ, PT ;  /* 0x000000ff1c00720c */ /* 0x000fe20003fa6270 */
[--C-:B------:R-:W-:Y:S01]  /*3cc0*/  @!P6 IMAD.IADD R12, R12, 0x1, -R8.reuse ;  /* 0x000000010c0ce824 */ /* 0x100fe200078e0a08 */
[----:B------:R-:W-:Y:S01]  /*3cd0*/  ISETP.GE.AND P6, PT, R25, RZ, PT ;  /* 0x000000ff1900720c */ /* 0x000fe20003fc6270 */
[----:B------:R-:W-:Y:S01]  /*3ce0*/  IMAD.HI.U32 R18, R17, R13, RZ ;  /* 0x0000000d11127227 */ /* 0x000fe200078e00ff */
[----:B------:R-:W-:Y:S02]  /*3cf0*/  IABS R25, R52 ;  /* 0x0000003400197213 */ /* 0x000fe40000000000 */
[----:B------:R-:W-:Y:S01]  /*3d00*/  IABS R28, R53 ;  /* 0x00000035001c7213 */ /* 0x000fe20000000000 */
[--C-:B------:R-:W-:Y:S01]  /*3d10*/  @!P0 IMAD.IADD R10, R10, 0x1, -R8.reuse ;  /* 0x000000010a0a8824 */ /* 0x100fe200078e0a08 */
[----:B------:R-:W-:Y:S01]  /*3d20*/  ISETP.GE.AND P0, PT, R27, RZ, PT ;  /* 0x000000ff1b00720c */ /* 0x000fe20003f06270 */
[----:B------:R-:W-:Y:S01]  /*3d30*/  @!P2 IMAD.IADD R11, R11, 0x1, -R8 ;  /* 0x000000010b0ba824 */ /* 0x000fe200078e0a08 */
[----:B------:R-:W-:Y:S01]  /*3d40*/  ISETP.GE.AND P2, PT, R26, RZ, PT ;  /* 0x000000ff1a00720c */ /* 0x000fe20003f46270 */
[----:B------:R-:W-:-:S02]  /*3d50*/  IMAD.MOV R18, RZ, RZ, -R18 ;  /* 0x000000ffff127224 */ /* 0x000fc400078e0a12 */
[----:B------:R-:W-:Y:S01]  /*3d60*/  @!P4 IMAD.IADD R9, R9, 0x1, -R8 ;  /* 0x000000010909c824 */ /* 0x000fe200078e0a08 */
[----:B------:R-:W-:Y:S01]  /*3d70*/  ISETP.GE.AND P4, PT, R29, RZ, PT ;  /* 0x000000ff1d00720c */ /* 0x000fe20003f86270 */
[----:B------:R-:W-:Y:S01]  /*3d80*/  @!P5 IMAD.MOV R12, RZ, RZ, -R12 ;  /* 0x000000ffff0cd224 */ /* 0x000fe200078e0a0c */
[C---:B------:R-:W-:Y:S01]  /*3d90*/  ISETP.GT.U32.AND P5, PT, R0.reuse, R22, PT ;  /* 0x000000160000720c */ /* 0x040fe20003fa4070 */
[----:B------:R-:W-:Y:S01]  /*3da0*/  IMAD R13, R0, R18, R13 ;  /* 0x00000012000d7224 */ /* 0x000fe200078e020d */
[----:B------:R-:W-:Y:S01]  /*3db0*/  IABS R8, R37 ;  /* 0x0000002500087213 */ /* 0x000fe20000000000 */
[----:B------:R-:W-:Y:S01]  /*3dc0*/  IMAD.MOV.U32 R18, RZ, RZ, R4 ;  /* 0x000000ffff127224 */ /* 0x000fe200078e0004 */
[----:B------:R-:W-:Y:S01]  /*3dd0*/  IABS R29, R55 ;  /* 0x00000037001d7213 */ /* 0x000fe20000000000 */
[----:B------:R-:W-:Y:S01]  /*3de0*/  @!P6 IMAD.MOV R6, RZ, RZ, -R6 ;  /* 0x000000ffff06e224 */ /* 0x000fe200078e0a06 */
[----:B------:R-:W-:Y:S01]  /*3df0*/  ISETP.GE.AND P6, PT, R30, RZ, PT ;  /* 0x000000ff1e00720c */ /* 0x000fe20003fc6270 */
[----:B------:R-:W-:-:S02]  /*3e00*/  IMAD.MOV R20, RZ, RZ, -R20 ;  /* 0x000000ffff147224 */ /* 0x000fc400078e0a14 */
[----:B------:R-:W-:Y:S01]  /*3e10*/  @!P0 IMAD.MOV R18, RZ, RZ, -R18 ;  /* 0x000000ffff128224 */ /* 0x000fe200078e0a12 */
[----:B------:R-:W-:Y:S01]  /*3e20*/  ISETP.GT.U32.AND P0, PT, R0, R48, PT ;  /* 0x000000300000720c */ /* 0x000fe20003f04070 */
[----:B------:R-:W-:-:S04]  /*3e30*/  IMAD.HI.U32 R19, R17, R14, RZ ;  /* 0x0000000e11137227 */ /* 0x000fc800078e00ff */
[C---:B------:R-:W-:Y:S01]  /*3e40*/  IMAD R15, R0.reuse, R20, R15 ;  /* 0x00000014000f7224 */ /* 0x040fe200078e020f */
[----:B------:R-:W-:Y:S01]  /*3e50*/  IABS R20, R38 ;  /* 0x0000002600147213 */ /* 0x000fe20000000000 */
[----:B------:R-:W-:Y:S01]  /*3e60*/  @!P2 IMAD.MOV R5, RZ, RZ, -R5 ;  /* 0x000000ffff05a224 */ /* 0x000fe200078e0a05 */
[----:B------:R-:W-:Y:S01]  /*3e70*/  ISETP.GE.AND P2, PT, R31, RZ, PT ;  /* 0x000000ff1f00720c */ /* 0x000fe20003f46270 */
[----:B------:R-:W-:Y:S02]  /*3e80*/  IMAD.MOV R19, RZ, RZ, -R19 ;  /* 0x000000ffff137224 */ /* 0x000fe400078e0a13 */
[----:B------:R-:W-:Y:S01]  /*3e90*/  @!P4 IMAD.MOV R11, RZ, RZ, -R11 ;  /* 0x000000ffff0bc224 */ /* 0x000fe200078e0a0b */
[----:B------:R-:W-:Y:S01]  /*3ea0*/  ISETP.GT.U32.AND P4, PT, R0, R13, PT ;  /* 0x0000000d0000720c */ /* 0x000fe20003f84070 */
[----:B------:R-:W-:Y:S01]  /*3eb0*/  @!P5 IMAD.IADD R22, R22, 0x1, -R0 ;  /* 0x000000011616d824 */ /* 0x000fe200078e0a00 */
[C---:B------:R-:W-:Y:S01]  /*3ec0*/  ISETP.GT.U32.AND P5, PT, R0.reuse, R15, PT ;  /* 0x0000000f0000720c */ /* 0x040fe20003fa4070 */
[----:B------:R-:W-:-:S02]  /*3ed0*/  IMAD R14, R0, R19, R14 ;  /* 0x00000013000e7224 */ /* 0x000fc400078e020e */
[----:B------:R-:W-:Y:S01]  /*3ee0*/  @!P6 IMAD.MOV R10, RZ, RZ, -R10 ;  /* 0x000000ffff0ae224 */ /* 0x000fe200078e0a0a */
[----:B------:R-:W-:Y:S01]  /*3ef0*/  ISETP.GE.AND P6, PT, R32, RZ, PT ;  /* 0x000000ff2000720c */ /* 0x000fe20003fc6270 */
[----:B------:R-:W-:Y:S01]  /*3f00*/  @!P0 IMAD.IADD R48, R48, 0x1, -R0 ;  /* 0x0000000130308824 */ /* 0x000fe200078e0a00 */
[----:B------:R-:W-:Y:S01]  /*3f10*/  ISETP.GT.U32.AND P0, PT, R0, R14, PT ;  /* 0x0000000e0000720c */ /* 0x000fe20003f04070 */
[----:B------:R-:W-:-:S04]  /*3f20*/  IMAD.HI.U32 R21, R17, R16, RZ ;  /* 0x0000001011157227 */ /* 0x000fc800078e00ff */
[----:B------:R-:W-:-:S04]  /*3f30*/  IMAD.HI.U32 R19, R17, R8, RZ ;  /* 0x0000000811137227 */ /* 0x000fc800078e00ff */
[----:B------:R-:W-:Y:S01]  /*3f40*/  @!P2 IMAD.MOV R9, RZ, RZ, -R9 ;  /* 0x000000ffff09a224 */ /* 0x000fe200078e0a09 */
[----:B------:R-:W-:Y:S01]  /*3f50*/  ISETP.NE.AND P2, PT, R2, RZ, PT ;  /* 0x000000ff0200720c */ /* 0x000fe20003f45270 */
[----:B------:R-:W-:Y:S01]  /*3f60*/  IMAD.MOV R21, RZ, RZ, -R21 ;  /* 0x000000ffff157224 */ /* 0x000fe200078e0a15 */
[----:B------:R-:W-:Y:S01]  /*3f70*/  LOP3.LUT R2, RZ, R2, RZ, 0x33, !PT ;  /* 0x00000002ff027212 */ /* 0x000fe200078e33ff */
[----:B------:R-:W-:Y:S02]  /*3f80*/  IMAD.MOV R19, RZ, RZ, -R19 ;  /* 0x000000ffff137224 */ /* 0x000fe400078e0a13 */
[--C-:B------:R-:W-:Y:S01]  /*3f90*/  @!P4 IMAD.IADD R13, R13, 0x1, -R0.reuse ;  /* 0x000000010d0dc824 */ /* 0x100fe200078e0a00 */
[----:B------:R-:W-:Y:S01]  /*3fa0*/  ISETP.GT.U32.AND P4, PT, R0, R48, PT ;  /* 0x000000300000720c */ /* 0x000fe20003f84070 */
[----:B------:R-:W-:Y:S01]  /*3fb0*/  @!P5 IMAD.IADD R15, R15, 0x1, -R0 ;  /* 0x000000010f0fd824 */ /* 0x000fe200078e0a00 */
[----:B------:R-:W-:Y:S01]  /*3fc0*/  SEL R11, R2, R11, !P2 ;  /* 0x0000000b020b7207 */ /* 0x000fe20005000000 */
[----:B------:R-:W-:Y:S01]  /*3fd0*/  IMAD R16, R0, R21, R16 ;  /* 0x0000001500107224 */ /* 0x000fe200078e0210 */
[----:B------:R-:W-:Y:S01]  /*3fe0*/  SEL R21, R2, R6, !P2 ;  /* 0x0000000602157207 */ /* 0x000fe20005000000 */
[----:B------:R-:W-:Y:S01]  /*3ff0*/  IMAD R8, R0, R19, R8 ;  /* 0x0000001300087224 */ /* 0x000fe200078e0208 */
[C---:B------:R-:W-:Y:S01]  /*4000*/  SEL R19, R2.reuse, R5, !P2 ;  /* 0x0000000502137207 */ /* 0x040fe20005000000 */
[----:B------:R-:W-:Y:S01]  /*4010*/  @!P6 IMAD.MOV R7, RZ, RZ, -R7 ;  /* 0x000000ffff07e224 */ /* 0x000fe200078e0a07 */
[----:B------:R-:W-:Y:S01]  /*4020*/  SEL R6, R2, R18, !P2 ;  /* 0x0000001202067207 */ /* 0x000fe20005000000 */
[----:B------:R-:W-:Y:S01]  /*4030*/  @!P0 IMAD.IADD R14, R14, 0x1, -R0 ;  /* 0x000000010e0e8824 */ /* 0x000fe200078e0a00 */
[----:B------:R-:W-:Y:S01]  /*4040*/  SEL R5, R2, R12, !P2 ;  /* 0x0000000c02057207 */ /* 0x000fe20005000000 */
[----:B------:R-:W-:Y:S01]  /*4050*/  STL [R1+0x1f0], R21 ;  /* 0x0001f01501007387 */ /* 0x000fe20000100800 */
[C---:B------:R-:W-:Y:S01]  /*4060*/  ISETP.GT.U32.AND P6, PT, R0.reuse, R15, PT ;  /* 0x0000000f0000720c */ /* 0x040fe20003fc4070 */
[----:B------:R-:W-:Y:S01]  /*4070*/  IMAD.MOV.U32 R4, RZ, RZ, R20 ;  /* 0x000000ffff047224 */ /* 0x000fe200078e0014 */
[----:B------:R-:W-:Y:S01]  /*4080*/  ISETP.GT.U32.AND P5, PT, R0, R14, PT ;  /* 0x0000000e0000720c */ /* 0x000fe20003fa4070 */
[----:B------:R-:W-:Y:S01]  /*4090*/  STL [R1+0x1ec], R19 ;  /* 0x0001ec1301007387 */ /* 0x000fe20000100800 */
[----:B------:R-:W-:Y:S01]  /*40a0*/  @!P4 IMAD.IADD R48, R48, 0x1, -R0 ;  /* 0x000000013030c824 */ /* 0x000fe200078e0a00 */
[C---:B------:R-:W-:Y:S01]  /*40b0*/  ISETP.GT.U32.AND P4, PT, R0.reuse, R16, PT ;  /* 0x000000100000720c */ /* 0x040fe20003f84070 */
[----:B------:R-:W-:Y:S01]  /*40c0*/  IMAD.HI.U32 R20, R17, R4, RZ ;  /* 0x0000000411147227 */ /* 0x000fe200078e00ff */
[----:B------:R0:W-:Y:S01]  /*40d0*/  STL [R1+0x1e8], R6 ;  /* 0x0001e80601007387 */ /* 0x0001e20000100800 */
[----:B------:R-:W-:-:S02]  /*40e0*/  ISETP.GT.U32.AND P0, PT, R0, R13, PT ;  /* 0x0000000d0000720c */ /* 0x000fc40003f04070 */
[----:B------:R-:W-:Y:S01]  /*40f0*/  IMAD.MOV R20, RZ, RZ, -R20 ;  /* 0x000000ffff147224 */ /* 0x000fe200078e0a14 */
[----:B------:R1:W-:Y:S02]  /*4100*/  STL [R1+0x1e4], R5 ;  /* 0x0001e40501007387 */ /* 0x0003e40000100800 */
[----:B------:R-:W-:Y:S01]  /*4110*/  @!P6 IMAD.IADD R15, R15, 0x1, -R0 ;  /* 0x000000010f0fe824 */ /* 0x000fe200078e0a00 */
[----:B------:R-:W-:Y:S01]  /*4120*/  ISETP.GE.AND P6, PT, R34, RZ, PT ;  /* 0x000000ff2200720c */ /* 0x000fe20003fc6270 */
[----:B------:R-:W-:Y:S01]  /*4130*/  IMAD R4, R0, R20, R4 ;  /* 0x0000001400047224 */ /* 0x000fe200078e0204 */
[----:B------:R-:W-:Y:S01]  /*4140*/  STL [R1+0x1e0], R11 ;  /* 0x0001e00b01007387 */ /* 0x000fe20000100800 */
[----:B0-----:R-:W-:Y:S01]  /*4150*/  SEL R6, R2, R10, !P2 ;  /* 0x0000000a02067207 */ /* 0x001fe20005000000 */
[--C-:B------:R-:W-:Y:S02]  /*4160*/  @!P5 IMAD.IADD R14, R14, 0x1, -R0.reuse ;  /* 0x000000010e0ed824 */ /* 0x100fe400078e0a00 */
[----:B------:R-:W-:Y:S01]  /*4170*/  ISETP.GT.U32.AND P5, PT, R0, R4, PT ;  /* 0x000000040000720c */ /* 0x000fe20003fa4070 */
[--C-:B------:R-:W-:Y:S01]  /*4180*/  @!P4 IMAD.IADD R16, R16, 0x1, -R0.reuse ;  /* 0x000000011010c824 */ /* 0x100fe200078e0a00 */
[C---:B-1----:R-:W-:Y:S01]  /*4190*/  SEL R5, R2.reuse, R9, !P2 ;  /* 0x0000000902057207 */ /* 0x042fe20005000000 */
[----:B------:R0:W-:Y:S01]  /*41a0*/  STL [R1+0x1dc], R6 ;  /* 0x0001dc0601007387 */ /* 0x0001e20000100800 */
[----:B------:R-:W-:Y:S01]  /*41b0*/  SEL R2, R2, R7, !P2 ;  /* 0x0000000702027207 */ /* 0x000fe20005000000 */
[----:B------:R-:W-:Y:S01]  /*41c0*/  @!P0 IMAD.IADD R13, R13, 0x1, -R0 ;  /* 0x000000010d0d8824 */ /* 0x000fe200078e0a00 */
[C---:B------:R-:W-:Y:S01]  /*41d0*/  ISETP.GT.U32.AND P2, PT, R0.reuse, R22, PT ;  /* 0x000000160000720c */ /* 0x040fe20003f44070 */
[----:B------:R1:W-:Y:S01]  /*41e0*/  STL [R1+0x1d8], R5 ;  /* 0x0001d80501007387 */ /* 0x0003e20000100800 */
[----:B------:R-:W-:Y:S01]  /*41f0*/  @!P6 IMAD.MOV R48, RZ, RZ, -R48 ;  /* 0x000000ffff30e224 */ /* 0x000fe200078e0a30 */
[----:B------:R-:W-:Y:S01]  /*4200*/  ISETP.GE.AND P4, PT, R35, RZ, PT ;  /* 0x000000ff2300720c */ /* 0x000fe20003f86270 */
[----:B------:R-:W-:Y:S01]  /*4210*/  IMAD.MOV.U32 R10, RZ, RZ, R13 ;  /* 0x000000ffff0a7224 */ /* 0x000fe200078e000d */
[----:B------:R2:W-:Y:S01]  /*4220*/  STL [R1+0x1d4], R2 ;  /* 0x0001d40201007387 */ /* 0x0005e20000100800 */
[----:B------:R-:W-:Y:S01]  /*4230*/  ISETP.GT.U32.AND P6, PT, R0, R16, PT ;  /* 0x000000100000720c */ /* 0x000fe20003fc4070 */
[----:B------:R-:W-:Y:S01]  /*4240*/  @!P5 IMAD.IADD R4, R4, 0x1, -R0 ;  /* 0x000000010404d824 */ /* 0x000fe200078e0a00 */
[----:B------:R-:W-:Y:S01]  /*4250*/  ISETP.GE.AND P0, PT, R33, RZ, PT ;  /* 0x000000ff2100720c */ /* 0x000fe20003f06270 */
[----:B------:R-:W-:Y:S01]  /*4260*/  @!P1 IMAD.MOV R10, RZ, RZ, -R10 ;  /* 0x000000ffff0a9224 */ /* 0x000fe200078e0a0a */
[----:B0-----:R-:W-:-:S02]  /*4270*/  IABS R6, R41 ;  /* 0x0000002900067213 */ /* 0x001fc40000000000 */
[----:B-1----:R-:W-:Y:S01]  /*4280*/  IABS R5, R39 ;  /* 0x0000002700057213 */ /* 0x002fe20000000000 */
[----:B------:R-:W-:Y:S01]  /*4290*/  @!P2 IMAD.IADD R22, R22, 0x1, -R0 ;  /* 0x000000011616a824 */ /* 0x000fe200078e0a00 */
[C---:B------:R-:W-:Y:S02]  /*42a0*/  ISETP.GT.U32.AND P2, PT, R0.reuse, R8, PT ;  /* 0x000000080000720c */ /* 0x040fe40003f44070 */
[----:B--2---:R-:W-:Y:S01]  /*42b0*/  IABS R2, R40 ;  /* 0x0000002800027213 */ /* 0x004fe20000000000 */
[----:B------:R-:W-:Y:S01]  /*42c0*/  IMAD.HI.U32 R9, R17, R5, RZ ;  /* 0x0000000511097227 */ /* 0x000fe200078e00ff */
[----:B------:R-:W-:-:S03]  /*42d0*/  ISETP.GT.U32.AND P1, PT, R0, R4, PT ;  /* 0x000000040000720c */ /* 0x000fc60003f24070 */
[----:B------:R-:W-:-:S04]  /*42e0*/  IMAD.HI.U32 R7, R17, R2, RZ ;  /* 0x0000000211077227 */ /* 0x000fc800078e00ff */
[----:B------:R-:W-:Y:S02]  /*42f0*/  IMAD.MOV R9, RZ, RZ, -R9 ;  /* 0x000000ffff097224 */ /* 0x000fe400078e0a09 */
[----:B------:R-:W-:Y:S02]  /*4300*/  IMAD.MOV R7, RZ, RZ, -R7 ;  /* 0x000000ffff077224 */ /* 0x000fe400078e0a07 */
[----:B------:R-:W-:Y:S02]  /*4310*/  IMAD R5, R0, R9, R5 ;  /* 0x0000000900057224 */ /* 0x000fe400078e0205 */
[----:B------:R-:W-:Y:S02]  /*4320*/  IMAD.MOV.U32 R11, RZ, RZ, R22 ;  /* 0x000000ffff0b7224 */ /* 0x000fe400078e0016 */
[----:B------:R-:W-:Y:S01]  /*4330*/  @!P2 IMAD.IADD R8, R8, 0x1, -R0 ;  /* 0x000000010808a824 */ /* 0x000fe200078e0a00 */
[----:B------:R-:W-:Y:S01]  /*4340*/  ISETP.GE.AND P2, PT, R36, RZ, PT ;  /* 0x000000ff2400720c */ /* 0x000fe20003f46270 */
[----:B------:R-:W-:-:S02]  /*4350*/  IMAD R2, R0, R7, R2 ;  /* 0x0000000700027224 */ /* 0x000fc400078e0202 */
[----:B------:R-:W-:Y:S01]  /*4360*/  @!P3 IMAD.MOV R11, RZ, RZ, -R11 ;  /* 0x000000ffff0bb224 */ /* 0x000fe200078e0a0b */
[C---:B------:R-:W-:Y:S01]  /*4370*/  ISETP.GT.U32.AND P3, PT, R0.reuse, R5, PT ;  /* 0x000000050000720c */ /* 0x040fe20003f64070 */
[----:B------:R-:W-:Y:S01]  /*4380*/  IMAD.MOV.U32 R9, RZ, RZ, R15 ;  /* 0x000000ffff097224 */ /* 0x000fe200078e000f */
[C---:B------:R-:W-:Y:S01]  /*4390*/  ISETP.GT.U32.AND P5, PT, R0.reuse, R8, PT ;  /* 0x000000080000720c */ /* 0x040fe20003fa4070 */
[----:B------:R-:W-:Y:S01]  /*43a0*/  IMAD.MOV.U32 R7, RZ, RZ, R14 ;  /* 0x000000ffff077224 */ /* 0x000fe200078e000e */
[----:B------:R-:W-:Y:S01]  /*43b0*/  STL [R1+0x40], R11 ;  /* 0x0000400b01007387 */ /* 0x000fe20000100800 */
[----:B------:R-:W-:Y:S01]  /*43c0*/  @!P4 IMAD.MOV R9, RZ, RZ, -R9 ;  /* 0x000000ffff09c224 */ /* 0x000fe200078e0a09 */
[----:B------:R-:W-:Y:S01]  /*43d0*/  ISETP.GT.U32.AND P4, PT, R0, R2, PT ;  /* 0x000000020000720c */ /* 0x000fe20003f84070 */
[--C-:B------:R-:W-:Y:S01]  /*43e0*/  @!P6 IMAD.IADD R16, R16, 0x1, -R0.reuse ;  /* 0x000000011010e824 */ /* 0x100fe200078e0a00 */
[----:B------:R0:W-:Y:S01]  /*43f0*/  STL [R1+0x3c], R10 ;  /* 0x00003c0a01007387 */ /* 0x0001e20000100800 */
[----:B------:R-:W-:Y:S01]  /*4400*/  @!P0 IMAD.MOV R7, RZ, RZ, -R7 ;  /* 0x000000ffff078224 */ /* 0x000fe200078e0a07 */
[----:B------:R-:W-:Y:S01]  /*4410*/  ISETP.GE.AND P0, PT, R37, RZ, PT ;  /* 0x000000ff2500720c */ /* 0x000fe20003f06270 */
[--C-:B------:R-:W-:Y:S01]  /*4420*/  @!P1 IMAD.IADD R4, R4, 0x1, -R0.reuse ;  /* 0x0000000104049824 */ /* 0x100fe200078e0a00 */
[----:B------:R-:W-:Y:S01]  /*4430*/  ISETP.GE.AND P6, PT, R38, RZ, PT ;  /* 0x000000ff2600720c */ /* 0x000fe20003fc6270 */
[--C-:B------:R-:W-:Y:S01]  /*4440*/  @!P3 IMAD.IADD R5, R5, 0x1, -R0.reuse ;  /* 0x000000010505b824 */ /* 0x100fe200078e0a00 */
[----:B------:R1:W-:Y:S01]  /*4450*/  STL [R1+0x34], R7 ;  /* 0x0000340701007387 */ /* 0x0003e20000100800 */
[----:B------:R-:W-:Y:S01]  /*4460*/  @!P5 IMAD.IADD R8, R8, 0x1, -R0 ;  /* 0x000000010808d824 */ /* 0x000fe200078e0a00 */
[----:B------:R-:W-:Y:S01]  /*4470*/  ISETP.GE.AND P5, PT, R39, RZ, PT ;  /* 0x000000ff2700720c */ /* 0x000fe20003fa6270 */
[----:B0-----:R-:W-:Y:S01]  /*4480*/  IMAD.MOV.U32 R10, RZ, RZ, R16 ;  /* 0x000000ffff0a7224 */ /* 0x001fe200078e0010 */
[----:B------:R0:W-:Y:S01]  /*4490*/  STL [R1+0x30], R9 ;  /* 0x0000300901007387 */ /* 0x0001e20000100800 */
[----:B------:R-:W-:Y:S01]  /*44a0*/  @!P4 IMAD.IADD R2, R2, 0x1, -R0 ;  /* 0x000000010202c824 */ /* 0x000fe200078e0a00 */
[----:B------:R-:W-:Y:S01]  /*44b0*/  ISETP.GE.AND P1, PT, R40, RZ, PT ;  /* 0x000000ff2800720c */ /* 0x000fe20003f26270 */
[----:B------:R-:W-:Y:S01]  /*44c0*/  @!P2 IMAD.MOV R10, RZ, RZ, -R10 ;  /* 0x000000ffff0aa224 */ /* 0x000fe200078e0a0a */
[C---:B------:R-:W-:Y:S01]  /*44d0*/  ISETP.GT.U32.AND P2, PT, R0.reuse, R5, PT ;  /* 0x000000050000720c */ /* 0x040fe20003f44070 */
[----:B-1----:R-:W-:Y:S01]  /*44e0*/  IMAD.HI.U32 R7, R17, R6, RZ ;  /* 0x0000000611077227 */ /* 0x002fe200078e00ff */
[----:B------:R-:W-:-:S02]  /*44f0*/  ISETP.GT.U32.AND P4, PT, R0, R2, PT ;  /* 0x000000020000720c */ /* 0x000fc40003f84070 */
[----:B------:R1:W-:Y:S01]  /*4500*/  STL [R1+0x2c], R10 ;  /* 0x00002c0a01007387 */ /* 0x0003e20000100800 */
[----:B------:R-:W-:Y:S01]  /*4510*/  IMAD.MOV R7, RZ, RZ, -R7 ;  /* 0x000000ffff077224 */ /* 0x000fe200078e0a07 */
[----:B------:R-:W-:Y:S01]  /*4520*/  ISETP.GE.AND P3, PT, R41, RZ, PT ;  /* 0x000000ff2900720c */ /* 0x000fe20003f66270 */
[----:B------:R-:W-:Y:S01]  /*4530*/  @!P0 IMAD.MOV R8, RZ, RZ, -R8 ;  /* 0x000000ffff088224 */ /* 0x000fe200078e0a08 */
[----:B------:R-:W-:Y:S01]  /*4540*/  ISETP.GE.AND P0, PT, R42, RZ, PT ;  /* 0x000000ff2a00720c */ /* 0x000fe20003f06270 */
[----:B0-----:R-:W-:Y:S01]  /*4550*/  IMAD R9, R0, R7, R6 ;  /* 0x0000000700097224 */ /* 0x001fe200078e0206 */
[----:B------:R-:W-:Y:S02]  /*4560*/  IABS R7, R42 ;  /* 0x0000002a00077213 */ /* 0x000fe40000000000 */
[----:B------:R-:W-:Y:S01]  /*4570*/  IABS R6, R43 ;  /* 0x0000002b00067213 */ /* 0x000fe20000000000 */
[----:B------:R0:W-:Y:S01]  /*4580*/  STL [R1+0x28], R8 ;  /* 0x0000280801007387 */ /* 0x0001e20000100800 */
[----:B-1----:R-:W-:-:S02]  /*4590*/  IMAD.MOV.U32 R10, RZ, RZ, R4 ;  /* 0x000000ffff0a7224 */ /* 0x002fc400078e0004 */
[----:B------:R-:W-:Y:S01]  /*45a0*/  @!P2 IMAD.IADD R5, R5, 0x1, -R0 ;  /* 0x000000010505a824 */ /* 0x000fe200078e0a00 */
[----:B------:R-:W-:Y:S01]  /*45b0*/  ISETP.GE.AND P2, PT, R43, RZ, PT ;  /* 0x000000ff2b00720c */ /* 0x000fe20003f46270 */
[----:B------:R-:W-:Y:S01]  /*45c0*/  @!P6 IMAD.MOV R10, RZ, RZ, -R10 ;  /* 0x000000ffff0ae224 */ /* 0x000fe200078e0a0a */
[----:B------:R-:W-:Y:S01]  /*45d0*/  ISETP.GT.U32.AND P6, PT, R0, R9, PT ;  /* 0x000000090000720c */ /* 0x000fe20003fc4070 */
[----:B------:R-:W-:Y:S01]  /*45e0*/  IMAD.MOV.U32 R4, RZ, RZ, R6 ;  /* 0x000000ffff047224 */ /* 0x000fe200078e0006 */
[----:B------:R-:W-:Y:S01]  /*45f0*/  IABS R6, R44 ;  /* 0x0000002c00067213 */ /* 0x000fe20000000000 */
[----:B------:R-:W-:Y:S01]  /*4600*/  @!P4 IMAD.IADD R2, R2, 0x1, -R0 ;  /* 0x000000010202c824 */ /* 0x000fe200078e0a00 */
[----:B------:R1:W-:Y:S01]  /*4610*/  STL [R1+0x24], R10 ;  /* 0x0000240a01007387 */ /* 0x0003e20000100800 */
[----:B------:R-:W-:Y:S01]  /*4620*/  IMAD.HI.U32 R11, R17, R4, RZ ;  /* 0x00000004110b7227 */ /* 0x000fe200078e00ff */
[----:B0-----:R-:W-:Y:S02]  /*4630*/  IABS R8, R49 ;  /* 0x0000003100087213 */ /* 0x001fe40000000000 */
[----:B------:R-:W-:Y:S01]  /*4640*/  ISETP.GE.AND P4, PT, R49, RZ, PT ;  /* 0x000000ff3100720c */ /* 0x000fe20003f86270 */
[----:B------:R-:W-:-:S02]  /*4650*/  IMAD.MOV R11, RZ, RZ, -R11 ;  /* 0x000000ffff0b7224 */ /* 0x000fc400078e0a0b */
[----:B------:R-:W-:Y:S02]  /*4660*/  IMAD.MOV.U32 R14, RZ, RZ, R5 ;  /* 0x000000ffff0e7224 */ /* 0x000fe400078e0005 */
[----:B------:R-:W-:-:S04]  /*4670*/  IMAD.HI.U32 R12, R17, R8, RZ ;  /* 0x00000008110c7227 */ /* 0x000fc800078e00ff */
[----:B-1----:R-:W-:-:S04]  /*4680*/  IMAD.HI.U32 R10, R17, R7, RZ ;  /* 0x00000007110a7227 */ /* 0x002fc800078e00ff */
[----:B------:R-:W-:Y:S02]  /*4690*/  IMAD.MOV R10, RZ, RZ, -R10 ;  /* 0x000000ffff0a7224 */ /* 0x000fe400078e0a0a */
[C---:B------:R-:W-:Y:S02]  /*46a0*/  IMAD R4, R0.reuse, R11, R4 ;  /* 0x0000000b00047224 */ /* 0x040fe400078e0204 */
[C---:B------:R-:W-:Y:S02]  /*46b0*/  IMAD R7, R0.reuse, R10, R7 ;  /* 0x0000000a00077224 */ /* 0x040fe400078e0207 */
[----:B------:R-:W-:Y:S01]  /*46c0*/  IMAD.MOV.U32 R13, RZ, RZ, R2 ;  /* 0x000000ffff0d7224 */ /* 0x000fe200078e0002 */
[----:B------:R-:W-:Y:S01]  /*46d0*/  IABS R2, R45 ;  /* 0x0000002d00027213 */ /* 0x000fe20000000000 */
[----:B------:R-:W-:Y:S01]  /*46e0*/  @!P5 IMAD.MOV R14, RZ, RZ, -R14 ;  /* 0x000000ffff0ed224 */ /* 0x000fe200078e0a0e */
[----:B------:R-:W-:Y:S01]  /*46f0*/  ISETP.GT.U32.AND P5, PT, R0, R7, PT ;  /* 0x000000070000720c */ /* 0x000fe20003fa4070 */
[----:B------:R-:W-:-:S02]  /*4700*/  IMAD.MOV R10, RZ, RZ, -R12 ;  /* 0x000000ffff0a7224 */ /* 0x000fc400078e0a0c */
[----:B------:R-:W-:Y:S01]  /*4710*/  @!P1 IMAD.MOV R13, RZ, RZ, -R13 ;  /* 0x000000ffff0d9224 */ /* 0x000fe200078e0a0d */
[C---:B------:R-:W-:Y:S01]  /*4720*/  ISETP.GT.U32.AND P1, PT, R0.reuse, R4, PT ;  /* 0x000000040000720c */ /* 0x040fe20003f24070 */
[----:B------:R-:W-:Y:S01]  /*4730*/  @!P6 IMAD.IADD R9, R9, 0x1, -R0 ;  /* 0x000000010909e824 */ /* 0x000fe200078e0a00 */
[----:B------:R-:W-:Y:S01]  /*4740*/  STL [R1+0x1c], R14 ;  /* 0x00001c0e01007387 */ /* 0x000fe20000100800 */
[C---:B------:R-:W-:Y:S02]  /*4750*/  IMAD R5, R0.reuse, R10, R8 ;  /* 0x0000000a00057224 */ /* 0x040fe400078e0208 */
[----:B------:R-:W-:Y:S01]  /*4760*/  IMAD.HI.U32 R8, R17, R6, RZ ;  /* 0x0000000611087227 */ /* 0x000fe200078e00ff */
[----:B------:R-:W-:Y:S01]  /*4770*/  ISETP.GT.U32.AND P6, PT, R0, R9, PT ;  /* 0x000000090000720c */ /* 0x000fe20003fc4070 */
[----:B------:R-:W-:Y:S02]  /*4780*/  STL [R1+0x18], R13 ;  /* 0x0000180d01007387 */ /* 0x000fe40000100800 */
[----:B------:R-:W-:-:S02]  /*4790*/  IMAD.MOV R8, RZ, RZ, -R8 ;  /* 0x000000ffff087224 */ /* 0x000fc400078e0a08 */
[----:B------:R-:W-:Y:S02]  /*47a0*/  @!P5 IMAD.IADD R7, R7, 0x1, -R0 ;  /* 0x000000010707d824 */ /* 0x000fe400078e0a00 */
[----:B------:R-:W-:Y:S02]  /*47b0*/  IMAD R6, R0, R8, R6 ;  /* 0x0000000800067224 */ /* 0x000fe400078e0206 */
[----:B------:R-:W-:Y:S01]  /*47c0*/  @!P1 IMAD.IADD R4, R4, 0x1, -R0 ;  /* 0x0000000104049824 */ /* 0x000fe200078e0a00 */
[C---:B------:R-:W-:Y:S01]  /*47d0*/  ISETP.GT.U32.AND P1, PT, R0.reuse, R7, PT ;  /* 0x000000070000720c */ /* 0x040fe20003f24070 */
[----:B------:R-:W-:Y:S01]  /*47e0*/  IMAD.HI.U32 R8, R17, R2, RZ ;  /* 0x0000000211087227 */ /* 0x000fe200078e00ff */
[----:B------:R-:W-:-:S03]  /*47f0*/  ISETP.GT.U32.AND P5, PT, R0, R6, PT ;  /* 0x000000060000720c */ /* 0x000fc60003fa4070 */
[----:B------:R-:W-:Y:S01]  /*4800*/  @!P6 IMAD.IADD R9, R9, 0x1, -R0 ;  /* 0x000000010909e824 */ /* 0x000fe200078e0a00 */
[C---:B------:R-:W-:Y:S01]  /*4810*/  ISETP.GT.U32.AND P6, PT, R0.reuse, R5, PT ;  /* 0x000000050000720c */ /* 0x040fe20003fc4070 */
[----:B------:R-:W-:Y:S02]  /*4820*/  IMAD.MOV R8, RZ, RZ, -R8 ;  /* 0x000000ffff087224 */ /* 0x000fe400078e0a08 */
[----:B------:R-:W-:Y:S02]  /*4830*/  IMAD.MOV.U32 R11, RZ, RZ, R9 ;  /* 0x000000ffff0b7224 */ /* 0x000fe400078e0009 */
[C---:B------:R-:W-:Y:S02]  /*4840*/  IMAD R2, R0.reuse, R8, R2 ;  /* 0x0000000800027224 */ /* 0x040fe400078e0202 */
[----:B------:R-:W-:Y:S02]  /*4850*/  @!P1 IMAD.IADD R7, R7, 0x1, -R0 ;  /* 0x0000000107079824 */ /* 0x000fe400078e0a00 */
[----:B------:R-:W-:Y:S01]  /*4860*/  IMAD.MOV.U32 R49, RZ, RZ, R50 ;  /* 0x000000ffff317224 */ /* 0x000fe200078e0032 */
[C---:B------:R-:W-:Y:S01]  /*4870*/  ISETP.GT.U32.AND P1, PT, R0.reuse, R2, PT ;  /* 0x000000020000720c */ /* 0x040fe20003f24070 */
[----:B------:R-:W-:Y:S01]  /*4880*/  IMAD.MOV.U32 R50, RZ, RZ, R59 ;  /* 0x000000ffff327224 */ /* 0x000fe200078e003b */
[----:B------:R-:W-:Y:S01]  /*4890*/  IABS R59, R47 ;  /* 0x0000002f003b7213 */ /* 0x000fe20000000000 */
[----:B------:R-:W-:Y:S01]  /*48a0*/  @!P3 IMAD.MOV R11, RZ, RZ, -R11 ;  /* 0x000000ffff0bb224 */ /* 0x000fe200078e0a0b */
[----:B------:R-:W-:Y:S01]  /*48b0*/  ISETP.GT.U32.AND P3, PT, R0, R4, PT ;  /* 0x000000040000720c */ /* 0x000fe20003f64070 */
[----:B------:R-:W-:Y:S01]  /*48c0*/  @!P5 IMAD.IADD R6, R6, 0x1, -R0 ;  /* 0x000000010606d824 */ /* 0x000fe200078e0a00 */
[----:B------:R-:W-:Y:S01]  /*48d0*/  IABS R21, R49 ;  /* 0x0000003100157213 */ /* 0x000fe20000000000 */
[----:B------:R-:W-:Y:S01]  /*48e0*/  IMAD.HI.U32 R10, R17, R60, RZ ;  /* 0x0000003c110a7227 */ /* 0x000fe200078e00ff */
[----:B------:R-:W-:Y:S01]  /*48f0*/  STL [R1+0x14], R11 ;  /* 0x0000140b01007387 */ /* 0x000fe20000100800 */
[----:B------:R-:W-:-:S02]  /*4900*/  IABS R22, R50 ;  /* 0x0000003200167213 */ /* 0x000fc40000000000 */
[----:B------:R-:W-:Y:S01]  /*4910*/  @!P6 IMAD.IADD R5, R5, 0x1, -R0 ;  /* 0x000000010505e824 */ /* 0x000fe200078e0a00 */
[C---:B------:R-:W-:Y:S01]  /*4920*/  ISETP.GT.U32.AND P5, PT, R0.reuse, R6, PT ;  /* 0x000000060000720c */ /* 0x040fe20003fa4070 */
[----:B------:R-:W-:Y:S02]  /*4930*/  IMAD.MOV R9, RZ, RZ, -R10 ;  /* 0x000000ffff097224 */ /* 0x000fe400078e0a0a */
[----:B------:R-:W-:Y:S01]  /*4940*/  IMAD.HI.U32 R8, R17, R59, RZ ;  /* 0x0000003b11087227 */ /* 0x000fe200078e00ff */
[----:B------:R-:W-:-:S03]  /*4950*/  ISETP.GT.U32.AND P6, PT, R0, R5, PT ;  /* 0x000000050000720c */ /* 0x000fc60003fc4070 */
[----:B------:R-:W-:Y:S02]  /*4960*/  IMAD R60, R0, R9, R60 ;  /* 0x00000009003c7224 */ /* 0x000fe400078e023c */
[----:B------:R-:W-:Y:S02]  /*4970*/  IMAD.MOV R8, RZ, RZ, -R8 ;  /* 0x000000ffff087224 */ /* 0x000fe400078e0a08 */
[--C-:B------:R-:W-:Y:S01]  /*4980*/  @!P1 IMAD.IADD R2, R2, 0x1, -R0.reuse ;  /* 0x0000000102029824 */ /* 0x100fe200078e0a00 */
[----:B------:R-:W-:Y:S01]  /*4990*/  ISETP.GE.AND P1, PT, R45, RZ, PT ;  /* 0x000000ff2d00720c */ /* 0x000fe20003f26270 */
[----:B------:R-:W-:Y:S02]  /*49a0*/  IMAD.MOV.U32 R9, RZ, RZ, R7 ;  /* 0x000000ffff097224 */ /* 0x000fe400078e0007 */
[----:B------:R-:W-:Y:S01]  /*49b0*/  @!P3 IMAD.IADD R4, R4, 0x1, -R0 ;  /* 0x000000010404b824 */ /* 0x000fe200078e0a00 */
[C---:B------:R-:W-:Y:S01]  /*49c0*/  ISETP.GT.U32.AND P3, PT, R0.reuse, R60, PT ;  /* 0x0000003c0000720c */ /* 0x040fe20003f64070 */
[----:B------:R-:W-:-:S02]  /*49d0*/  IMAD R59, R0, R8, R59 ;  /* 0x00000008003b7224 */ /* 0x000fc400078e023b */
[----:B------:R-:W-:Y:S01]  /*49e0*/  @!P0 IMAD.MOV R9, RZ, RZ, -R9 ;  /* 0x000000ffff098224 */ /* 0x000fe200078e0a09 */
[----:B------:R-:W-:Y:S01]  /*49f0*/  ISETP.GT.U32.AND P0, PT, R0, R2, PT ;  /* 0x000000020000720c */ /* 0x000fe20003f04070 */
[--C-:B------:R-:W-:Y:S01]  /*4a00*/  @!P5 IMAD.IADD R6, R6, 0x1, -R0.reuse ;  /* 0x000000010606d824 */ /* 0x100fe200078e0a00 */
[----:B------:R-:W-:Y:S01]  /*4a10*/  ISETP.GT.U32.AND P5, PT, R0, R59, PT ;  /* 0x0000003b0000720c */ /* 0x000fe20003fa4070 */
[----:B------:R-:W-:Y:S01]  /*4a20*/  @!P6 IMAD.IADD R5, R5, 0x1, -R0 ;  /* 0x000000010505e824 */ /* 0x000fe200078e0a00 */
[----:B------:R-:W-:Y:S01]  /*4a30*/  ISETP.GE.AND P6, PT, R44, RZ, PT ;  /* 0x000000ff2c00720c */ /* 0x000fe20003fc6270 */
[----:B------:R-:W-:Y:S01]  /*4a40*/  IMAD.HI.U32 R8, R17, R21, RZ ;  /* 0x0000001511087227 */ /* 0x000fe200078e00ff */
[----:B------:R-:W-:Y:S03]  /*4a50*/  STL [R1+0x10], R9 ;  /* 0x0000100901007387 */ /* 0x000fe60000100800 */
[----:B------:R-:W-:-:S02]  /*4a60*/  @!P2 IMAD.MOV R4, RZ, RZ, -R4 ;  /* 0x000000ffff04a224 */ /* 0x000fc400078e0a04 */
[----:B------:R-:W-:Y:S02]  /*4a70*/  IMAD.MOV R8, RZ, RZ, -R8 ;  /* 0x000000ffff087224 */ /* 0x000fe400078e0a08 */
[--C-:B------:R-:W-:Y:S01]  /*4a80*/  @!P3 IMAD.IADD R60, R60, 0x1, -R0.reuse ;  /* 0x000000013c3cb824 */ /* 0x100fe200078e0a00 */
[----:B------:R0:W-:Y:S01]  /*4a90*/  STL [R1+0xc], R4 ;  /* 0x00000c0401007387 */ /* 0x0001e20000100800 */
[----:B------:R-:W-:Y:S01]  /*4aa0*/  @!P4 IMAD.MOV R5, RZ, RZ, -R5 ;  /* 0x000000ffff05c224 */ /* 0x000fe200078e0a05 */
[----:B------:R-:W-:Y:S01]  /*4ab0*/  ISETP.GE.AND P3, PT, R46, RZ, PT ;  /* 0x000000ff2e00720c */ /* 0x000fe20003f66270 */
[--C-:B------:R-:W-:Y:S01]  /*4ac0*/  @!P0 IMAD.IADD R2, R2, 0x1, -R0.reuse ;  /* 0x0000000102028824 */ /* 0x100fe200078e0a00 */
[----:B------:R-:W-:Y:S01]  /*4ad0*/  ISETP.GE.AND P4, PT, R47, RZ, PT ;  /* 0x000000ff2f00720c */ /* 0x000fe20003f86270 */
[C---:B------:R-:W-:Y:S01]  /*4ae0*/  IMAD R21, R0.reuse, R8, R21 ;  /* 0x0000000800157224 */ /* 0x040fe200078e0215 */
[----:B------:R1:W-:Y:S01]  /*4af0*/  STL [R1+0x8], R5 ;  /* 0x0000080501007387 */ /* 0x0003e20000100800 */
[----:B------:R-:W-:Y:S01]  /*4b00*/  @!P5 IMAD.IADD R59, R59, 0x1, -R0 ;  /* 0x000000013b3bd824 */ /* 0x000fe200078e0a00 */
[----:B------:R-:W-:Y:S01]  /*4b10*/  ISETP.GT.U32.AND P5, PT, R0, R60, PT ;  /* 0x0000003c0000720c */ /* 0x000fe20003fa4070 */
[----:B------:R-:W-:Y:S01]  /*4b20*/  IMAD.HI.U32 R8, R17, R22, RZ ;  /* 0x0000001611087227 */ /* 0x000fe200078e00ff */
[----:B------:R-:W-:-:S02]  /*4b30*/  ISETP.GE.AND P0, PT, R49, RZ, PT ;  /* 0x000000ff3100720c */ /* 0x000fc40003f06270 */
[----:B------:R-:W-:Y:S01]  /*4b40*/  ISETP.GT.U32.AND P2, PT, R0, R59, PT ;  /* 0x0000003b0000720c */ /* 0x000fe20003f44070 */
[----:B0-----:R-:W-:Y:S02]  /*4b50*/  IMAD.MOV.U32 R4, RZ, RZ, R6 ;  /* 0x000000ffff047224 */ /* 0x001fe400078e0006 */
[----:B------:R-:W-:-:S04]  /*4b60*/  IMAD.HI.U32 R7, R17, R23, RZ ;  /* 0x0000001711077227 */ /* 0x000fc800078e00ff */
[----:B-1----:R-:W-:Y:S02]  /*4b70*/  IMAD.MOV.U32 R5, RZ, RZ, R2 ;  /* 0x000000ffff057224 */ /* 0x002fe400078e0002 */
[----:B------:R-:W-:Y:S01]  /*4b80*/  @!P6 IMAD.MOV R4, RZ, RZ, -R4 ;  /* 0x000000ffff04e224 */ /* 0x000fe200078e0a04 */
[C---:B------:R-:W-:Y:S01]  /*4b90*/  ISETP.GT.U32.AND P6, PT, R0.reuse, R21, PT ;  /* 0x000000150000720c */ /* 0x040fe20003fc4070 */
[----:B------:R-:W-:Y:S02]  /*4ba0*/  IMAD.MOV R8, RZ, RZ, -R8 ;  /* 0x000000ffff087224 */ /* 0x000fe400078e0a08 */
[----:B------:R-:W-:Y:S01]  /*4bb0*/  @!P1 IMAD.MOV R5, RZ, RZ, -R5 ;  /* 0x000000ffff059224 */ /* 0x000fe200078e0a05 */
[----:B------:R0:W-:Y:S01]  /*4bc0*/  STL [R1+0x4], R4 ;  /* 0x0000040401007387 */ /* 0x0001e20000100800 */
[----:B------:R-:W-:Y:S01]  /*4bd0*/  IMAD.MOV R7, RZ, RZ, -R7 ;  /* 0x000000ffff077224 */ /* 0x000fe200078e0a07 */
[----:B------:R-:W-:Y:S01]  /*4be0*/  ISETP.GE.AND P1, PT, R51, RZ, PT ;  /* 0x000000ff3300720c */ /* 0x000fe20003f26270 */
[C---:B------:R-:W-:Y:S01]  /*4bf0*/  IMAD R22, R0.reuse, R8, R22 ;  /* 0x0000000800167224 */ /* 0x040fe200078e0216 */
[----:B------:R1:W-:Y:S01]  /*4c00*/  STL [R1], R5 ;  /* 0x0000000501007387 */ /* 0x0003e20000100800 */
[----:B------:R-:W-:-:S02]  /*4c10*/  IMAD R23, R0, R7, R23 ;  /* 0x0000000700177224 */ /* 0x000fc400078e0217 */
[--C-:B------:R-:W-:Y:S01]  /*4c20*/  @!P5 IMAD.IADD R60, R60, 0x1, -R0.reuse ;  /* 0x000000013c3cd824 */ /* 0x100fe200078e0a00 */
[----:B------:R-:W2:Y:S01]  /*4c30*/  LDL.LU R42, [R1+0x35c] ;  /* 0x00035c00012a7983 */ /* 0x000ea20000300800 */
[C---:B------:R-:W-:Y:S01]  /*4c40*/  ISETP.GT.U32.AND P5, PT, R0.reuse, R22, PT ;  /* 0x000000160000720c */ /* 0x040fe20003fa4070 */
[--C-:B------:R-:W-:Y:S01]  /*4c50*/  @!P6 IMAD.IADD R21, R21, 0x1, -R0.reuse ;  /* 0x000000011515e824 */ /* 0x100fe200078e0a00 */
[----:B------:R-:W-:Y:S01]  /*4c60*/  ISETP.GT.U32.AND P6, PT, R0, R23, PT ;  /* 0x000000170000720c */ /* 0x000fe20003fc4070 */
[----:B------:R-:W3:Y:S01]  /*4c70*/  LDL.LU R44, [R1+0x360] ;  /* 0x00036000012c7983 */ /* 0x000ee20000300800 */
[----:B------:R-:W-:Y:S01]  /*4c80*/  @!P2 IMAD.IADD R59, R59, 0x1, -R0 ;  /* 0x000000013b3ba824 */ /* 0x000fe200078e0a00 */
[----:B------:R-:W-:Y:S01]  /*4c90*/  ISETP.GE.AND P2, PT, R50, RZ, PT ;  /* 0x000000ff3200720c */ /* 0x000fe20003f46270 */
[----:B------:R-:W-:Y:S02]  /*4ca0*/  IMAD.MOV.U32 R46, RZ, RZ, R56 ;  /* 0x000000ffff2e7224 */ /* 0x000fe400078e0038 */
[----:B------:R-:W-:Y:S01]  /*4cb0*/  IMAD.HI.U32 R2, R17, R25, RZ ;  /* 0x0000001911027227 */ /* 0x000fe200078e00ff */
[----:B------:R-:W-:-:S03]  /*4cc0*/  IABS R33, R58 ;  /* 0x0000003a00217213 */ /* 0x000fc60000000000 */
[----:B0-----:R-:W-:-:S04]  /*4cd0*/  IMAD.HI.U32 R4, R17, R28, RZ ;  /* 0x0000001c11047227 */ /* 0x001fc800078e00ff */
[--C-:B------:R-:W-:Y:S01]  /*4ce0*/  @!P5 IMAD.IADD R22, R22, 0x1, -R0.reuse ;  /* 0x000000011616d824 */ /* 0x100fe200078e0a00 */
[----:B------:R-:W-:Y:S01]  /*4cf0*/  ISETP.GT.U32.AND P5, PT, R0, R21, PT ;  /* 0x000000150000720c */ /* 0x000fe20003fa4070 */
[----:B------:R-:W-:-:S03]  /*4d00*/  @!P6 IMAD.IADD R23, R23, 0x1, -R0 ;  /* 0x000000011717e824 */ /* 0x000fc600078e0a00 */
[----:B------:R-:W-:Y:S01]  /*4d10*/  ISETP.GT.U32.AND P6, PT, R0, R22, PT ;  /* 0x000000160000720c */ /* 0x000fe20003fc4070 */
[----:B------:R-:W-:Y:S02]  /*4d20*/  @!P3 IMAD.MOV R60, RZ, RZ, -R60 ;  /* 0x000000ffff3cb224 */ /* 0x000fe400078e0a3c */
[----:B------:R-:W-:-:S06]  /*4d30*/  @!P4 IMAD.MOV R59, RZ, RZ, -R59 ;  /* 0x000000ffff3bc224 */ /* 0x000fcc00078e0a3b */
[----:B------:R-:W-:-:S04]  /*4d40*/  @!P5 IMAD.IADD R21, R21, 0x1, -R0 ;  /* 0x000000011515d824 */ /* 0x000fc800078e0a00 */
[----:B------:R-:W-:Y:S02]  /*4d50*/  @!P6 IMAD.IADD R22, R22, 0x1, -R0 ;  /* 0x000000011616e824 */ /* 0x000fe400078e0a00 */
[----:B------:R-:W-:Y:S02]  /*4d60*/  @!P0 IMAD.MOV R21, RZ, RZ, -R21 ;  /* 0x000000ffff158224 */ /* 0x000fe400078e0a15 */
[----:B------:R-:W-:Y:S01]  /*4d70*/  @!P2 IMAD.MOV R22, RZ, RZ, -R22 ;  /* 0x000000ffff16a224 */ /* 0x000fe200078e0a16 */
[----:B------:R-:W-:Y:S01]  /*4d80*/  STL [R1+0x3258], R60 ;  /* 0x0032583c01007387 */ /* 0x000fe20000100800 */
[----:B------:R-:W-:-:S03]  /*4d90*/  ISETP.GE.AND P4, PT, R52, RZ, PT ;  /* 0x000000ff3400720c */ /* 0x000fc60003f86270 */
[----:B------:R-:W-:Y:S01]  /*4da0*/  STL [R1+0x325c], R59 ;  /* 0x00325c3b01007387 */ /* 0x000fe20000100800 */
[----:B------:R-:W-:-:S03]  /*4db0*/  ISETP.GE.AND P2, PT, R55, RZ, PT ;  /* 0x000000ff3700720c */ /* 0x000fc60003f46270 */
[----:B------:R-:W-:Y:S01]  /*4dc0*/  STL [R1+0x3260], R21 ;  /* 0x0032601501007387 */ /* 0x000fe20000100800 */
[----:B------:R-:W-:-:S03]  /*4dd0*/  IMAD.MOV.U32 R51, RZ, RZ, R57 ;  /* 0x000000ffff337224 */ /* 0x000fc600078e0039 */
[----:B------:R-:W-:Y:S04]  /*4de0*/  STL [R1+0x3264], R22 ;  /* 0x0032641601007387 */ /* 0x000fe80000100800 */
[----:B------:R-:W4:Y:S04]  /*4df0*/  LDL.LU R52, [R1+0x36c] ;  /* 0x00036c0001347983 */ /* 0x000f280000300800 */
[----:B------:R-:W4:Y:S04]  /*4e00*/  LDL.LU R55, [R1+0x370] ;  /* 0x0003700001377983 */ /* 0x000f280000300800 */
[----:B------:R-:W4:Y:S04]  /*4e10*/  LDL.LU R57, [R1+0x374] ;  /* 0x0003740001397983 */ /* 0x000f280000300800 */
[----:B------:R-:W4:Y:S01]  /*4e20*/  LDL.LU R56, [R1+0x378] ;  /* 0x0003780001387983 */ /* 0x000f220000300800 */
[----:B------:R-:W-:-:S04]  /*4e30*/  IMAD.MOV R2, RZ, RZ, -R2 ;  /* 0x000000ffff027224 */ /* 0x000fc800078e0a02 */
[----:B------:R-:W-:-:S05]  /*4e40*/  IMAD R25, R0, R2, R25 ;  /* 0x0000000200197224 */ /* 0x000fca00078e0219 */
[----:B------:R-:W-:-:S13]  /*4e50*/  ISETP.GT.U32.AND P5, PT, R0, R25, PT ;  /* 0x000000190000720c */ /* 0x000fda0003fa4070 */
[----:B------:R-:W-:-:S05]  /*4e60*/  @!P5 IMAD.IADD R25, R25, 0x1, -R0 ;  /* 0x000000011919d824 */ /* 0x000fca00078e0a00 */
[----:B------:R-:W-:-:S13]  /*4e70*/  ISETP.GT.U32.AND P5, PT, R0, R25, PT ;  /* 0x000000190000720c */ /* 0x000fda0003fa4070 */
[----:B------:R-:W-:Y:S01]  /*4e80*/  @!P5 IMAD.IADD R25, R25, 0x1, -R0 ;  /* 0x000000011919d824 */ /* 0x000fe200078e0a00 */
[----:B------:R-:W-:Y:S02]  /*4e90*/  ISETP.GE.AND P5, PT, R58, RZ, PT ;  /* 0x000000ff3a00720c */ /* 0x000fe40003fa6270 */
[----:B------:R-:W4:Y:S01]  /*4ea0*/  LDL.LU R58, [R1+0x37c] ;  /* 0x00037c00013a7983 */ /* 0x000f220000300800 */
[----:B------:R-:W-:Y:S01]  /*4eb0*/  IMAD.MOV R4, RZ, RZ, -R4 ;  /* 0x000000ffff047224 */ /* 0x000fe200078e0a04 */
[C---:B------:R-:W-:Y:S01]  /*4ec0*/  ISETP.GT.U32.AND P3, PT, R0.reuse, R23, PT ;  /* 0x000000170000720c */ /* 0x040fe20003f64070 */
[----:B------:R-:W-:Y:S01]  /*4ed0*/  IMAD.HI.U32 R2, R17, R29, RZ ;  /* 0x0000001d11027227 */ /* 0x000fe200078e00ff */
[----:B------:R-:W-:Y:S01]  /*4ee0*/  IABS R36, R54 ;  /* 0x0000003600247213 */ /* 0x000fe20000000000 */
[----:B------:R-:W4:Y:S02]  /*4ef0*/  LDL.LU R49, [R1+0x540] ;  /* 0x0005400001317983 */ /* 0x000f240000300800 */
[----:B------:R-:W-:-:S05]  /*4f00*/  IMAD R28, R0, R4, R28 ;  /* 0x00000004001c7224 */ /* 0x000fca00078e021c */
[----:B------:R-:W-:Y:S01]  /*4f10*/  ISETP.GT.U32.AND P6, PT, R0, R28, PT ;  /* 0x0000001c0000720c */ /* 0x000fe20003fc4070 */
[----:B------:R-:W-:Y:S02]  /*4f20*/  IMAD.MOV R2, RZ, RZ, -R2 ;  /* 0x000000ffff027224 */ /* 0x000fe400078e0a02 */
[----:B------:R-:W-:-:S10]  /*4f30*/  IMAD.HI.U32 R4, R17, R33, RZ ;  /* 0x0000002111047227 */ /* 0x000fd400078e00ff */
[----:B------:R-:W-:Y:S02]  /*4f40*/  @!P6 IMAD.IADD R28, R28, 0x1, -R0 ;  /* 0x000000011c1ce824 */ /* 0x000fe400078e0a00 */
[----:B------:R-:W-:-:S03]  /*4f50*/  IMAD R29, R0, R2, R29 ;  /* 0x00000002001d7224 */ /* 0x000fc600078e021d */
[C---:B------:R-:W-:Y:S01]  /*4f60*/  ISETP.GT.U32.AND P6, PT, R0.reuse, R28, PT ;  /* 0x0000001c0000720c */ /* 0x040fe20003fc4070 */
[----:B------:R-:W-:Y:S02]  /*4f70*/  IMAD.MOV R4, RZ, RZ, -R4 ;  /* 0x000000ffff047224 */ /* 0x000fe400078e0a04 */
[----:B------:R-:W-:Y:S01]  /*4f80*/  @!P3 IMAD.IADD R23, R23, 0x1, -R0 ;  /* 0x000000011717b824 */ /* 0x000fe200078e0a00 */
[C---:B------:R-:W-:Y:S01]  /*4f90*/  ISETP.GT.U32.AND P3, PT, R0.reuse, R29, PT ;  /* 0x0000001d0000720c */ /* 0x040fe20003f64070 */
[----:B------:R-:W-:Y:S02]  /*4fa0*/  IMAD R33, R0, R4, R33 ;  /* 0x0000000400217224 */ /* 0x000fe400078e0221 */
[----:B------:R-:W-:-:S06]  /*4fb0*/  IMAD.HI.U32 R2, R17, R36, RZ ;  /* 0x0000002411027227 */ /* 0x000fcc00078e00ff */
[----:B------:R-:W-:Y:S01]  /*4fc0*/  @!P6 IMAD.IADD R28, R28, 0x1, -R0 ;  /* 0x000000011c1ce824 */ /* 0x000fe200078e0a00 */
[----:B------:R-:W-:Y:S01]  /*4fd0*/  ISETP.GT.U32.AND P6, PT, R0, R33, PT ;  /* 0x000000210000720c */ /* 0x000fe20003fc4070 */
[----:B-1----:R-:W-:Y:S02]  /*4fe0*/  IMAD.MOV R5, RZ, RZ, -R2 ;  /* 0x000000ffff057224 */ /* 0x002fe400078e0a02 */
[----:B------:R-:W-:Y:S01]  /*4ff0*/  @!P3 IMAD.IADD R29, R29, 0x1, -R0 ;  /* 0x000000011d1db824 */ /* 0x000fe200078e0a00 */
[----:B------:R-:W-:-:S04]  /*5000*/  IABS R41, R46 ;  /* 0x0000002e00297213 */ /* 0x000fc80000000000 */
[----:B------:R-:W-:-:S05]  /*5010*/  ISETP.GT.U32.AND P3, PT, R0, R29, PT ;  /* 0x0000001d0000720c */ /* 0x000fca0003f64070 */
[----:B------:R-:W-:Y:S02]  /*5020*/  @!P6 IMAD.IADD R33, R33, 0x1, -R0 ;  /* 0x000000012121e824 */ /* 0x000fe400078e0a00 */
[----:B------:R-:W-:-:S06]  /*5030*/  IMAD R36, R0, R5, R36 ;  /* 0x0000000500247224 */ /* 0x000fcc00078e0224 */
[----:B------:R-:W-:Y:S01]  /*5040*/  @!P3 IMAD.IADD R29, R29, 0x1, -R0 ;  /* 0x000000011d1db824 */ /* 0x000fe200078e0a00 */
[C---:B------:R-:W-:Y:S02]  /*5050*/  ISETP.GT.U32.AND P3, PT, R0.reuse, R36, PT ;  /* 0x000000240000720c */ /* 0x040fe40003f64070 */
[----:B------:R-:W-:Y:S01]  /*5060*/  IABS R43, R51 ;  /* 0x00000033002b7213 */ /* 0x000fe20000000000 */
[----:B------:R-:W-:Y:S01]  /*5070*/  @!P1 IMAD.MOV R23, RZ, RZ, -R23 ;  /* 0x000000ffff179224 */ /* 0x000fe200078e0a17 */
[----:B------:R-:W-:Y:S01]  /*5080*/  ISETP.GE.AND P0, PT, R53, RZ, PT ;  /* 0x000000ff3500720c */ /* 0x000fe20003f06270 */
[----:B------:R-:W-:Y:S01]  /*5090*/  @!P4 IMAD.MOV R25, RZ, RZ, -R25 ;  /* 0x000000ffff19c224 */ /* 0x000fe200078e0a19 */
[----:B------:R-:W-:-:S07]  /*50a0*/  ISETP.GT.U32.AND P1, PT, R0, R33, PT ;  /* 0x000000210000720c */ /* 0x000fce0003f24070 */
[----:B------:R-:W-:Y:S02]  /*50b0*/  @!P3 IMAD.IADD R36, R36, 0x1, -R0 ;  /* 0x000000012424b824 */ /* 0x000fe400078e0a00 */
[----:B------:R-:W-:-:S03]  /*50c0*/  IMAD.HI.U32 R6, R17, R43, RZ ;  /* 0x0000002b11067227 */ /* 0x000fc600078e00ff */
[----:B------:R-:W-:Y:S01]  /*50d0*/  ISETP.GT.U32.AND P4, PT, R0, R36, PT ;  /* 0x000000240000720c */ /* 0x000fe20003f84070 */
[----:B------:R-:W-:-:S04]  /*50e0*/  IMAD.MOV R6, RZ, RZ, -R6 ;  /* 0x000000ffff067224 */ /* 0x000fc800078e0a06 */
[C---:B------:R-:W-:Y:S02]  /*50f0*/  IMAD R43, R0.reuse, R6, R43 ;  /* 0x00000006002b7224 */ /* 0x040fe400078e022b */
[----:B------:R-:W-:Y:S02]  /*5100*/  @!P0 IMAD.MOV R28, RZ, RZ, -R28 ;  /* 0x000000ffff1c8224 */ /* 0x000fe400078e0a1c */
[----:B------:R-:W-:Y:S02]  /*5110*/  @!P2 IMAD.MOV R29, RZ, RZ, -R29 ;  /* 0x000000ffff1da224 */ /* 0x000fe400078e0a1d */
[--C-:B------:R-:W-:Y:S01]  /*5120*/  @!P1 IMAD.IADD R33, R33, 0x1, -R0.reuse ;  /* 0x0000000121219824 */ /* 0x100fe200078e0a00 */
[----:B------:R-:W-:Y:S01]  /*5130*/  ISETP.GT.U32.AND P1, PT, R0, R43, PT ;  /* 0x0000002b0000720c */ /* 0x000fe20003f24070 */
[----:B------:R-:W-:Y:S02]  /*5140*/  @!P4 IMAD.IADD R36, R36, 0x1, -R0 ;  /* 0x000000012424c824 */ /* 0x000fe400078e0a00 */
[----:B------:R-:W-:-:S10]  /*5150*/  @!P5 IMAD.MOV R33, RZ, RZ, -R33 ;  /* 0x000000ffff21d224 */ /* 0x000fd400078e0a21 */
[----:B------:R-:W-:Y:S01]  /*5160*/  @!P1 IMAD.IADD R43, R43, 0x1, -R0 ;  /* 0x000000012b2b9824 */ /* 0x000fe200078e0a00 */
[----:B--2---:R-:W-:Y:S02]  /*5170*/  IABS R37, R42 ;  /* 0x0000002a00257213 */ /* 0x004fe40000000000 */
[----:B---3--:R-:W-:-:S03]  /*5180*/  IABS R38, R44 ;  /* 0x0000002c00267213 */ /* 0x008fc60000000000 */
[----:B------:R-:W-:-:S04]  /*5190*/  IMAD.HI.U32 R4, R17, R37, RZ ;  /* 0x0000002511047227 */ /* 0x000fc800078e00ff */
[----:B------:R-:W-:Y:S02]  /*51a0*/  IMAD.MOV R4, RZ, RZ, -R4 ;  /* 0x000000ffff047224 */ /* 0x000fe400078e0a04 */
[----:B------:R-:W-:-:S04]  /*51b0*/  IMAD.HI.U32 R2, R17, R38, RZ ;  /* 0x0000002611027227 */ /* 0x000fc800078e00ff */
[----:B------:R-:W-:Y:S02]  /*51c0*/  IMAD R37, R0, R4, R37 ;  /* 0x0000000400257224 */ /* 0x000fe400078e0225 */
[----:B------:R-:W-:-:S03]  /*51d0*/  IMAD.MOV R2, RZ, RZ, -R2 ;  /* 0x000000ffff027224 */ /* 0x000fc600078e0a02 */
[C---:B------:R-:W-:Y:S01]  /*51e0*/  ISETP.GT.U32.AND P6, PT, R0.reuse, R37, PT ;  /* 0x000000250000720c */ /* 0x040fe20003fc4070 */
[----:B------:R-:W-:Y:S02]  /*51f0*/  IMAD R38, R0, R2, R38 ;  /* 0x0000000200267224 */ /* 0x000fe400078e0226 */
[----:B------:R-:W-:-:S04]  /*5200*/  IMAD.HI.U32 R2, R17, R41, RZ ;  /* 0x0000002911027227 */ /* 0x000fc800078e00ff */
[----:B------:R-:W-:-:S04]  /*5210*/  IMAD.MOV R2, RZ, RZ, -R2 ;  /* 0x000000ffff027224 */ /* 0x000fc800078e0a02 */
[----:B------:R-:W-:Y:S02]  /*5220*/  IMAD R41, R0, R2, R41 ;  /* 0x0000000200297224 */ /* 0x000fe400078e0229 */
[----:B------:R-:W-:-:S03]  /*5230*/  @!P6 IMAD.IADD R37, R37, 0x1, -R0 ;  /* 0x000000012525e824 */ /* 0x000fc600078e0a00 */
[C---:B------:R-:W-:Y:S02]  /*5240*/  ISETP.GT.U32.AND P6, PT, R0.reuse, R41, PT ;  /* 0x000000290000720c */ /* 0x040fe40003fc4070 */
[----:B------:R-:W-:-:S11]  /*5250*/  ISETP.GT.U32.AND P3, PT, R0, R38, PT ;  /* 0x000000260000720c */ /* 0x000fd60003f64070 */
[----:B------:R-:W-:Y:S01]  /*5260*/  @!P6 IMAD.IADD R41, R41, 0x1, -R0 ;  /* 0x000000012929e824 */ /* 0x000fe200078e0a00 */
[----:B----4-:R-:W-:-:S04]  /*5270*/  IABS R45, R52 ;  /* 0x00000034002d7213 */ /* 0x010fc80000000000 */
[----:B------:R-:W-:Y:S02]  /*5280*/  ISETP.GT.U32.AND P6, PT, R0, R41, PT ;  /* 0x000000290000720c */ /* 0x000fe40003fc4070 */
[----:B------:R-:W-:Y:S01]  /*5290*/  IABS R50, R57 ;  /* 0x0000003900327213 */ /* 0x000fe20000000000 */
[----:B------:R-:W-:-:S04]  /*52a0*/  IMAD.HI.U32 R5, R17, R45, RZ ;  /* 0x0000002d11057227 */ /* 0x000fc800078e00ff */
[----:B------:R-:W-:Y:S01]  /*52b0*/  IMAD.HI.U32 R2, R17, R50, RZ ;  /* 0x0000003211027227 */ /* 0x000fe200078e00ff */
[----:B------:R-:W-:-:S03]  /*52c0*/  IABS R47, R55 ;  /* 0x00000037002f7213 */ /* 0x000fc60000000000 */
[----:B------:R-:W-:Y:S02]  /*52d0*/  IMAD.MOV R5, RZ, RZ, -R5 ;  /* 0x000000ffff057224 */ /* 0x000fe400078e0a05 */
[----:B------:R-:W-:Y:S02]  /*52e0*/  IMAD.MOV R2, RZ, RZ, -R2 ;  /* 0x000000ffff027224 */ /* 0x000fe400078e0a02 */
[----:B------:R-:W-:Y:S02]  /*52f0*/  @!P3 IMAD.IADD R38, R38, 0x1, -R0 ;  /* 0x000000012626b824 */ /* 0x000fe400078e0a00 */
[C---:B------:R-:W-:Y:S02]  /*5300*/  IMAD R45, R0.reuse, R5, R45 ;  /* 0x00000005002d7224 */ /* 0x040fe400078e022d */
[C---:B------:R-:W-:Y:S01]  /*5310*/  IMAD R50, R0.reuse, R2, R50 ;  /* 0x0000000200327224 */ /* 0x040fe200078e0232 */
[C---:B------:R-:W-:Y:S01]  /*5320*/  ISETP.GT.U32.AND P0, PT, R0.reuse, R37, PT ;  /* 0x000000250000720c */ /* 0x040fe20003f04070 */
[----:B------:R-:W-:Y:S01]  /*5330*/  IMAD.HI.U32 R4, R17, R47, RZ ;  /* 0x0000002f11047227 */ /* 0x000fe200078e00ff */
[----:B------:R-:W-:-:S02]  /*5340*/  ISETP.GT.U32.AND P2, PT, R0, R38, PT ;  /* 0x000000260000720c */ /* 0x000fc40003f44070 */
[C---:B------:R-:W-:Y:S01]  /*5350*/  ISETP.GT.U32.AND P4, PT, R0.reuse, R45, PT ;  /* 0x0000002d0000720c */ /* 0x040fe20003f84070 */
[----:B------:R-:W-:Y:S01]  /*5360*/  @!P6 IMAD.IADD R41, R41, 0x1, -R0 ;  /* 0x000000012929e824 */ /* 0x000fe200078e0a00 */
[----:B------:R-:W-:Y:S01]  /*5370*/  ISETP.GT.U32.AND P6, PT, R0, R50, PT ;  /* 0x000000320000720c */ /* 0x000fe20003fc4070 */
[----:B------:R-:W-:-:S04]  /*5380*/  IMAD.MOV R4, RZ, RZ, -R4 ;  /* 0x000000ffff047224 */ /* 0x000fc800078e0a04 */
[----:B------:R-:W-:Y:S01]  /*5390*/  IMAD R47, R0, R4, R47 ;  /* 0x00000004002f7224 */ /* 0x000fe200078e022f */
[----:B------:R-:W-:Y:S01]  /*53a0*/  ISETP.GE.AND P3, PT, R54, RZ, PT ;  /* 0x000000ff3600720c */ /* 0x000fe20003f66270 */
[--C-:B------:R-:W-:Y:S02]  /*53b0*/  @!P0 IMAD.IADD R37, R37, 0x1, -R0.reuse ;  /* 0x0000000125258824 */ /* 0x100fe400078e0a00 */
[--C-:B------:R-:W-:Y:S01]  /*53c0*/  @!P2 IMAD.IADD R38, R38, 0x1, -R0.reuse ;  /* 0x000000012626a824 */ /* 0x100fe200078e0a00 */
[----:B------:R-:W-:Y:S01]  /*53d0*/  ISETP.GT.U32.AND P0, PT, R0, R47, PT ;  /* 0x0000002f0000720c */ /* 0x000fe20003f04070 */
[--C-:B------:R-:W-:Y:S01]  /*53e0*/  @!P4 IMAD.IADD R45, R45, 0x1, -R0.reuse ;  /* 0x000000012d2dc824 */ /* 0x100fe200078e0a00 */
[----:B------:R-:W-:Y:S01]  /*53f0*/  ISETP.GE.AND P2, PT, R42, RZ, PT ;  /* 0x000000ff2a00720c */ /* 0x000fe20003f46270 */
[----:B------:R-:W-:Y:S01]  /*5400*/  @!P6 IMAD.IADD R50, R50, 0x1, -R0 ;  /* 0x000000013232e824 */ /* 0x000fe200078e0a00 */
[----:B------:R-:W-:Y:S02]  /*5410*/  ISETP.GE.AND P1, PT, R44, RZ, PT ;  /* 0x000000ff2c00720c */ /* 0x000fe40003f26270 */
[----:B------:R-:W-:-:S02]  /*5420*/  ISETP.GE.AND P4, PT, R46, RZ, PT ;  /* 0x000000ff2e00720c */ /* 0x000fc40003f86270 */
[----:B------:R-:W-:Y:S01]  /*5430*/  ISETP.GT.U32.AND P5, PT, R0, R50, PT ;  /* 0x000000320000720c */ /* 0x000fe20003fa4070 */
[----:B------:R-:W-:Y:S01]  /*5440*/  STL [R1+0x3268], R23 ;  /* 0x0032681701007387 */ /* 0x000fe20000100800 */
[----:B------:R-:W-:-:S03]  /*5450*/  @!P3 IMAD.MOV R36, RZ, RZ, -R36 ;  /* 0x000000ffff24b224 */ /* 0x000fc600078e0a24 */
[----:B------:R-:W-:Y:S01]  /*5460*/  STL [R1+0x326c], R25 ;  /* 0x00326c1901007387 */ /* 0x000fe20000100800 */
[----:B------:R-:W-:Y:S01]  /*5470*/  @!P0 IMAD.IADD R47, R47, 0x1, -R0 ;  /* 0x000000012f2f8824 */ /* 0x000fe200078e0a00 */
[----:B------:R-:W-:Y:S01]  /*5480*/  ISETP.GE.AND P0, PT, R51, RZ, PT ;  /* 0x000000ff3300720c */ /* 0x000fe20003f06270 */
[----:B------:R-:W-:Y:S01]  /*5490*/  @!P2 IMAD.MOV R37, RZ, RZ, -R37 ;  /* 0x000000ffff25a224 */ /* 0x000fe200078e0a25 */
[----:B------:R-:W-:Y:S01]  /*54a0*/  STL [R1+0x3270], R28 ;  /* 0x0032701c01007387 */ /* 0x000fe20000100800 */
[----:B------:R-:W-:Y:S02]  /*54b0*/  @!P1 IMAD.MOV R38, RZ, RZ, -R38 ;  /* 0x000000ffff269224 */ /* 0x000fe400078e0a26 */
[----:B------:R-:W-:Y:S01]  /*54c0*/  @!P4 IMAD.MOV R41, RZ, RZ, -R41 ;  /* 0x000000ffff29c224 */ /* 0x000fe200078e0a29 */
[----:B------:R-:W-:Y:S04]  /*54d0*/  STL [R1+0x3274], R29 ;  /* 0x0032741d01007387 */ /* 0x000fe80000100800 */
[----:B------:R-:W2:Y:S04]  /*54e0*/  LDL.LU R51, [R1+0x544] ;  /* 0x0005440001337983 */ /* 0x000ea80000300800 */
[----:B------:R-:W-:Y:S01]  /*54f0*/  STL [R1+0x3278], R33 ;  /* 0x0032782101007387 */ /* 0x000fe20000100800 */
[----:B------:R-:W-:-:S03]  /*5500*/  ISETP.GE.AND P4, PT, R52, RZ, PT ;  /* 0x000000ff3400720c */ /* 0x000fc60003f86270 */
[----:B------:R-:W-:Y:S01]  /*5510*/  STL [R1+0x327c], R36 ;  /* 0x00327c2401007387 */ /* 0x000fe20000100800 */
[----:B------:R-:W-:-:S03]  /*5520*/  @!P5 IMAD.IADD R50, R50, 0x1, -R0 ;  /* 0x000000013232d824 */ /* 0x000fc600078e0a00 */
[----:B------:R-:W-:Y:S01]  /*5530*/  STL [R1+0x3280], R37 ;  /* 0x0032802501007387 */ /* 0x000fe20000100800 */
[----:B------:R-:W-:-:S03]  /*5540*/  IABS R53, R56 ;  /* 0x0000003800357213 */ /* 0x000fc60000000000 */
[----:B------:R-:W-:Y:S01]  /*5550*/  STL [R1+0x3284], R38 ;  /* 0x0032842601007387 */ /* 0x000fe20000100800 */
[----:B------:R-:W-:-:S03]  /*5560*/  ISETP.GE.AND P5, PT, R56, RZ, PT ;  /* 0x000000ff3800720c */ /* 0x000fc60003fa6270 */
[----:B------:R-:W-:Y:S04]  /*5570*/  STL [R1+0x3288], R41 ;  /* 0x0032882901007387 */ /* 0x000fe80000100800 */
[----:B------:R-:W3:Y:S04]  /*5580*/  LDL.LU R52, [R1+0x548] ;  /* 0x0005480001347983 */ /* 0x000ee80000300800 */
[----:B------:R-:W4:Y:S01]  /*5590*/  LDL.LU R56, [R1+0x54c] ;  /* 0x00054c0001387983 */ /* 0x000f220000300800 */
[----:B------:R-:W-:-:S04]  /*55a0*/  IMAD.HI.U32 R4, R17, R53, RZ ;  /* 0x0000003511047227 */ /* 0x000fc800078e00ff */
[----:B------:R-:W-:-:S04]  /*55b0*/  IMAD.MOV R4, RZ, RZ, -R4 ;  /* 0x000000ffff047224 */ /* 0x000fc800078e0a04 */
[----:B------:R-:W-:-:S05]  /*55c0*/  IMAD R53, R0, R4, R53 ;  /* 0x0000000400357224 */ /* 0x000fca00078e0235 */
[----:B------:R-:W-:Y:S02]  /*55d0*/  ISETP.GT.U32.AND P1, PT, R0, R53, PT ;  /* 0x000000350000720c */ /* 0x000fe40003f24070 */
[----:B------:R-:W-:-:S11]  /*55e0*/  IABS R54, R58 ;  /* 0x0000003a00367213 */ /* 0x000fd60000000000 */
[----:B------:R-:W-:Y:S01]  /*55f0*/  @!P1 IMAD.IADD R53, R53, 0x1, -R0 ;  /* 0x0000000135359824 */ /* 0x000fe200078e0a00 */
[----:B------:R-:W-:Y:S02]  /*5600*/  ISETP.GE.AND P1, PT, R58, RZ, PT ;  /* 0x000000ff3a00720c */ /* 0x000fe40003f26270 */
[----:B------:R-:W3:Y:S01]  /*5610*/  LDL.LU R58, [R1+0x550] ;  /* 0x00055000013a7983 */ /* 0x000ee20000300800 */
[C---:B------:R-:W-:Y:S02]  /*5620*/  ISETP.GT.U32.AND P6, PT, R0.reuse, R43, PT ;  /* 0x0000002b0000720c */ /* 0x040fe40003fc4070 */
[C---:B------:R-:W-:Y:S02]  /*5630*/  ISETP.GT.U32.AND P3, PT, R0.reuse, R45, PT ;  /* 0x0000002d0000720c */ /* 0x040fe40003f64070 */
[----:B------:R-:W-:Y:S01]  /*5640*/  ISETP.GT.U32.AND P2, PT, R0, R47, PT ;  /* 0x0000002f0000720c */ /* 0x000fe20003f44070 */
[----:B------:R-:W-:-:S08]  /*5650*/  IMAD.HI.U32 R2, R17, R54, RZ ;  /* 0x0000003611027227 */ /* 0x000fd000078e00ff */
[--C-:B------:R-:W-:Y:S02]  /*5660*/  @!P6 IMAD.IADD R43, R43, 0x1, -R0.reuse ;  /* 0x000000012b2be824 */ /* 0x100fe400078e0a00 */
[----:B------:R-:W-:Y:S01]  /*5670*/  @!P3 IMAD.IADD R45, R45, 0x1, -R0 ;  /* 0x000000012d2db824 */ /* 0x000fe200078e0a00 */
[----:B------:R-:W-:Y:S01]  /*5680*/  ISETP.GE.AND P3, PT, R55, RZ, PT ;  /* 0x000000ff3700720c */ /* 0x000fe20003f66270 */
[----:B------:R-:W-:Y:S01]  /*5690*/  @!P0 IMAD.MOV R43, RZ, RZ, -R43 ;  /* 0x000000ffff2b8224 */ /* 0x000fe200078e0a2b */
[----:B------:R-:W3:Y:S01]  /*56a0*/  LDL.LU R55, [R1+0x554] ;  /* 0x0005540001377983 */ /* 0x000ee20000300800 */
[----:B------:R-:W-:-:S03]  /*56b0*/  IMAD.MOV R2, RZ, RZ, -R2 ;  /* 0x000000ffff027224 */ /* 0x000fc600078e0a02 */
[----:B------:R-:W-:Y:S04]  /*56c0*/  STL [R1+0x328c], R43 ;  /* 0x00328c2b01007387 */ /* 0x000fe80000100800 */
[----:B------:R-:W3:Y:S01]  /*56d0*/  LDL.LU R44, [R1+0x558] ;  /* 0x00055800012c7983 */ /* 0x000ee20000300800 */
[C---:B------:R-:W-:Y:S02]  /*56e0*/  IMAD R54, R0.reuse, R2, R54 ;  /* 0x0000000200367224 */ /* 0x040fe400078e0236 */
[----:B------:R-:W-:Y:S01]  /*56f0*/  @!P2 IMAD.IADD R47, R47, 0x1, -R0 ;  /* 0x000000012f2fa824 */ /* 0x000fe200078e0a00 */
[----:B------:R-:W-:Y:S02]  /*5700*/  IABS R2, R49 ;  /* 0x0000003100027213 */ /* 0x000fe40000000000 */
[----:B------:R-:W-:Y:S01]  /*5710*/  ISETP.GT.U32.AND P6, PT, R0, R54, PT ;  /* 0x000000360000720c */ /* 0x000fe20003fc4070 */
[----:B------:R-:W-:Y:S01]  /*5720*/  @!P3 IMAD.MOV R47, RZ, RZ, -R47 ;  /* 0x000000ffff2fb224 */ /* 0x000fe200078e0a2f */
[----:B------:R-:W-:-:S02]  /*5730*/  ISETP.GE.AND P3, PT, R49, RZ, PT ;  /* 0x000000ff3100720c */ /* 0x000fc40003f66270 */
[----:B------:R-:W3:Y:S01]  /*5740*/  LDL.LU R49, [R1+0x55c] ;  /* 0x00055c0001317983 */ /* 0x000ee20000300800 */
[----:B------:R-:W-:-:S08]  /*5750*/  @!P4 IMAD.MOV R45, RZ, RZ, -R45 ;  /* 0x000000ffff2dc224 */ /* 0x000fd000078e0a2d */
[----:B------:R-:W-:-:S05]  /*5760*/  @!P6 IMAD.IADD R54, R54, 0x1, -R0 ;  /* 0x000000013636e824 */ /* 0x000fca00078e0a00 */
[----:B------:R-:W-:-:S13]  /*5770*/  ISETP.GT.U32.AND P4, PT, R0, R54, PT ;  /* 0x000000360000720c */ /* 0x000fda0003f84070 */
[----:B------:R-:W-:Y:S01]  /*5780*/  @!P4 IMAD.IADD R54, R54, 0x1, -R0 ;  /* 0x000000013636c824 */ /* 0x000fe200078e0a00 */
[----:B------:R-:W-:Y:S01]  /*5790*/  ISETP.GE.AND P2, PT, R57, RZ, PT ;  /* 0x000000ff3900720c */ /* 0x000fe20003f46270 */
[----:B------:R-:W-:-:S04]  /*57a0*/  IMAD.HI.U32 R4, R17, R2, RZ ;  /* 0x0000000211047227 */ /* 0x000fc800078e00ff */
[----:B------:R-:W-:Y:S02]  /*57b0*/  IMAD.MOV R57, RZ, RZ, -R4 ;  /* 0x000000ffff397224 */ /* 0x000fe400078e0a04 */
[----:B------:R-:W-:-:S06]  /*57c0*/  @!P1 IMAD.MOV R54, RZ, RZ, -R54 ;  /* 0x000000ffff369224 */ /* 0x000fcc00078e0a36 */
[----:B------:R-:W-:Y:S01]  /*57d0*/  @!P2 IMAD.MOV R50, RZ, RZ, -R50 ;  /* 0x000000ffff32a224 */ /* 0x000fe200078e0a32 */
[----:B----4-:R-:W-:Y:S02]  /*57e0*/  ISETP.GE.AND P4, PT, R56, RZ, PT ;  /* 0x000000ff3800720c */ /* 0x010fe40003f86270 */
[----:B------:R-:W-:Y:S02]  /*57f0*/  IABS R6, R56 ;  /* 0x0000003800067213 */ /* 0x000fe40000000000 */
[----:B------:R-:W4:Y:S04]  /*5800*/  LDL.LU R56, [R1+0x560] ;  /* 0x0005600001387983 */ /* 0x000f280000300800 */
[----:B------:R-:W4:Y:S01]  /*5810*/  LDL.LU R39, [R1+0x564] ;  /* 0x0005640001277983 */ /* 0x000f220000300800 */
[----:B--2---:R-:W-:-:S02]  /*5820*/  IABS R4, R51 ;  /* 0x0000003300047213 */ /* 0x004fc40000000000 */
[----:B------:R-:W-:Y:S02]  /*5830*/  ISETP.GE.AND P2, PT, R51, RZ, PT ;  /* 0x000000ff3300720c */ /* 0x000fe40003f46270 */
[----:B------:R-:W2:Y:S01]  /*5840*/  LDL.LU R51, [R1+0x568] ;  /* 0x0005680001337983 */ /* 0x000ea20000300800 */
[----:B---3--:R-:W-:Y:S02]  /*5850*/  IABS R7, R58 ;  /* 0x0000003a00077213 */ /* 0x008fe40000000000 */
[----:B------:R-:W-:Y:S02]  /*5860*/  ISETP.GE.AND P1, PT, R58, RZ, PT ;  /* 0x000000ff3a00720c */ /* 0x000fe40003f26270 */
[----:B------:R-:W3:Y:S01]  /*5870*/  LDL.LU R58, [R1+0x56c] ;  /* 0x00056c00013a7983 */ /* 0x000ee20000300800 */
[----:B------:R-:W-:Y:S02]  /*5880*/  IMAD R57, R0, R57, R2 ;  /* 0x0000003900397224 */ /* 0x000fe400078e0202 */
[----:B------:R-:W-:-:S03]  /*5890*/  IMAD.HI.U32 R2, R17, R4, RZ ;  /* 0x0000000411027227 */ /* 0x000fc600078e00ff */
[----:B------:R-:W-:Y:S01]  /*58a0*/  ISETP.GT.U32.AND P6, PT, R0, R57, PT ;  /* 0x000000390000720c */ /* 0x000fe20003fc4070 */
[----:B------:R-:W-:-:S04]  /*58b0*/  IMAD.MOV R2, RZ, RZ, -R2 ;  /* 0x000000ffff027224 */ /* 0x000fc800078e0a02 */
[C---:B------:R-:W-:Y:S01]  /*58c0*/  IMAD R4, R0.reuse, R2, R4 ;  /* 0x0000000200047224 */ /* 0x040fe200078e0204 */
[----:B------:R-:W-:-:S07]  /*58d0*/  ISETP.GT.U32.AND P0, PT, R0, R53, PT ;  /* 0x000000350000720c */ /* 0x000fce0003f04070 */
[----:B------:R-:W-:Y:S01]  /*58e0*/  @!P6 IMAD.IADD R57, R57, 0x1, -R0 ;  /* 0x000000013939e824 */ /* 0x000fe200078e0a00 */
[----:B------:R-:W-:Y:S02]  /*58f0*/  ISETP.GT.U32.AND P6, PT, R0, R4, PT ;  /* 0x000000040000720c */ /* 0x000fe40003fc4070 */
[----:B------:R-:W-:-:S03]  /*5900*/  IABS R8, R52 ;  /* 0x0000003400087213 */ /* 0x000fc60000000000 */
[----:B------:R-:W-:Y:S02]  /*5910*/  @!P0 IMAD.IADD R53, R53, 0x1, -R0 ;  /* 0x0000000135358824 */ /* 0x000fe400078e0a00 */
[----:B------:R-:W-:-:S06]  /*5920*/  IMAD.HI.U32 R2, R17, R8, RZ ;  /* 0x0000000811027227 */ /* 0x000fcc00078e00ff */
[----:B------:R-:W-:Y:S02]  /*5930*/  @!P6 IMAD.IADD R4, R4, 0x1, -R0 ;  /* 0x000000010404e824 */ /* 0x000fe400078e0a00 */
[----:B------:R-:W-:Y:S01]  /*5940*/  @!P5 IMAD.MOV R53, RZ, RZ, -R53 ;  /* 0x000000ffff35d224 */ /* 0x000fe200078e0a35 */
[C---:B------:R-:W-:Y:S01]  /*5950*/  ISETP.GT.U32.AND P5, PT, R0.reuse, R57, PT ;  /* 0x000000390000720c */ /* 0x040fe20003fa4070 */
[----:B------:R-:W-:Y:S01]  /*5960*/  IMAD.HI.U32 R9, R17, R6, RZ ;  /* 0x0000000611097227 */ /* 0x000fe200078e00ff */
[----:B------:R-:W-:-:S03]  /*5970*/  ISETP.GT.U32.AND P6, PT, R0, R4, PT ;  /* 0x000000040000720c */ /* 0x000fc60003fc4070 */
[----:B------:R-:W-:Y:S02]  /*5980*/  IMAD.MOV R2, RZ, RZ, -R2 ;  /* 0x000000ffff027224 */ /* 0x000fe400078e0a02 */
[----:B------:R-:W-:Y:S02]  /*5990*/  IMAD.MOV R9, RZ, RZ, -R9 ;  /* 0x000000ffff097224 */ /* 0x000fe400078e0a09 */
[----:B------:R-:W-:-:S04]  /*59a0*/  IMAD.HI.U32 R12, R17, R7, RZ ;  /* 0x00000007110c7227 */ /* 0x000fc800078e00ff */
[C---:B------:R-:W-:Y:S02]  /*59b0*/  IMAD R8, R0.reuse, R2, R8 ;  /* 0x0000000200087224 */ /* 0x040fe400078e0208 */
[C---:B------:R-:W-:Y:S02]  /*59c0*/  IMAD R6, R0.reuse, R9, R6 ;  /* 0x0000000900067224 */ /* 0x040fe400078e0206 */
[----:B------:R-:W-:Y:S01]  /*59d0*/  IMAD.MOV R12, RZ, RZ, -R12 ;  /* 0x000000ffff0c7224 */ /* 0x000fe200078e0a0c */
[----:B------:R-:W-:Y:S01]  /*59e0*/  IABS R5, R55 ;  /* 0x0000003700057213 */ /* 0x000fe20000000000 */
[--C-:B------:R-:W-:Y:S01]  /*59f0*/  @!P5 IMAD.IADD R57, R57, 0x1, -R0.reuse ;  /* 0x000000013939d824 */ /* 0x100fe200078e0a00 */
[C---:B------:R-:W-:Y:S01]  /*5a00*/  ISETP.GT.U32.AND P5, PT, R0.reuse, R8, PT ;  /* 0x000000080000720c */ /* 0x040fe20003fa4070 */
[----:B------:R-:W-:Y:S02]  /*5a10*/  IMAD R7, R0, R12, R7 ;  /* 0x0000000c00077224 */ /* 0x000fe400078e0207 */
[----:B------:R-:W-:Y:S01]  /*5a20*/  @!P6 IMAD.IADD R4, R4, 0x1, -R0 ;  /* 0x000000010404e824 */ /* 0x000fe200078e0a00 */
[C---:B------:R-:W-:Y:S01]  /*5a30*/  ISETP.GT.U32.AND P6, PT, R0.reuse, R6, PT ;  /* 0x000000060000720c */ /* 0x040fe20003fc4070 */
[----:B------:R-:W-:Y:S01]  /*5a40*/  @!P3 IMAD.MOV R57, RZ, RZ, -R57 ;  /* 0x000000ffff39b224 */ /* 0x000fe200078e0a39 */
[----:B------:R-:W-:Y:S01]  /*5a50*/  IABS R2, R44 ;  /* 0x0000002c00027213 */ /* 0x000fe20000000000 */
[----:B------:R-:W-:Y:S01]  /*5a60*/  IMAD.HI.U32 R11, R17, R5, RZ ;  /* 0x00000005110b7227 */ /* 0x000fe200078e00ff */
[----:B------:R-:W-:-:S03]  /*5a70*/  ISETP.GT.U32.AND P3, PT, R0, R7, PT ;  /* 0x000000070000720c */ /* 0x000fc60003f64070 */
[----:B------:R-:W-:Y:S02]  /*5a80*/  IMAD.MOV R11, RZ, RZ, -R11 ;  /* 0x000000ffff0b7224 */ /* 0x000fe400078e0a0b */
[----:B------:R-:W-:Y:S01]  /*5a90*/  IMAD.HI.U32 R10, R17, R2, RZ ;  /* 0x00000002110a7227 */ /* 0x000fe200078e00ff */
[----:B------:R-:W-:-:S03]  /*5aa0*/  IABS R9, R49 ;  /* 0x0000003100097213 */ /* 0x000fc60000000000 */
[----:B------:R-:W-:Y:S02]  /*5ab0*/  @!P5 IMAD.IADD R8, R8, 0x1, -R0 ;  /* 0x000000010808d824 */ /* 0x000fe400078e0a00 */
[----:B------:R-:W-:Y:S02]  /*5ac0*/  IMAD R5, R0, R11, R5 ;  /* 0x0000000b00057224 */ /* 0x000fe400078e0205 */
[----:B------:R-:W-:Y:S02]  /*5ad0*/  IMAD.MOV R11, RZ, RZ, -R10 ;  /* 0x000000ffff0b7224 */ /* 0x000fe400078e0a0a */
[----:B------:R-:W-:Y:S02]  /*5ae0*/  IMAD.MOV.U32 R13, RZ, RZ, R4 ;  /* 0x000000ffff0d7224 */ /* 0x000fe400078e0004 */
[----:B------:R-:W-:Y:S01]  /*5af0*/  @!P6 IMAD.IADD R6, R6, 0x1, -R0 ;  /* 0x000000010606e824 */ /* 0x000fe200078e0a00 */
[C---:B------:R-:W-:Y:S01]  /*5b00*/  ISETP.GT.U32.AND P5, PT, R0.reuse, R8, PT ;  /* 0x000000080000720c */ /* 0x040fe20003fa4070 */
[----:B------:R-:W-:-:S02]  /*5b10*/  IMAD R2, R0, R11, R2 ;  /* 0x0000000b00027224 */ /* 0x000fc400078e0202 */
[----:B------:R-:W-:Y:S02]  /*5b20*/  @!P2 IMAD.MOV R13, RZ, RZ, -R13 ;  /* 0x000000ffff0da224 */ /* 0x000fe400078e0a0d */
[----:B------:R-:W-:Y:S01]  /*5b30*/  @!P3 IMAD.IADD R7, R7, 0x1, -R0 ;  /* 0x000000010707b824 */ /* 0x000fe200078e0a00 */
[C---:B------:R-:W-:Y:S01]  /*5b40*/  ISETP.GT.U32.AND P3, PT, R0.reuse, R6, PT ;  /* 0x000000060000720c */ /* 0x040fe20003f64070 */
[----:B------:R-:W-:Y:S01]  /*5b50*/  IMAD.HI.U32 R10, R17, R9, RZ ;  /* 0x00000009110a7227 */ /* 0x000fe200078e00ff */
[----:B------:R0:W-:Y:S01]  /*5b60*/  STL [R1+0xa8], R13 ;  /* 0x0000a80d01007387 */ /* 0x0001e20000100800 */
[----:B------:R-:W-:Y:S02]  /*5b70*/  ISETP.GT.U32.AND P6, PT, R0, R2, PT ;  /* 0x000000020000720c */ /* 0x000fe40003fc4070 */
[----:B------:R-:W-:Y:S01]  /*5b80*/  ISETP.GE.AND P0, PT, R52, RZ, PT ;  /* 0x000000ff3400720c */ /* 0x000fe20003f06270 */
[----:B------:R-:W-:Y:S01]  /*5b90*/  IMAD.MOV R10, RZ, RZ, -R10 ;  /* 0x000000ffff0a7224 */ /* 0x000fe200078e0a0a */
[----:B------:R-:W3:Y:S01]  /*5ba0*/  LDL.LU R40, [R1+0x6c0] ;  /* 0x0006c00001287983 */ /* 0x000ee20000300800 */
[----:B------:R-:W-:-:S03]  /*5bb0*/  ISETP.GT.U32.AND P2, PT, R0, R5, PT ;  /* 0x000000050000720c */ /* 0x000fc60003f44070 */
[----:B------:R-:W3:Y:S01]  /*5bc0*/  LDL.LU R52, [R1+0x6c4] ;  /* 0x0006c40001347983 */ /* 0x000ee20000300800 */
[----:B------:R-:W-:Y:S02]  /*5bd0*/  IMAD R4, R0, R10, R9 ;  /* 0x0000000a00047224 */ /* 0x000fe400078e0209 */
[--C-:B------:R-:W-:Y:S02]  /*5be0*/  @!P5 IMAD.IADD R8, R8, 0x1, -R0.reuse ;  /* 0x000000010808d824 */ /* 0x100fe400078e0a00 */
[----:B------:R-:W-:Y:S01]  /*5bf0*/  @!P3 IMAD.IADD R6, R6, 0x1, -R0 ;  /* 0x000000010606b824 */ /* 0x000fe200078e0a00 */
[----:B------:R-:W-:Y:S01]  /*5c00*/  ISETP.GT.U32.AND P3, PT, R0, R4, PT ;  /* 0x000000040000720c */ /* 0x000fe20003f64070 */
[----:B0-----:R-:W-:Y:S02]  /*5c10*/  IMAD.MOV.U32 R13, RZ, RZ, R8 ;  /* 0x000000ffff0d7224 */ /* 0x001fe400078e0008 */
[----:B------:R-:W-:Y:S02]  /*5c20*/  @!P6 IMAD.IADD R2, R2, 0x1, -R0 ;  /* 0x000000010202e824 */ /* 0x000fe400078e0a00 */
[----:B------:R-:W-:-:S02]  /*5c30*/  @!P0 IMAD.MOV R13, RZ, RZ, -R13 ;  /* 0x000000ffff0d8224 */ /* 0x000fc400078e0a0d */
[--C-:B------:R-:W-:Y:S01]  /*5c40*/  @!P2 IMAD.IADD R5, R5, 0x1, -R0.reuse ;  /* 0x000000010505a824 */ /* 0x100fe200078e0a00 */
[C---:B------:R-:W-:Y:S02]  /*5c50*/  ISETP.GT.U32.AND P0, PT, R0.reuse, R2, PT ;  /* 0x000000020000720c */ /* 0x040fe40003f04070 */
[----:B------:R-:W-:Y:S01]  /*5c60*/  ISETP.GT.U32.AND P2, PT, R0, R7, PT ;  /* 0x000000070000720c */ /* 0x000fe20003f44070 */
[----:B------:R0:W-:Y:S02]  /*5c70*/  STL [R1+0xd4], R13 ;  /* 0x0000d40d01007387 */ /* 0x0001e40000100800 */
[----:B------:R-:W-:Y:S02]  /*5c80*/  @!P3 IMAD.IADD R4, R4, 0x1, -R0 ;  /* 0x000000010404b824 */ /* 0x000fe400078e0a00 */
[----:B0-----:R-:W-:-:S04]  /*5c90*/  IMAD.MOV.U32 R13, RZ, RZ, R6 ;  /* 0x000000ffff0d7224 */ /* 0x001fc800078e0006 */
[----:B------:R-:W-:Y:S02]  /*5ca0*/  @!P4 IMAD.MOV R13, RZ, RZ, -R13 ;  /* 0x000000ffff0dc224 */ /* 0x000fe400078e0a0d */
[--C-:B------:R-:W-:Y:S01]  /*5cb0*/  @!P0 IMAD.IADD R2, R2, 0x1, -R0.reuse ;  /* 0x0000000102028824 */ /* 0x100fe200078e0a00 */
[----:B------:R-:W-:Y:S01]  /*5cc0*/  ISETP.GE.AND P0, PT, R49, RZ, PT ;  /* 0x000000ff3100720c */ /* 0x000fe20003f06270 */
[----:B------:R-:W-:Y:S01]  /*5cd0*/  @!P2 IMAD.IADD R7, R7, 0x1, -R0 ;  /* 0x000000010707a824 */ /* 0x000fe200078e0a00 */
[----:B------:R-:W-:Y:S02]  /*5ce0*/  ISETP.GE.AND P2, PT, R44, RZ, PT ;  /* 0x000000ff2c00720c */ /* 0x000fe40003f46270 */
[----:B------:R-:W-:Y:S02]  /*5cf0*/  ISETP.GT.U32.AND P6, PT, R0, R5, PT ;  /* 0x000000050000720c */ /* 0x000fe40003fc4070 */
[----:B------:R-:W-:-:S11]  /*5d00*/  ISETP.GE.AND P5, PT, R55, RZ, PT ;  /* 0x000000ff3700720c */ /* 0x000fd60003fa6270 */
[----:B------:R-:W-:Y:S02]  /*5d10*/  @!P6 IMAD.IADD R5, R5, 0x1, -R0 ;  /* 0x000000010505e824 */ /* 0x000fe400078e0a00 */
[----:B------:R-:W-:Y:S02]  /*5d20*/  @!P1 IMAD.MOV R7, RZ, RZ, -R7 ;  /* 0x000000ffff079224 */ /* 0x000fe400078e0a07 */
[----:B------:R-:W-:Y:S01]  /*5d30*/  @!P2 IMAD.MOV R2, RZ, RZ, -R2 ;  /* 0x000000ffff02a224 */ /* 0x000fe200078e0a02 */
[----:B----4-:R-:W-:Y:S02]  /*5d40*/  IABS R46, R56 ;  /* 0x00000038002e7213 */ /* 0x010fe40000000000 */
[----:B------:R-:W-:Y:S02]  /*5d50*/  ISETP.GE.AND P3, PT, R56, RZ, PT ;  /* 0x000000ff3800720c */ /* 0x000fe40003f66270 */
[----:B------:R-:W4:Y:S04]  /*5d60*/  LDL.LU R56, [R1+0x6c8] ;  /* 0x0006c80001387983 */ /* 0x000f280000300800 */
[----:B------:R-:W-:Y:S04]  /*5d70*/  STL [R1+0xac], R13 ;  /* 0x0000ac0d01007387 */ /* 0x000fe80000100800 */
[----:B------:R-:W4:Y:S04]  /*5d80*/  LDL.LU R42, [R1+0x6cc] ;  /* 0x0006cc00012a7983 */ /* 0x000f280000300800 */
[----:B------:R-:W4:Y:S01]  /*5d90*/  LDL.LU R49, [R1+0x760] ;  /* 0x0007600001317983 */ /* 0x000f220000300800 */
[----:B------:R-:W-:-:S03]  /*5da0*/  IMAD.HI.U32 R8, R17, R46, RZ ;  /* 0x0000002e11087227 */ /* 0x000fc600078e00ff */
[----:B------:R-:W4:Y:S01]  /*5db0*/  LDL.LU R44, [R1+0x764] ;  /* 0x00076400012c7983 */ /* 0x000f220000300800 */
[----:B------:R-:W-:-:S04]  /*5dc0*/  IMAD.MOV R8, RZ, RZ, -R8 ;  /* 0x000000ffff087224 */ /* 0x000fc800078e0a08 */
[----:B------:R-:W-:Y:S01]  /*5dd0*/  IMAD R46, R0, R8, R46 ;  /* 0x00000008002e7224 */ /* 0x000fe200078e022e */
[----:B------:R-:W-:-:S04]  /*5de0*/  IABS R55, R39 ;  /* 0x0000002700377213 */ /* 0x000fc80000000000 */
[----:B------:R-:W-:Y:S01]  /*5df0*/  ISETP.GT.U32.AND P6, PT, R0, R46, PT ;  /* 0x0000002e0000720c */ /* 0x000fe20003fc4070 */
[----:B------:R-:W-:-:S04]  /*5e00*/  IMAD.HI.U32 R10, R17, R55, RZ ;  /* 0x00000037110a7227 */ /* 0x000fc800078e00ff */
[----:B------:R-:W-:-:S04]  /*5e10*/  IMAD.MOV R10, RZ, RZ, -R10 ;  /* 0x000000ffff0a7224 */ /* 0x000fc800078e0a0a */
[----:B------:R-:W-:-:S04]  /*5e20*/  IMAD R55, R0, R10, R55 ;  /* 0x0000000a00377224 */ /* 0x000fc800078e0237 */
[----:B------:R-:W-:Y:S01]  /*5e30*/  @!P6 IMAD.IADD R46, R46, 0x1, -R0 ;  /* 0x000000012e2ee824 */ /* 0x000fe200078e0a00 */
[C---:B------:R-:W-:Y:S01]  /*5e40*/  ISETP.GT.U32.AND P6, PT, R0.reuse, R55, PT ;  /* 0x000000370000720c */ /* 0x040fe20003fc4070 */
[----:B------:R0:W-:Y:S03]  /*5e50*/  STL [R1+0xb0], R7 ;  /* 0x0000b00701007387 */ /* 0x0001e60000100800 */
[----:B------:R-:W-:Y:S01]  /*5e60*/  ISETP.GT.U32.AND P1, PT, R0, R46, PT ;  /* 0x0000002e0000720c */ /* 0x000fe20003f24070 */
[----:B0-----:R-:W-:-:S04]  /*5e70*/  IMAD.MOV.U32 R7, RZ, RZ, R5 ;  /* 0x000000ffff077224 */ /* 0x001fc800078e0005 */
[----:B------:R-:W-:Y:S01]  /*5e80*/  @!P5 IMAD.MOV R7, RZ, RZ, -R7 ;  /* 0x000000ffff07d224 */ /* 0x000fe200078e0a07 */
[----:B--2---:R-:W-:-:S07]  /*5e90*/  IABS R12, R51 ;  /* 0x00000033000c7213 */ /* 0x004fce0000000000 */
[--C-:B------:R-:W-:Y:S01]  /*5ea0*/  @!P1 IMAD.IADD R46, R46, 0x1, -R0.reuse ;  /* 0x000000012e2e9824 */ /* 0x100fe200078e0a00 */
[----:B------:R-:W-:Y:S01]  /*5eb0*/  ISETP.GE.AND P1, PT, R51, RZ, PT ;  /* 0x000000ff3300720c */ /* 0x000fe20003f26270 */
[----:B------:R-:W-:Y:S01]  /*5ec0*/  @!P6 IMAD.IADD R55, R55, 0x1, -R0 ;  /* 0x000000013737e824 */ /* 0x000fe200078e0a00 */
[----:B------:R-:W-:Y:S01]  /*5ed0*/  STL [R1+0xb4], R7 ;  /* 0x0000b40701007387 */ /* 0x000fe20000100800 */
[----:B---3--:R-:W-:Y:S02]  /*5ee0*/  IABS R11, R58 ;  /* 0x0000003a000b7213 */ /* 0x008fe40000000000 */
[----:B------:R-:W-:Y:S01]  /*5ef0*/  ISETP.GE.AND P6, PT, R58, RZ, PT ;  /* 0x000000ff3a00720c */ /* 0x000fe20003fc6270 */
[----:B------:R0:W-:Y:S04]  /*5f00*/  STL [R1+0xc4], R2 ;  /* 0x0000c40201007387 */ /* 0x0001e80000100800 */
[----:B------:R-:W2:Y:S04]  /*5f10*/  LDL.LU R51, [R1+0x768] ;  /* 0x0007680001337983 */ /* 0x000ea80000300800 */
[----:B------:R-:W3:Y:S01]  /*5f20*/  LDL.LU R58, [R1+0x76c] ;  /* 0x00076c00013a7983 */ /* 0x000ee20000300800 */
[----:B------:R-:W-:Y:S01]  /*5f30*/  IMAD.HI.U32 R9, R17, R12, RZ ;  /* 0x0000000c11097227 */ /* 0x000fe200078e00ff */
[----:B------:R-:W-:-:S03]  /*5f40*/  ISETP.GT.U32.AND P4, PT, R0, R4, PT ;  /* 0x000000040000720c */ /* 0x000fc60003f84070 */
[----:B------:R-:W-:-:S04]  /*5f50*/  IMAD.HI.U32 R8, R17, R11, RZ ;  /* 0x0000000b11087227 */ /* 0x000fc800078e00ff */
[----:B------:R-:W-:Y:S02]  /*5f60*/  IMAD.MOV R9, RZ, RZ, -R9 ;  /* 0x000000ffff097224 */ /* 0x000fe400078e0a09 */
[----:B------:R-:W-:Y:S02]  /*5f70*/  IMAD.MOV R8, RZ, RZ, -R8 ;  /* 0x000000ffff087224 */ /* 0x000fe400078e0a08 */
[C---:B------:R-:W-:Y:S02]  /*5f80*/  IMAD R12, R0.reuse, R9, R12 ;  /* 0x00000009000c7224 */ /* 0x040fe400078e020c */
[----:B------:R-:W-:-:S03]  /*5f90*/  IMAD R11, R0, R8, R11 ;  /* 0x00000008000b7224 */ /* 0x000fc600078e020b */
[----:B------:R-:W-:Y:S01]  /*5fa0*/  ISETP.GT.U32.AND P5, PT, R0, R12, PT ;  /* 0x0000000c0000720c */ /* 0x000fe20003fa4070 */
[----:B------:R-:W-:Y:S01]  /*5fb0*/  @!P4 IMAD.IADD R4, R4, 0x1, -R0 ;  /* 0x000000010404c824 */ /* 0x000fe200078e0a00 */
[----:B------:R-:W-:-:S11]  /*5fc0*/  ISETP.GT.U32.AND P4, PT, R0, R11, PT ;  /* 0x0000000b0000720c */ /* 0x000fd60003f84070 */
[--C-:B------:R-:W-:Y:S01]  /*5fd0*/  @!P5 IMAD.IADD R12, R12, 0x1, -R0.reuse ;  /* 0x000000010c0cd824 */ /* 0x100fe200078e0a00 */
[----:B------:R-:W-:Y:S01]  /*5fe0*/  ISETP.GT.U32.AND P5, PT, R0, R55, PT ;  /* 0x000000370000720c */ /* 0x000fe20003fa4070 */
[----:B------:R-:W-:-:S03]  /*5ff0*/  @!P4 IMAD.IADD R11, R11, 0x1, -R0 ;  /* 0x000000010b0bc824 */ /* 0x000fc600078e0a00 */
[----:B------:R-:W-:Y:S02]  /*6000*/  ISETP.GT.U32.AND P4, PT, R0, R12, PT ;  /* 0x0000000c0000720c */ /* 0x000fe40003f84070 */
[----:B------:R-:W-:Y:S02]  /*6010*/  IABS R9, R40 ;  /* 0x0000002800097213 */ /* 0x000fe40000000000 */
[----:B------:R-:W-:-:S03]  /*6020*/  IABS R6, R52 ;  /* 0x0000003400067213 */ /* 0x000fc60000000000 */
[----:B------:R-:W-:-:S04]  /*6030*/  IMAD.HI.U32 R5, R17, R9, RZ ;  /* 0x0000000911057227 */ /* 0x000fc800078e00ff */
[----:B0-----:R-:W-:-:S04]  /*6040*/  IMAD.HI.U32 R2, R17, R6, RZ ;  /* 0x0000000611027227 */ /* 0x001fc800078e00ff */
[----:B------:R-:W-:Y:S02]  /*6050*/  IMAD.MOV R5, RZ, RZ, -R5 ;  /* 0x000000ffff057224 */ /* 0x000fe400078e0a05 */
[----:B------:R-:W-:Y:S02]  /*6060*/  IMAD.MOV R2, RZ, RZ, -R2 ;  /* 0x000000ffff027224 */ /* 0x000fe400078e0a02 */
[C---:B------:R-:W-:Y:S02]  /*6070*/  IMAD R9, R0.reuse, R5, R9 ;  /* 0x0000000500097224 */ /* 0x040fe400078e0209 */
[C---:B------:R-:W-:Y:S02]  /*6080*/  IMAD R6, R0.reuse, R2, R6 ;  /* 0x0000000200067224 */ /* 0x040fe400078e0206 */
[--C-:B------:R-:W-:Y:S01]  /*6090*/  @!P5 IMAD.IADD R55, R55, 0x1, -R0.reuse ;  /* 0x000000013737d824 */ /* 0x100fe200078e0a00 */
[----:B------:R-:W-:Y:S01]  /*60a0*/  ISETP.GT.U32.AND P5, PT, R0, R9, PT ;  /* 0x000000090000720c */ /* 0x000fe20003fa4070 */
[----:B------:R-:W-:Y:S01]  /*60b0*/  @!P4 IMAD.IADD R12, R12, 0x1, -R0 ;  /* 0x000000010c0cc824 */ /* 0x000fe200078e0a00 */
[----:B------:R-:W-:Y:S01]  /*60c0*/  ISETP.GT.U32.AND P4, PT, R0, R6, PT ;  /* 0x000000060000720c */ /* 0x000fe20003f84070 */
[----:B------:R-:W-:Y:S01]  /*60d0*/  IMAD.MOV.U32 R7, RZ, RZ, R4 ;  /* 0x000000ffff077224 */ /* 0x000fe200078e0004 */
[----:B------:R-:W-:-:S03]  /*60e0*/  ISETP.GE.AND P2, PT, R39, RZ, PT ;  /* 0x000000ff2700720c */ /* 0x000fc60003f46270 */
[----:B------:R-:W-:Y:S01]  /*60f0*/  @!P0 IMAD.MOV R7, RZ, RZ, -R7 ;  /* 0x000000ffff078224 */ /* 0x000fe200078e0a07 */
[----:B------:R-:W-:-:S04]  /*6100*/  ISETP.GT.U32.AND P0, PT, R0, R11, PT ;  /* 0x0000000b0000720c */ /* 0x000fc80003f04070 */
[----:B------:R0:W-:Y:S01]  /*6110*/  STL [R1+0xbc], R7 ;  /* 0x0000bc0701007387 */ /* 0x0001e20000100800 */
[--C-:B------:R-:W-:Y:S02]  /*6120*/  @!P5 IMAD.IADD R9, R9, 0x1, -R0.reuse ;  /* 0x000000010909d824 */ /* 0x100fe400078e0a00 */
[----:B------:R-:W-:Y:S01]  /*6130*/  @!P4 IMAD.IADD R6, R6, 0x1, -R0 ;  /* 0x000000010606c824 */ /* 0x000fe200078e0a00 */
[----:B------:R-:W-:Y:S02]  /*6140*/  ISETP.GE.AND P4, PT, R52, RZ, PT ;  /* 0x000000ff3400720c */ /* 0x000fe40003f86270 */
[----:B------:R-:W3:Y:S01]  /*6150*/  LDL.LU R52, [R1+0x770] ;  /* 0x0007700001347983 */ /* 0x000ee20000300800 */
[----:B------:R-:W-:Y:S01]  /*6160*/  @!P3 IMAD.MOV R46, RZ, RZ, -R46 ;  /* 0x000000ffff2eb224 */ /* 0x000fe200078e0a2e */
[C---:B------:R-:W-:Y:S01]  /*6170*/  ISETP.GT.U32.AND P3, PT, R0.reuse, R9, PT ;  /* 0x000000090000720c */ /* 0x040fe20003f64070 */
[----:B------:R-:W-:Y:S01]  /*6180*/  @!P2 IMAD.MOV R55, RZ, RZ, -R55 ;  /* 0x000000ffff37a224 */ /* 0x000fe200078e0a37 */
[----:B------:R-:W-:Y:S01]  /*6190*/  ISETP.GT.U32.AND P2, PT, R0, R6, PT ;  /* 0x000000060000720c */ /* 0x000fe20003f44070 */
[----:B------:R-:W-:-:S04]  /*61a0*/  @!P0 IMAD.IADD R11, R11, 0x1, -R0 ;  /* 0x000000010b0b8824 */ /* 0x000fc800078e0a00 */
[----:B------:R-:W-:Y:S02]  /*61b0*/  IMAD.MOV.U32 R14, RZ, RZ, R11 ;  /* 0x000000ffff0e7224 */ /* 0x000fe400078e000b */
[----:B------:R-:W-:Y:S02]  /*61c0*/  @!P1 IMAD.MOV R12, RZ, RZ, -R12 ;  /* 0x000000ffff0c9224 */ /* 0x000fe400078e0a0c */
[----:B------:R-:W-:Y:S02]  /*61d0*/  @!P6 IMAD.MOV R14, RZ, RZ, -R14 ;  /* 0x000000ffff0ee224 */ /* 0x000fe400078e0a0e */
[--C-:B------:R-:W-:Y:S01]  /*61e0*/  @!P3 IMAD.IADD R9, R9, 0x1, -R0.reuse ;  /* 0x000000010909b824 */ /* 0x100fe200078e0a00 */
[----:B------:R-:W-:Y:S01]  /*61f0*/  STL [R1+0x5c], R12 ;  /* 0x00005c0c01007387 */ /* 0x000fe20000100800 */
[----:B------:R-:W-:Y:S01]  /*6200*/  @!P2 IMAD.IADD R6, R6, 0x1, -R0 ;  /* 0x000000010606a824 */ /* 0x000fe200078e0a00 */
[----:B------:R-:W-:Y:S02]  /*6210*/  ISETP.GE.AND P0, PT, R40, RZ, PT ;  /* 0x000000ff2800720c */ /* 0x000fe40003f06270 */
[----:B------:R-:W-:Y:S11]  /*6220*/  STL [R1+0xa4], R14 ;  /* 0x0000a40e01007387 */ /* 0x000ff60000100800 */
[----:B------:R-:W-:Y:S01]  /*6230*/  @!P0 IMAD.MOV R9, RZ, RZ, -R9 ;  /* 0x000000ffff098224 */ /* 0x000fe200078e0a09 */
[----:B----4-:R-:W-:-:S05]  /*6240*/  IABS R4, R56 ;  /* 0x0000003800047213 */ /* 0x010fca0000000000 */
[----:B------:R-:W-:-:S04]  /*6250*/  IMAD.HI.U32 R2, R17, R4, RZ ;  /* 0x0000000411027227 */ /* 0x000fc800078e00ff */
[----:B------:R-:W-:Y:S01]  /*6260*/  IMAD.MOV R2, RZ, RZ, -R2 ;  /* 0x000000ffff027224 */ /* 0x000fe200078e0a02 */
[----:B------:R-:W-:Y:S02]  /*6270*/  IABS R5, R49 ;  /* 0x0000003100057213 */ /* 0x000fe40000000000 */
[----:B0-----:R-:W-:Y:S01]  /*6280*/  IABS R7, R44 ;  /* 0x0000002c00077213 */ /* 0x001fe20000000000 */
[----:B------:R-:W-:Y:S01]  /*6290*/  IMAD R4, R0, R2, R4 ;  /* 0x0000000200047224 */ /* 0x000fe200078e0204 */
[----:B------:R-:W-:Y:S01]  /*62a0*/  IABS R10, R42 ;  /* 0x0000002a000a7213 */ /* 0x000fe20000000000 */
[----:B------:R-:W-:-:S04]  /*62b0*/  IMAD.HI.U32 R8, R17, R5, RZ ;  /* 0x0000000511087227 */ /* 0x000fc800078e00ff */
[----:B------:R-:W-:Y:S01]  /*62c0*/  IMAD.HI.U32 R2, R17, R7, RZ ;  /* 0x0000000711027227 */ /* 0x000fe200078e00ff */
[----:B------:R-:W-:-:S03]  /*62d0*/  ISETP.GT.U32.AND P5, PT, R0, R4, PT ;  /* 0x000000040000720c */ /* 0x000fc60003fa4070 */
[----:B------:R-:W-:Y:S02]  /*62e0*/  IMAD.MOV R8, RZ, RZ, -R8 ;  /* 0x000000ffff087224 */ /* 0x000fe400078e0a08 */
[----:B------:R-:W-:-:S04]  /*62f0*/  IMAD.HI.U32 R13, R17, R10, RZ ;  /* 0x0000000a110d7227 */ /* 0x000fc800078e00ff */
[----:B------:R-:W-:Y:S02]  /*6300*/  IMAD.MOV R2, RZ, RZ, -R2 ;  /* 0x000000ffff027224 */ /* 0x000fe400078e0a02 */
[C---:B------:R-:W-:Y:S02]  /*6310*/  IMAD R5, R0.reuse, R8, R5 ;  /* 0x0000000800057224 */ /* 0x040fe400078e0205 */
[----:B------:R-:W-:Y:S02]  /*6320*/  IMAD.MOV R13, RZ, RZ, -R13 ;  /* 0x000000ffff0d7224 */ /* 0x000fe400078e0a0d */
[C---:B------:R-:W-:Y:S01]  /*6330*/  IMAD R7, R0.reuse, R2, R7 ;  /* 0x0000000200077224 */ /* 0x040fe200078e0207 */
[C---:B------:R-:W-:Y:S01]  /*6340*/  ISETP.GT.U32.AND P6, PT, R0.reuse, R5, PT ;  /* 0x000000050000720c */ /* 0x040fe20003fc4070 */
[----:B------:R-:W-:Y:S01]  /*6350*/  IMAD R10, R0, R13, R10 ;  /* 0x0000000d000a7224 */ /* 0x000fe200078e020a */
[----:B------:R-:W-:Y:S02]  /*6360*/  ISETP.GE.AND P2, PT, R56, RZ, PT ;  /* 0x000000ff3800720c */ /* 0x000fe40003f46270 */
[----:B------:R-:W-:Y:S01]  /*6370*/  ISETP.GT.U32.AND P3, PT, R0, R7, PT ;  /* 0x000000070000720c */ /* 0x000fe20003f64070 */
[----:B------:R-:W4:Y:S01]  /*6380*/  LDL.LU R56, [R1+0x774] ;  /* 0x0007740001387983 */ /* 0x000f220000300800 */
[----:B------:R-:W-:Y:S01]  /*6390*/  @!P5 IMAD.IADD R4, R4, 0x1, -R0 ;  /* 0x000000010404d824 */ /* 0x000fe200078e0a00 */
[----:B------:R-:W-:-:S04]  /*63a0*/  ISETP.GT.U32.AND P1, PT, R0, R10, PT ;  /* 0x0000000a0000720c */ /* 0x000fc80003f24070 */
[----:B------:R-:W-:Y:S02]  /*63b0*/  ISETP.GT.U32.AND P5, PT, R0, R4, PT ;  /* 0x000000040000720c */ /* 0x000fe40003fa4070 */
[----:B------:R-:W-:-:S04]  /*63c0*/  @!P6 IMAD.IADD R5, R5, 0x1, -R0 ;  /* 0x000000010505e824 */ /* 0x000fc800078e0a00 */
[--C-:B------:R-:W-:Y:S01]  /*63d0*/  @!P3 IMAD.IADD R7, R7, 0x1, -R0.reuse ;  /* 0x000000010707b824 */ /* 0x100fe200078e0a00 */
[----:B------:R-:W-:Y:S02]  /*63e0*/  ISETP.GT.U32.AND P0, PT, R0, R5, PT ;  /* 0x000000050000720c */ /* 0x000fe40003f04070 */
[--C-:B------:R-:W-:Y:S01]  /*63f0*/  @!P1 IMAD.IADD R10, R10, 0x1, -R0.reuse ;  /* 0x000000010a0a9824 */ /* 0x100fe200078e0a00 */
[----:B------:R-:W-:Y:S02]  /*6400*/  ISETP.GE.AND P1, PT, R49, RZ, PT ;  /* 0x000000ff3100720c */ /* 0x000fe40003f26270 */
[----:B------:R-:W-:Y:S01]  /*6410*/  ISETP.GT.U32.AND P3, PT, R0, R7, PT ;  /* 0x000000070000720c */ /* 0x000fe20003f64070 */
[----:B------:R-:W4:Y:S01]  /*6420*/  LDL.LU R49, [R1+0x778] ;  /* 0x0007780001317983 */ /* 0x000f220000300800 */
[----:B------:R-:W-:-:S03]  /*6430*/  @!P5 IMAD.IADD R4, R4, 0x1, -R0 ;  /* 0x000000010404d824 */ /* 0x000fc600078e0a00 */
[----:B------:R0:W-:Y:S01]  /*6440*/  STL [R1+0x64], R9 ;  /* 0x0000640901007387 */ /* 0x0001e20000100800 */
[----:B------:R-:W-:Y:S02]  /*6450*/  @!P2 IMAD.MOV R4, RZ, RZ, -R4 ;  /* 0x000000ffff04a224 */ /* 0x000fe400078e0a04 */
[----:B0-----:R-:W-:-:S04]  /*6460*/  IMAD.MOV.U32 R9, RZ, RZ, R6 ;  /* 0x000000ffff097224 */ /* 0x001fc800078e0006 */
[----:B------:R-:W-:Y:S01]  /*6470*/  @!P4 IMAD.MOV R9, RZ, RZ, -R9 ;  /* 0x000000ffff09c224 */ /* 0x000fe200078e0a09 */
[----:B--2---:R-:W-:Y:S01]  /*6480*/  IABS R8, R51 ;  /* 0x0000003300087213 */ /* 0x004fe20000000000 */
[--C-:B------:R-:W-:Y:S01]  /*6490*/  @!P0 IMAD.IADD R5, R5, 0x1, -R0.reuse ;  /* 0x0000000105058824 */ /* 0x100fe200078e0a00 */
[----:B------:R-:W-:Y:S01]  /*64a0*/  ISETP.GE.AND P0, PT, R51, RZ, PT ;  /* 0x000000ff3300720c */ /* 0x000fe20003f06270 */
[----:B------:R-:W-:Y:S01]  /*64b0*/  @!P3 IMAD.IADD R7, R7, 0x1, -R0 ;  /* 0x000000010707b824 */ /* 0x000fe200078e0a00 */
[----:B------:R-:W-:Y:S01]  /*64c0*/  STL [R1+0x78], R9 ;  /* 0x0000780901007387 */ /* 0x000fe20000100800 */
[----:B---3--:R-:W-:Y:S02]  /*64d0*/  IABS R2, R58 ;  /* 0x0000003a00027213 */ /* 0x008fe40000000000 */
[----:B------:R-:W-:Y:S01]  /*64e0*/  ISETP.GE.AND P3, PT, R58, RZ, PT ;  /* 0x000000ff3a00720c */ /* 0x000fe20003f66270 */
[----:B------:R-:W-:Y:S04]  /*64f0*/  STL [R1+0x9c], R4 ;  /* 0x00009c0401007387 */ /* 0x000fe80000100800 */
[----:B------:R-:W2:Y:S04]  /*6500*/  LDL.LU R51, [R1+0x77c] ;  /* 0x00077c0001337983 */ /* 0x000ea80000300800 */
[----:B------:R-:W3:Y:S01]  /*6510*/  LDL.LU R58, [R1+0x780] ;  /* 0x00078000013a7983 */ /* 0x000ee20000300800 */
[----:B------:R-:W-:Y:S01]  /*6520*/  ISETP.GT.U32.AND P6, PT, R0, R10, PT ;  /* 0x0000000a0000720c */ /* 0x000fe20003fc4070 */
[----:B------:R-:W-:Y:S01]  /*6530*/  IMAD.HI.U32 R12, R17, R8, RZ ;  /* 0x00000008110c7227 */ /* 0x000fe200078e00ff */
[----:B------:R-:W-:-:S03]  /*6540*/  ISETP.GE.AND P5, PT, R42, RZ, PT ;  /* 0x000000ff2a00720c */ /* 0x000fc60003fa6270 */
[----:B------:R-:W-:-:S04]  /*6550*/  IMAD.MOV R12, RZ, RZ, -R12 ;  /* 0x000000ffff0c7224 */ /* 0x000fc800078e0a0c */
[----:B------:R-:W-:-:S04]  /*6560*/  IMAD R8, R0, R12, R8 ;  /* 0x0000000c00087224 */ /* 0x000fc800078e0208 */
[----:B------:R-:W-:Y:S01]  /*6570*/  @!P6 IMAD.IADD R10, R10, 0x1, -R0 ;  /* 0x000000010a0ae824 */ /* 0x000fe200078e0a00 */
[----:B------:R-:W-:-:S03]  /*6580*/  ISETP.GT.U32.AND P4, PT, R0, R8, PT ;  /* 0x000000080000720c */ /* 0x000fc60003f84070 */
[----:B------:R-:W-:-:S05]  /*6590*/  @!P5 IMAD.MOV R10, RZ, RZ, -R10 ;  /* 0x000000ffff0ad224 */ /* 0x000fca00078e0a0a */
[----:B------:R0:W-:Y:S01]  /*65a0*/  STL [R1+0x7c], R10 ;  /* 0x00007c0a01007387 */ /* 0x0001e20000100800 */
[----:B------:R-:W-:-:S04]  /*65b0*/  IMAD.HI.U32 R11, R17, R2, RZ ;  /* 0x00000002110b7227 */ /* 0x000fc800078e00ff */
[----:B0-----:R-:W-:-:S04]  /*65c0*/  IMAD.MOV.U32 R10, RZ, RZ, R5 ;  /* 0x000000ffff0a7224 */ /* 0x001fc800078e0005 */
[----:B------:R-:W-:Y:S02]  /*65d0*/  @!P1 IMAD.MOV R10, RZ, RZ, -R10 ;  /* 0x000000ffff0a9224 */ /* 0x000fe400078e0a0a */
[----:B------:R-:W-:Y:S02]  /*65e0*/  @!P4 IMAD.IADD R8, R8, 0x1, -R0 ;  /* 0x000000010808c824 */ /* 0x000fe400078e0a00 */
[----:B------:R-:W-:Y:S01]  /*65f0*/  IMAD.MOV R11, RZ, RZ, -R11 ;  /* 0x000000ffff0b7224 */ /* 0x000fe200078e0a0b */
[----:B------:R3:W-:Y:S01]  /*6600*/  STL [R1+0x8c], R10 ;  /* 0x00008c0a01007387 */ /* 0x0007e20000100800 */
[----:B------:R-:W-:Y:S02]  /*6610*/  ISETP.GE.AND P2, PT, R44, RZ, PT ;  /* 0x000000ff2c00720c */ /* 0x000fe40003f46270 */
[----:B------:R-:W-:-:S05]  /*6620*/  IMAD R2, R0, R11, R2 ;  /* 0x0000000b00027224 */ /* 0x000fca00078e0202 */
[----:B------:R-:W-:Y:S02]  /*6630*/  ISETP.GT.U32.AND P6, PT, R0, R2, PT ;  /* 0x000000020000720c */ /* 0x000fe40003fc4070 */
[----:B------:R-:W-:Y:S02]  /*6640*/  IABS R6, R52 ;  /* 0x0000003400067213 */ /* 0x000fe40000000000 */
[----:B------:R-:W-:Y:S02]  /*6650*/  ISETP.GE.AND P4, PT, R52, RZ, PT ;  /* 0x000000ff3400720c */ /* 0x000fe40003f86270 */
[----:B------:R-:W2:Y:S01]  /*6660*/  LDL.LU R52, [R1+0x784] ;  /* 0x0007840001347983 */ /* 0x000ea20000300800 */
[----:B------:R-:W-:-:S04]  /*6670*/  IMAD.HI.U32 R4, R17, R6, RZ ;  /* 0x0000000611047227 */ /* 0x000fc800078e00ff */
[----:B------:R-:W-:-:S04]  /*6680*/  IMAD.MOV R4, RZ, RZ, -R4 ;  /* 0x000000ffff047224 */ /* 0x000fc800078e0a04 */
[C---:B------:R-:W-:Y:S01]  /*6690*/  IMAD R6, R0.reuse, R4, R6 ;  /* 0x0000000400067224 */ /* 0x040fe200078e0206 */
[----:B------:R-:W-:Y:S01]  /*66a0*/  ISETP.GT.U32.AND P5, PT, R0, R8, PT ;  /* 0x000000080000720c */ /* 0x000fe20003fa4070 */
[----:B------:R-:W-:-:S03]  /*66b0*/  @!P2 IMAD.MOV R7, RZ, RZ, -R7 ;  /* 0x000000ffff07a224 */ /* 0x000fc600078e0a07 */
[----:B------:R-:W-:Y:S01]  /*66c0*/  ISETP.GT.U32.AND P1, PT, R0, R6, PT ;  /* 0x000000060000720c */ /* 0x000fe20003f24070 */
[----:B------:R-:W-:-:S05]  /*66d0*/  @!P6 IMAD.IADD R2, R2, 0x1, -R0 ;  /* 0x000000010202e824 */ /* 0x000fca00078e0a00 */
[----:B------:R-:W-:-:S03]  /*66e0*/  ISETP.GT.U32.AND P6, PT, R0, R2, PT ;  /* 0x000000020000720c */ /* 0x000fc60003fc4070 */
[----:B------:R-:W-:-:S04]  /*66f0*/  @!P5 IMAD.IADD R8, R8, 0x1, -R0 ;  /* 0x000000010808d824 */ /* 0x000fc800078e0a00 */
[----:B------:R-:W-:Y:S02]  /*6700*/  @!P1 IMAD.IADD R6, R6, 0x1, -R0 ;  /* 0x0000000106069824 */ /* 0x000fe400078e0a00 */
[----:B------:R-:W-:-:S03]  /*6710*/  @!P0 IMAD.MOV R8, RZ, RZ, -R8 ;  /* 0x000000ffff088224 */ /* 0x000fc600078e0a08 */
[----:B------:R-:W-:Y:S01]  /*6720*/  ISETP.GT.U32.AND P0, PT, R0, R6, PT ;  /* 0x000000060000720c */ /* 0x000fe20003f04070 */
[----:B------:R-:W-:-:S04]  /*6730*/  @!P6 IMAD.IADD R2, R2, 0x1, -R0 ;  /* 0x000000010202e824 */ /* 0x000fc800078e0a00 */
[----:B------:R-:W-:-:S08]  /*6740*/  @!P3 IMAD.MOV R2, RZ, RZ, -R2 ;  /* 0x000000ffff02b224 */ /* 0x000fd000078e0a02 */
[----:B------:R-:W-:Y:S01]  /*6750*/  @!P0 IMAD.IADD R6, R6, 0x1, -R0 ;  /* 0x0000000106068824 */ /* 0x000fe200078e0a00 */
[----:B----4-:R-:W-:Y:S02]  /*6760*/  IABS R9, R56 ;  /* 0x0000003800097213 */ /* 0x010fe40000000000 */
[----:B------:R-:W-:Y:S02]  /*6770*/  ISETP.GE.AND P2, PT, R56, RZ, PT ;  /* 0x000000ff3800720c */ /* 0x000fe40003f46270 */
[----:B------:R-:W4:Y:S04]  /*6780*/  LDL.LU R56, [R1+0x788] ;  /* 0x0007880001387983 */ /* 0x000f280000300800 */
[----:B------:R2:W-:Y:S01]  /*6790*/  STL [R1+0x88], R7 ;  /* 0x0000880701007387 */ /* 0x0005e20000100800 */
[----:B------:R-:W-:-:S02]  /*67a0*/  IABS R5, R49 ;  /* 0x0000003100057213 */ /* 0x000fc40000000000 */
[----:B------:R-:W-:Y:S02]  /*67b0*/  ISETP.GE.AND P5, PT, R49, RZ, PT ;  /* 0x000000ff3100720c */ /* 0x000fe40003fa6270 */
[----:B------:R-:W4:Y:S04]  /*67c0*/  LDL.LU R49, [R1+0x78c] ;  /* 0x00078c0001317983 */ /* 0x000f280000300800 */
[----:B------:R0:W-:Y:S04]  /*67d0*/  STL [R1+0x84], R8 ;  /* 0x0000840801007387 */ /* 0x0001e80000100800 */
[----:B------:R1:W-:Y:S01]  /*67e0*/  STL [R1+0x80], R2 ;  /* 0x0000800201007387 */ /* 0x0003e20000100800 */
[----:B---3--:R-:W-:-:S02]  /*67f0*/  IABS R10, R58 ;  /* 0x0000003a000a7213 */ /* 0x008fc40000000000 */
[----:B------:R-:W-:Y:S02]  /*6800*/  ISETP.GE.AND P0, PT, R58, RZ, PT ;  /* 0x000000ff3a00720c */ /* 0x000fe40003f06270 */
[----:B------:R-:W3:Y:S01]  /*6810*/  LDL.LU R58, [R1+0x790] ;  /* 0x00079000013a7983 */ /* 0x000ee20000300800 */
[----:B------:R-:W-:-:S04]  /*6820*/  IMAD.HI.U32 R4, R17, R9, RZ ;  /* 0x0000000911047227 */ /* 0x000fc800078e00ff */
[----:B------:R-:W-:-:S04]  /*6830*/  IMAD.MOV R4, RZ, RZ, -R4 ;  /* 0x000000ffff047224 */ /* 0x000fc800078e0a04 */
[----:B------:R-:W-:-:S05]  /*6840*/  IMAD R9, R0, R4, R9 ;  /* 0x0000000400097224 */ /* 0x000fca00078e0209 */
[----:B------:R-:W-:Y:S01]  /*6850*/  ISETP.GT.U32.AND P6, PT, R0, R9, PT ;  /* 0x000000090000720c */ /* 0x000fe20003fc4070 */
[----:B------:R-:W-:Y:S01]  /*6860*/  IMAD.HI.U32 R4, R17, R5, RZ ;  /* 0x0000000511047227 */ /* 0x000fe200078e00ff */
[----:B--2---:R-:W-:-:S03]  /*6870*/  IABS R7, R51 ;  /* 0x0000003300077213 */ /* 0x004fc60000000000 */
[----:B------:R-:W-:Y:S01]  /*6880*/  IMAD.MOV R4, RZ, RZ, -R4 ;  /* 0x000000ffff047224 */ /* 0x000fe200078e0a04 */
[----:B------:R-:W-:Y:S02]  /*6890*/  ISETP.GE.AND P1, PT, R51, RZ, PT ;  /* 0x000000ff3300720c */ /* 0x000fe40003f26270 */
[----:B------:R-:W2:Y:S01]  /*68a0*/  LDL.LU R51, [R1+0x794] ;  /* 0x0007940001337983 */ /* 0x000ea20000300800 */
[----:B------:R-:W-:-:S04]  /*68b0*/  IMAD R5, R0, R4, R5 ;  /* 0x0000000400057224 */ /* 0x000fc800078e0205 */
[----:B------:R-:W-:Y:S01]  /*68c0*/  @!P6 IMAD.IADD R9, R9, 0x1, -R0 ;  /* 0x000000010909e824 */ /* 0x000fe200078e0a00 */
[----:B------:R-:W-:Y:S01]  /*68d0*/  ISETP.GT.U32.AND P3, PT, R0, R5, PT ;  /* 0x000000050000720c */ /* 0x000fe20003f64070 */
[----:B------:R-:W-:-:S03]  /*68e0*/  IMAD.HI.U32 R11, R17, R7, RZ ;  /* 0x00000007110b7227 */ /* 0x000fc600078e00ff */
[----:B------:R-:W-:Y:S01]  /*68f0*/  ISETP.GT.U32.AND P6, PT, R0, R9, PT ;  /* 0x000000090000720c */ /* 0x000fe20003fc4070 */
[----:B------:R-:W-:-:S04]  /*6900*/  IMAD.MOV R11, RZ, RZ, -R11 ;  /* 0x000000ffff0b7224 */ /* 0x000fc800078e0a0b */
[----:B------:R-:W-:-:S04]  /*6910*/  IMAD R7, R0, R11, R7 ;  /* 0x0000000b00077224 */ /* 0x000fc800078e0207 */
[----:B------:R-:W-:-:S04]  /*6920*/  @!P3 IMAD.IADD R5, R5, 0x1, -R0 ;  /* 0x000000010505b824 */ /* 0x000fc800078e0a00 */
[----:B------:R-:W-:Y:S01]  /*6930*/  @!P6 IMAD.IADD R9, R9, 0x1, -R0 ;  /* 0x000000010909e824 */ /* 0x000fe200078e0a00 */
[C---:B------:R-:W-:Y:S01]  /*6940*/  ISETP.GT.U32.AND P6, PT, R0.reuse, R7, PT ;  /* 0x000000070000720c */ /* 0x040fe20003fc4070 */
[----:B------:R-:W-:Y:S01]  /*6950*/  IMAD.MOV.U32 R13, RZ, RZ, R6 ;  /* 0x000000ffff0d7224 */ /* 0x000fe200078e0006 */
[----:B------:R-:W-:Y:S01]  /*6960*/  ISETP.GT.U32.AND P3, PT, R0, R5, PT ;  /* 0x000000050000720c */ /* 0x000fe20003f64070 */
[----:B------:R-:W-:Y:S02]  /*6970*/  IMAD.MOV.U32 R12, RZ, RZ, R9 ;  /* 0x000000ffff0c7224 */ /* 0x000fe400078e0009 */
[----:B------:R-:W-:Y:S02]  /*6980*/  @!P4 IMAD.MOV R13, RZ, RZ, -R13 ;  /* 0x000000ffff0dc224 */ /* 0x000fe400078e0a0d */
[----:B------:R-:W-:Y:S02]  /*6990*/  @!P2 IMAD.MOV R12, RZ, RZ, -R12 ;  /* 0x000000ffff0ca224 */ /* 0x000fe400078e0a0c */
[----:B0-----:R-:W-:Y:S01]  /*69a0*/  IMAD.HI.U32 R8, R17, R10, RZ ;  /* 0x0000000a11087227 */ /* 0x001fe200078e00ff */
[----:B------:R-:W-:Y:S03]  /*69b0*/  STL [R1+0x68], R13 ;  /* 0x0000680d01007387 */ /* 0x000fe60000100800 */
[----:B------:R-:W-:Y:S01]  /*69c0*/  @!P6 IMAD.IADD R7, R7, 0x1, -R0 ;  /* 0x000000010707e824 */ /* 0x000fe200078e0a00 */
[----:B------:R0:W-:Y:S01]  /*69d0*/  STL [R1+0x74], R12 ;  /* 0x0000740c01007387 */ /* 0x0001e20000100800 */
[----:B------:R-:W-:Y:S01]  /*69e0*/  IMAD.MOV R8, RZ, RZ, -R8 ;  /* 0x000000ffff087224 */ /* 0x000fe200078e0a08 */
[----:B-1----:R-:W-:-:S02]  /*69f0*/  IABS R2, R52 ;  /* 0x0000003400027213 */ /* 0x002fc40000000000 */
[----:B------:R-:W-:Y:S02]  /*6a00*/  ISETP.GE.AND P2, PT, R52, RZ, PT ;  /* 0x000000ff3400720c */ /* 0x000fe40003f46270 */
[----:B------:R-:W2:Y:S01]  /*6a10*/  LDL.LU R52, [R1+0x798] ;  /* 0x0007980001347983 */ /* 0x000ea20000300800 */
[C---:B------:R-:W-:Y:S01]  /*6a20*/  ISETP.GT.U32.AND P6, PT, R0.reuse, R7, PT ;  /* 0x000000070000720c */ /* 0x040fe20003fc4070 */
[----:B------:R-:W-:Y:S02]  /*6a30*/  IMAD R10, R0, R8, R10 ;  /* 0x00000008000a7224 */ /* 0x000fe400078e020a */
[----:B------:R-:W-:-:S03]  /*6a40*/  @!P3 IMAD.IADD R5, R5, 0x1, -R0 ;  /* 0x000000010505b824 */ /* 0x000fc600078e0a00 */
[----:B------:R-:W-:Y:S01]  /*6a50*/  ISETP.GT.U32.AND P4, PT, R0, R10, PT ;  /* 0x0000000a0000720c */ /* 0x000fe20003f84070 */
[----:B------:R-:W-:-:S04]  /*6a60*/  IMAD.MOV.U32 R11, RZ, RZ, R5 ;  /* 0x000000ffff0b7224 */ /* 0x000fc800078e0005 */
[----:B------:R-:W-:Y:S02]  /*6a70*/  @!P5 IMAD.MOV R11, RZ, RZ, -R11 ;  /* 0x000000ffff0bd224 */ /* 0x000fe400078e0a0b */
[----:B------:R-:W-:-:S03]  /*6a80*/  @!P6 IMAD.IADD R7, R7, 0x1, -R0 ;  /* 0x000000010707e824 */ /* 0x000fc600078e0a00 */
[----:B------:R1:W-:Y:S03]  /*6a90*/  STL [R1+0x198], R11 ;  /* 0x0001980b01007387 */ /* 0x0003e60000100800 */
[----:B------:R-:W-:-:S05]  /*6aa0*/  @!P4 IMAD.IADD R10, R10, 0x1, -R0 ;  /* 0x000000010a0ac824 */ /* 0x000fca00078e0a00 */
[----:B------:R-:W-:Y:S01]  /*6ab0*/  ISETP.GT.U32.AND P4, PT, R0, R10, PT ;  /* 0x0000000a0000720c */ /* 0x000fe20003f84070 */
[----:B0-----:R-:W-:-:S04]  /*6ac0*/  IMAD.MOV.U32 R12, RZ, RZ, R7 ;  /* 0x000000ffff0c7224 */ /* 0x001fc800078e0007 */
[----:B------:R-:W-:-:S08]  /*6ad0*/  @!P1 IMAD.MOV R12, RZ, RZ, -R12 ;  /* 0x000000ffff0c9224 */ /* 0x000fd000078e0a0c */
[----:B------:R-:W-:-:S04]  /*6ae0*/  @!P4 IMAD.IADD R10, R10, 0x1, -R0 ;  /* 0x000000010a0ac824 */ /* 0x000fc800078e0a00 */
[----:B-1----:R-:W-:-:S04]  /*6af0*/  IMAD.MOV.U32 R11, RZ, RZ, R10 ;  /* 0x000000ffff0b7224 */ /* 0x002fc800078e000a */
[----:B------:R-:W-:Y:S02]  /*6b00*/  @!P0 IMAD.MOV R11, RZ, RZ, -R11 ;  /* 0x000000ffff0b8224 */ /* 0x000fe400078e0a0b */
[----:B------:R-:W-:-:S04]  /*6b10*/  IMAD.HI.U32 R8, R17, R2, RZ ;  /* 0x0000000211087227 */ /* 0x000fc800078e00ff */
[----:B------:R-:W-:Y:S01]  /*6b20*/  IMAD.MOV R8, RZ, RZ, -R8 ;  /* 0x000000ffff087224 */ /* 0x000fe200078e0a08 */
[----:B----4-:R-:W-:Y:S02]  /*6b30*/  IABS R4, R56 ;  /* 0x0000003800047213 */ /* 0x010fe40000000000 */
[----:B------:R-:W-:Y:S02]  /*6b40*/  ISETP.GE.AND P6, PT, R56, RZ, PT ;  /* 0x000000ff3800720c */ /* 0x000fe40003fc6270 */
[----:B------:R-:W4:Y:S01]  /*6b50*/  LDL.LU R56, [R1+0x79c] ;  /* 0x00079c0001387983 */ /* 0x000f220000300800 */
[----:B------:R-:W-:-:S03]  /*6b60*/  IMAD.HI.U32 R6, R17, R4, RZ ;  /* 0x0000000411067227 */ /* 0x000fc600078e00ff */
[----:B------:R-:W4:Y:S01]  /*6b70*/  LDL.LU R44, [R1+0x7a0] ;  /* 0x0007a000012c7983 */ /* 0x000f220000300800 */
[----:B------:R-:W-:-:S03]  /*6b80*/  IMAD.MOV R6, RZ, RZ, -R6 ;  /* 0x000000ffff067224 */ /* 0x000fc600078e0a06 */
[----:B------:R-:W-:Y:S01]  /*6b90*/  STL [R1+0x70], R12 ;  /* 0x0000700c01007387 */ /* 0x000fe20000100800 */
[----:B------:R-:W-:Y:S01]  /*6ba0*/  IMAD R4, R0, R6, R4 ;  /* 0x0000000600047224 */ /* 0x000fe200078e0204 */
[----:B---3--:R-:W-:Y:S02]  /*6bb0*/  IABS R6, R58 ;  /* 0x0000003a00067213 */ /* 0x008fe40000000000 */
[----:B------:R-:W-:Y:S02]  /*6bc0*/  ISETP.GE.AND P0, PT, R58, RZ, PT ;  /* 0x000000ff3a00720c */ /* 0x000fe40003f06270 */
[----:B------:R-:W3:Y:S01]  /*6bd0*/  LDL.LU R58, [R1+0x7a4] ;  /* 0x0007a400013a7983 */ /* 0x000ee20000300800 */
[C---:B------:R-:W-:Y:S01]  /*6be0*/  IMAD R2, R0.reuse, R8, R2 ;  /* 0x0000000800027224 */ /* 0x040fe200078e0202 */
[----:B------:R-:W-:Y:S02]  /*6bf0*/  IABS R8, R49 ;  /* 0x0000003100087213 */ /* 0x000fe40000000000 */
[----:B------:R-:W-:Y:S01]  /*6c00*/  ISETP.GE.AND P1, PT, R49, RZ, PT ;  /* 0x000000ff3100720c */ /* 0x000fe20003f26270 */
[----:B------:R0:W-:Y:S04]  /*6c10*/  STL [R1+0x6c], R11 ;  /* 0x00006c0b01007387 */ /* 0x0001e80000100800 */
[----:B------:R-:W3:Y:S01]  /*6c20*/  LDL.LU R49, [R1+0x7a8] ;  /* 0x0007a80001317983 */ /* 0x000ee20000300800 */
[----:B------:R-:W-:-:S02]  /*6c30*/  ISETP.GT.U32.AND P3, PT, R0, R2, PT ;  /* 0x000000020000720c */ /* 0x000fc40003f64070 */
[----:B------:R-:W-:-:S11]  /*6c40*/  ISETP.GT.U32.AND P5, PT, R0, R4, PT ;  /* 0x000000040000720c */ /* 0x000fd60003fa4070 */
[----:B------:R-:W-:-:S05]  /*6c50*/  @!P3 IMAD.IADD R2, R2, 0x1, -R0 ;  /* 0x000000010202b824 */ /* 0x000fca00078e0a00 */
[----:B------:R-:W-:Y:S01]  /*6c60*/  ISETP.GT.U32.AND P3, PT, R0, R2, PT ;  /* 0x000000020000720c */ /* 0x000fe20003f64070 */
[----:B------:R-:W-:Y:S01]  /*6c70*/  @!P5 IMAD.IADD R4, R4, 0x1, -R0 ;  /* 0x000000010404d824 */ /* 0x000fe200078e0a00 */
[----:B--2---:R-:W-:Y:S01]  /*6c80*/  IABS R5, R51 ;  /* 0x0000003300057213 */ /* 0x004fe20000000000 */
[----:B------:R-:W-:-:S03]  /*6c90*/  IMAD.HI.U32 R9, R17, R8, RZ ;  /* 0x0000000811097227 */ /* 0x000fc600078e00ff */
[----:B------:R-:W-:-:S07]  /*6ca0*/  ISETP.GT.U32.AND P5, PT, R0, R4, PT ;  /* 0x000000040000720c */ /* 0x000fce0003fa4070 */
[----:B------:R-:W-:Y:S01]  /*6cb0*/  @!P3 IMAD.IADD R2, R2, 0x1, -R0 ;  /* 0x000000010202b824 */ /* 0x000fe200078e0a00 */
[----:B------:R-:W-:Y:S02]  /*6cc0*/  ISETP.GE.AND P3, PT, R51, RZ, PT ;  /* 0x000000ff3300720c */ /* 0x000fe40003f66270 */
[----:B------:R-:W2:Y:S01]  /*6cd0*/  LDL.LU R51, [R1+0x7ac] ;  /* 0x0007ac0001337983 */ /* 0x000ea20000300800 */
[----:B------:R-:W-:-:S04]  /*6ce0*/  IMAD.MOV R9, RZ, RZ, -R9 ;  /* 0x000000ffff097224 */ /* 0x000fc800078e0a09 */
[----:B------:R-:W-:Y:S02]  /*6cf0*/  IMAD R8, R0, R9, R8 ;  /* 0x0000000900087224 */ /* 0x000fe400078e0208 */
[----:B------:R-:W-:-:S03]  /*6d00*/  @!P5 IMAD.IADD R4, R4, 0x1, -R0 ;  /* 0x000000010404d824 */ /* 0x000fc600078e0a00 */
[----:B------:R-:W-:Y:S01]  /*6d10*/  ISETP.GT.U32.AND P4, PT, R0, R8, PT ;  /* 0x000000080000720c */ /* 0x000fe20003f84070 */
[----:B0-----:R-:W-:Y:S02]  /*6d20*/  IMAD.MOV.U32 R11, RZ, RZ, R2 ;  /* 0x000000ffff0b7224 */ /* 0x001fe400078e0002 */
[----:B------:R-:W-:-:S04]  /*6d30*/  IMAD.HI.U32 R9, R17, R6, RZ ;  /* 0x0000000611097227 */ /* 0x000fc800078e00ff */
[----:B------:R-:W-:-:S04]  /*6d40*/  IMAD.HI.U32 R7, R17, R5, RZ ;  /* 0x0000000511077227 */ /* 0x000fc800078e00ff */
[----:B------:R-:W-:Y:S02]  /*6d50*/  IMAD.MOV.U32 R10, RZ, RZ, R4 ;  /* 0x000000ffff0a7224 */ /* 0x000fe400078e0004 */
[----:B------:R-:W-:Y:S02]  /*6d60*/  @!P2 IMAD.MOV R11, RZ, RZ, -R11 ;  /* 0x000000ffff0ba224 */ /* 0x000fe400078e0a0b */
[----:B------:R-:W-:Y:S02]  /*6d70*/  IMAD.MOV R9, RZ, RZ, -R9 ;  /* 0x000000ffff097224 */ /* 0x000fe400078e0a09 */
[----:B------:R-:W-:Y:S02]  /*6d80*/  IMAD.MOV R7, RZ, RZ, -R7 ;  /* 0x000000ffff077224 */ /* 0x000fe400078e0a07 */
[----:B------:R-:W-:Y:S01]  /*6d90*/  @!P6 IMAD.MOV R10, RZ, RZ, -R10 ;  /* 0x000000ffff0ae224 */ /* 0x000fe200078e0a0a */
[----:B------:R4:W-:Y:S01]  /*6da0*/  STL [R1+0x184], R11 ;  /* 0x0001840b01007387 */ /* 0x0009e20000100800 */
[----:B------:R-:W-:Y:S01]  /*6db0*/  @!P4 IMAD.IADD R8, R8, 0x1, -R0 ;  /* 0x000000010808c824 */ /* 0x000fe200078e0a00 */
[----:B------:R-:W-:Y:S01]  /*6dc0*/  ISETP.GE.AND P2, PT, R52, RZ, PT ;  /* 0x000000ff3400720c */ /* 0x000fe20003f46270 */
[C---:B------:R-:W-:Y:S01]  /*6dd0*/  IMAD R6, R0.reuse, R9, R6 ;  /* 0x0000000900067224 */ /* 0x040fe200078e0206 */
[----:B------:R-:W-:Y:S01]  /*6de0*/  STL [R1+0x188], R10 ;  /* 0x0001880a01007387 */ /* 0x000fe20000100800 */
[----:B------:R-:W-:Y:S01]  /*6df0*/  IMAD R5, R0, R7, R5 ;  /* 0x0000000700057224 */ /* 0x000fe200078e0205 */
[----:B------:R-:W-:-:S02]  /*6e00*/  IABS R7, R52 ;  /* 0x0000003400077213 */ /* 0x000fc40000000000 */
[----:B------:R-:W2:Y:S01]  /*6e10*/  LDL.LU R52, [R1+0x7c0] ;  /* 0x0007c00001347983 */ /* 0x000ea20000300800 */
[C---:B------:R-:W-:Y:S02]  /*6e20*/  ISETP.GT.U32.AND P4, PT, R0.reuse, R8, PT ;  /* 0x000000080000720c */ /* 0x040fe40003f84070 */
[----:B------:R-:W-:-:S11]  /*6e30*/  ISETP.GT.U32.AND P5, PT, R0, R6, PT ;  /* 0x000000060000720c */ /* 0x000fd60003fa4070 */
[--C-:B------:R-:W-:Y:S02]  /*6e40*/  @!P4 IMAD.IADD R8, R8, 0x1, -R0.reuse ;  /* 0x000000010808c824 */ /* 0x100fe400078e0a00 */
[----:B------:R-:W-:-:S05]  /*6e50*/  @!P5 IMAD.IADD R6, R6, 0x1, -R0 ;  /* 0x000000010606d824 */ /* 0x000fca00078e0a00 */
[----:B------:R-:W-:Y:S01]  /*6e60*/  ISETP.GT.U32.AND P5, PT, R0, R6, PT ;  /* 0x000000060000720c */ /* 0x000fe20003fa4070 */
[----:B------:R-:W-:-:S12]  /*6e70*/  @!P1 IMAD.MOV R8, RZ, RZ, -R8 ;  /* 0x000000ffff089224 */ /* 0x000fd800078e0a08 */
[----:B------:R-:W-:Y:S01]  /*6e80*/  @!P5 IMAD.IADD R6, R6, 0x1, -R0 ;  /* 0x000000010606d824 */ /* 0x000fe200078e0a00 */
[----:B------:R-:W-:Y:S01]  /*6e90*/  ISETP.GT.U32.AND P6, PT, R0, R5, PT ;  /* 0x000000050000720c */ /* 0x000fe20003fc4070 */
[----:B------:R-:W-:-:S04]  /*6ea0*/  IMAD.MOV.U32 R2, RZ, RZ, R7 ;  /* 0x000000ffff027224 */ /* 0x000fc800078e0007 */
[----:B------:R-:W-:-:S04]  /*6eb0*/  IMAD.HI.U32 R4, R17, R2, RZ ;  /* 0x0000000211047227 */ /* 0x000fc800078e00ff */
[----:B------:R-:W-:-:S04]  /*6ec0*/  IMAD.MOV R4, RZ, RZ, -R4 ;  /* 0x000000ffff047224 */ /* 0x000fc800078e0a04 */
[----:B------:R-:W-:Y:S02]  /*6ed0*/  @!P6 IMAD.IADD R5, R5, 0x1, -R0 ;  /* 0x000000010505e824 */ /* 0x000fe400078e0a00 */
[----:B------:R-:W-:-:S03]  /*6ee0*/  IMAD R2, R0, R4, R2 ;  /* 0x0000000400027224 */ /* 0x000fc600078e0202 */
[C---:B------:R-:W-:Y:S02]  /*6ef0*/  ISETP.GT.U32.AND P6, PT, R0.reuse, R5, PT ;  /* 0x000000050000720c */ /* 0x040fe40003fc4070 */
[----:B------:R-:W-:-:S11]  /*6f00*/  ISETP.GT.U32.AND P1, PT, R0, R2, PT ;  /* 0x000000020000720c */ /* 0x000fd60003f24070 */
[--C-:B------:R-:W-:Y:S02]  /*6f10*/  @!P6 IMAD.IADD R5, R5, 0x1, -R0.reuse ;  /* 0x000000010505e824 */ /* 0x100fe400078e0a00 */
[----:B------:R-:W-:Y:S01]  /*6f20*/  @!P1 IMAD.IADD R2, R2, 0x1, -R0 ;  /* 0x0000000102029824 */ /* 0x000fe200078e0a00 */
[----:B----4-:R-:W-:Y:S02]  /*6f30*/  IABS R11, R56 ;  /* 0x00000038000b7213 */ /* 0x010fe40000000000 */
[----:B------:R-:W-:Y:S02]  /*6f40*/  ISETP.GE.AND P4, PT, R56, RZ, PT ;  /* 0x000000ff3800720c */ /* 0x000fe40003f86270 */
[----:B------:R-:W4:Y:S01]  /*6f50*/  LDL.LU R56, [R1+0x7c4] ;  /* 0x0007c40001387983 */ /* 0x000f220000300800 */
[----:B------:R-:W-:-:S04]  /*6f60*/  IMAD.HI.U32 R9, R17, R11, RZ ;  /* 0x0000000b11097227 */ /* 0x000fc800078e00ff */
[----:B------:R-:W-:-:S04]  /*6f70*/  IMAD.MOV R9, RZ, RZ, -R9 ;  /* 0x000000ffff097224 */ /* 0x000fc800078e0a09 */
[C---:B------:R-:W-:Y:S01]  /*6f80*/  IMAD R11, R0.reuse, R9, R11 ;  /* 0x00000009000b7224 */ /* 0x040fe200078e020b */
[----:B------:R0:W-:Y:S04]  /*6f90*/  STL [R1+0x17c], R8 ;  /* 0x00017c0801007387 */ /* 0x0001e80000100800 */
[----:B------:R-:W-:Y:S01]  /*6fa0*/  ISETP.GT.U32.AND P5, PT, R0, R11, PT ;  /* 0x0000000b0000720c */ /* 0x000fe20003fa4070 */
[----:B0-----:R-:W-:-:S04]  /*6fb0*/  IMAD.MOV.U32 R8, RZ, RZ, R6 ;  /* 0x000000ffff087224 */ /* 0x001fc800078e0006 */
[----:B------:R-:W-:-:S08]  /*6fc0*/  @!P0 IMAD.MOV R8, RZ, RZ, -R8 ;  /* 0x000000ffff088224 */ /* 0x000fd000078e0a08 */
[----:B------:R-:W-:Y:S01]  /*6fd0*/  @!P5 IMAD.IADD R11, R11, 0x1, -R0 ;  /* 0x000000010b0bd824 */ /* 0x000fe200078e0a00 */
[----:B------:R0:W-:Y:S01]  /*6fe0*/  STL [R1+0x170], R8 ;  /* 0x0001700801007387 */ /* 0x0001e20000100800 */
[----:B---3--:R-:W-:Y:S02]  /*6ff0*/  IABS R10, R58 ;  /* 0x0000003a000a7213 */ /* 0x008fe40000000000 */
[----:B------:R-:W-:Y:S02]  /*7000*/  ISETP.GE.AND P5, PT, R58, RZ, PT ;  /* 0x000000ff3a00720c */ /* 0x000fe40003fa6270 */
[----:B------:R-:W3:Y:S01]  /*7010*/  LDL.LU R58, [R1+0x7c8] ;  /* 0x0007c800013a7983 */ /* 0x000ee20000300800 */
[----:B------:R-:W-:Y:S02]  /*7020*/  IABS R7, R44 ;  /* 0x0000002c00077213 */ /* 0x000fe40000000000 */
[----:B------:R-:W-:Y:S01]  /*7030*/  ISETP.GT.U32.AND P0, PT, R0, R2, PT ;  /* 0x000000020000720c */ /* 0x000fe20003f04070 */
[C---:B------:R-:W-:Y:S01]  /*7040*/  IMAD.HI.U32 R12, R17.reuse, R10, RZ ;  /* 0x0000000a110c7227 */ /* 0x040fe200078e00ff */
[----:B------:R-:W3:Y:S03]  /*7050*/  LDL.LU R40, [R1+0x7cc] ;  /* 0x0007cc0001287983 */ /* 0x000ee60000300800 */
[----:B------:R-:W-:-:S04]  /*7060*/  IMAD.HI.U32 R4, R17, R7, RZ ;  /* 0x0000000711047227 */ /* 0x000fc800078e00ff */
[----:B------:R-:W-:-:S04]  /*7070*/  IMAD.MOV R4, RZ, RZ, -R4 ;  /* 0x000000ffff047224 */ /* 0x000fc800078e0a04 */
[----:B------:R-:W-:-:S05]  /*7080*/  IMAD R7, R0, R4, R7 ;  /* 0x0000000400077224 */ /* 0x000fca00078e0207 */
[----:B------:R-:W-:Y:S01]  /*7090*/  ISETP.GT.U32.AND P6, PT, R0, R7, PT ;  /* 0x000000070000720c */ /* 0x000fe20003fc4070 */
[----:B------:R-:W-:Y:S02]  /*70a0*/  @!P3 IMAD.MOV R5, RZ, RZ, -R5 ;  /* 0x000000ffff05b224 */ /* 0x000fe400078e0a05 */
[----:B------:R-:W-:Y:S02]  /*70b0*/  IMAD.MOV R12, RZ, RZ, -R12 ;  /* 0x000000ffff0c7224 */ /* 0x000fe400078e0a0c */
[----:B------:R-:W-:-:S08]  /*70c0*/  @!P0 IMAD.IADD R2, R2, 0x1, -R0 ;  /* 0x0000000102028824 */ /* 0x000fd000078e0a00 */
[----:B------:R-:W-:-:S05]  /*70d0*/  @!P6 IMAD.IADD R7, R7, 0x1, -R0 ;  /* 0x000000010707e824 */ /* 0x000fca00078e0a00 */
[C---:B------:R-:W-:Y:S01]  /*70e0*/  ISETP.GT.U32.AND P3, PT, R0.reuse, R7, PT ;  /* 0x000000070000720c */ /* 0x040fe20003f64070 */
[----:B------:R-:W-:Y:S02]  /*70f0*/  IMAD R10, R0, R12, R10 ;  /* 0x0000000c000a7224 */ /* 0x000fe400078e020a */
[----:B------:R-:W-:Y:S01]  /*7100*/  IMAD.MOV.U32 R12, RZ, RZ, R2 ;  /* 0x000000ffff0c7224 */ /* 0x000fe200078e0002 */
[----:B------:R-:W-:-:S03]  /*7110*/  ISETP.GE.AND P1, PT, R44, RZ, PT ;  /* 0x000000ff2c00720c */ /* 0x000fc60003f26270 */
[----:B------:R-:W-:Y:S01]  /*7120*/  @!P2 IMAD.MOV R12, RZ, RZ, -R12 ;  /* 0x000000ffff0ca224 */ /* 0x000fe200078e0a0c */
[----:B------:R1:W-:Y:S01]  /*7130*/  STL [R1+0x168], R5 ;  /* 0x0001680501007387 */ /* 0x0003e20000100800 */
[----:B------:R-:W-:-:S03]  /*7140*/  IABS R9, R49 ;  /* 0x0000003100097213 */ /* 0x000fc60000000000 */
[----:B------:R-:W3:Y:S01]  /*7150*/  LDL.LU R44, [R1+0x7d0] ;  /* 0x0007d000012c7983 */ /* 0x000ee20000300800 */
[----:B------:R-:W-:Y:S01]  /*7160*/  @!P3 IMAD.IADD R7, R7, 0x1, -R0 ;  /* 0x000000010707b824 */ /* 0x000fe200078e0a00 */
[----:B------:R-:W-:Y:S02]  /*7170*/  ISETP.GE.AND P3, PT, R49, RZ, PT ;  /* 0x000000ff3100720c */ /* 0x000fe40003f66270 */
[----:B------:R3:W-:Y:S04]  /*7180*/  STL [R1+0x160], R12 ;  /* 0x0001600c01007387 */ /* 0x0007e80000100800 */
[----:B------:R-:W3:Y:S01]  /*7190*/  LDL.LU R49, [R1+0x7d4] ;  /* 0x0007d40001317983 */ /* 0x000ee20000300800 */
[----:B--2---:R-:W-:Y:S02]  /*71a0*/  IABS R4, R51 ;  /* 0x0000003300047213 */ /* 0x004fe40000000000 */
[----:B------:R-:W-:-:S03]  /*71b0*/  ISETP.GT.U32.AND P6, PT, R0, R11, PT ;  /* 0x0000000b0000720c */ /* 0x000fc60003fc4070 */
[----:B0-----:R-:W-:-:S04]  /*71c0*/  IMAD.HI.U32 R8, R17, R4, RZ ;  /* 0x0000000411087227 */ /* 0x001fc800078e00ff */
[----:B------:R-:W-:Y:S01]  /*71d0*/  IMAD.MOV R8, RZ, RZ, -R8 ;  /* 0x000000ffff087224 */ /* 0x000fe200078e0a08 */
[----:B------:R-:W-:-:S03]  /*71e0*/  ISETP.GT.U32.AND P0, PT, R0, R10, PT ;  /* 0x0000000a0000720c */ /* 0x000fc60003f04070 */
[----:B------:R-:W-:Y:S02]  /*71f0*/  IMAD R4, R0, R8, R4 ;  /* 0x0000000800047224 */ /* 0x000fe400078e0204 */
[----:B------:R-:W-:-:S03]  /*7200*/  @!P6 IMAD.IADD R11, R11, 0x1, -R0 ;  /* 0x000000010b0be824 */ /* 0x000fc600078e0a00 */
[----:B------:R-:W-:Y:S01]  /*7210*/  ISETP.GT.U32.AND P6, PT, R0, R4, PT ;  /* 0x000000040000720c */ /* 0x000fe20003fc4070 */
[----:B------:R-:W-:-:S04]  /*7220*/  IMAD.HI.U32 R6, R17, R9, RZ ;  /* 0x0000000911067227 */ /* 0x000fc800078e00ff */
[----:B------:R-:W-:Y:S02]  /*7230*/  @!P4 IMAD.MOV R11, RZ, RZ, -R11 ;  /* 0x000000ffff0bc224 */ /* 0x000fe400078e0a0b */
[----:B------:R-:W-:Y:S02]  /*7240*/  IMAD.MOV R6, RZ, RZ, -R6 ;  /* 0x000000ffff067224 */ /* 0x000fe400078e0a06 */
[----:B------:R-:W-:Y:S01]  /*7250*/  @!P1 IMAD.MOV R7, RZ, RZ, -R7 ;  /* 0x000000ffff079224 */ /* 0x000fe200078e0a07 */
[----:B------:R-:W-:Y:S01]  /*7260*/  STL [R1+0x154], R11 ;  /* 0x0001540b01007387 */ /* 0x000fe20000100800 */
[--C-:B------:R-:W-:Y:S01]  /*7270*/  @!P0 IMAD.IADD R10, R10, 0x1, -R0.reuse ;  /* 0x000000010a0a8824 */ /* 0x100fe200078e0a00 */
[----:B------:R-:W-:Y:S01]  /*7280*/  ISETP.GE.AND P0, PT, R51, RZ, PT ;  /* 0x000000ff3300720c */ /* 0x000fe20003f06270 */
[----:B------:R-:W-:Y:S01]  /*7290*/  IMAD R9, R0, R6, R9 ;  /* 0x0000000600097224 */ /* 0x000fe200078e0209 */
[----:B------:R-:W2:Y:S01]  /*72a0*/  LDL.LU R51, [R1+0x7d8] ;  /* 0x0007d80001337983 */ /* 0x000ea20000300800 */
[----:B------:R-:W-:Y:S01]  /*72b0*/  @!P6 IMAD.IADD R4, R4, 0x1, -R0 ;  /* 0x000000010404e824 */ /* 0x000fe200078e0a00 */
[----:B-1----:R-:W-:-:S02]  /*72c0*/  IABS R5, R52 ;  /* 0x0000003400057213 */ /* 0x002fc40000000000 */
[----:B------:R-:W-:Y:S01]  /*72d0*/  ISETP.GE.AND P6, PT, R52, RZ, PT ;  /* 0x000000ff3400720c */ /* 0x000fe20003fc6270 */
[----:B------:R0:W-:Y:S01]  /*72e0*/  STL [R1+0x150], R7 ;  /* 0x0001500701007387 */ /* 0x0001e20000100800 */
[----:B------:R-:W-:-:S03]  /*72f0*/  ISETP.GT.U32.AND P2, PT, R0, R9, PT ;  /* 0x000000090000720c */ /* 0x000fc60003f44070 */
[----:B------:R-:W2:Y:S01]  /*7300*/  LDL.LU R52, [R1+0x7dc] ;  /* 0x0007dc0001347983 */ /* 0x000ea20000300800 */
[----:B------:R-:W-:-:S09]  /*7310*/  IMAD.MOV.U32 R2, RZ, RZ, R5 ;  /* 0x000000ffff027224 */ /* 0x000fd200078e0005 */
[----:B------:R-:W-:Y:S01]  /*7320*/  @!P2 IMAD.IADD R9, R9, 0x1, -R0 ;  /* 0x000000010909a824 */ /* 0x000fe200078e0a00 */
[----:B------:R-:W-:-:S04]  /*7330*/  ISETP.GT.U32.AND P2, PT, R0, R10, PT ;  /* 0x0000000a0000720c */ /* 0x000fc80003f44070 */
[C---:B------:R-:W-:Y:S02]  /*7340*/  ISETP.GT.U32.AND P4, PT, R0.reuse, R9, PT ;  /* 0x000000090000720c */ /* 0x040fe40003f84070 */
[----:B------:R-:W-:-:S07]  /*7350*/  ISETP.GT.U32.AND P1, PT, R0, R4, PT ;  /* 0x000000040000720c */ /* 0x000fce0003f24070 */
[----:B------:R-:W-:-:S04]  /*7360*/  @!P2 IMAD.IADD R10, R10, 0x1, -R0 ;  /* 0x000000010a0aa824 */ /* 0x000fc800078e0a00 */
[----:B------:R-:W-:Y:S02]  /*7370*/  @!P4 IMAD.IADD R9, R9, 0x1, -R0 ;  /* 0x000000010909c824 */ /* 0x000fe400078e0a00 */
[----:B------:R-:W-:Y:S02]  /*7380*/  @!P5 IMAD.MOV R10, RZ, RZ, -R10 ;  /* 0x000000ffff0ad224 */ /* 0x000fe400078e0a0a */
[----:B------:R-:W-:-:S03]  /*7390*/  @!P1 IMAD.IADD R4, R4, 0x1, -R0 ;  /* 0x0000000104049824 */ /* 0x000fc600078e0a00 */
[----:B------:R-:W-:Y:S01]  /*73a0*/  STL [R1+0x140], R10 ;  /* 0x0001400a01007387 */ /* 0x000fe20000100800 */
[----:B------:R-:W-:-:S04]  /*73b0*/  IMAD.HI.U32 R6, R17, R2, RZ ;  /* 0x0000000211067227 */ /* 0x000fc800078e00ff */
[----:B------:R-:W-:-:S04]  /*73c0*/  IMAD.MOV R6, RZ, RZ, -R6 ;  /* 0x000000ffff067224 */ /* 0x000fc800078e0a06 */
[----:B------:R-:W-:Y:S01]  /*73d0*/  IMAD R2, R0, R6, R2 ;  /* 0x0000000600027224 */ /* 0x000fe200078e0202 */
[----:B----4-:R-:W-:-:S05]  /*73e0*/  IABS R8, R56 ;  /* 0x0000003800087213 */ /* 0x010fca0000000000 */
[----:B------:R-:W-:-:S04]  /*73f0*/  IMAD.HI.U32 R5, R17, R8, RZ ;  /* 0x0000000811057227 */ /* 0x000fc800078e00ff */
[----:B------:R-:W-:-:S04]  /*7400*/  IMAD.MOV R5, RZ, RZ, -R5 ;  /* 0x000000ffff057224 */ /* 0x000fc800078e0a05 */
[----:B------:R-:W-:-:S05]  /*7410*/  IMAD R8, R0, R5, R8 ;  /* 0x0000000500087224 */ /* 0x000fca00078e0208 */
[----:B------:R-:W-:Y:S02]  /*7420*/  ISETP.GT.U32.AND P4, PT, R0, R8, PT ;  /* 0x000000080000720c */ /* 0x000fe40003f84070 */
[----:B------:R-:W-:Y:S02]  /*7430*/  ISETP.GE.AND P1, PT, R56, RZ, PT ;  /* 0x000000ff3800720c */ /* 0x000fe40003f26270 */
[----:B------:R-:W4:Y:S09]  /*7440*/  LDL.LU R56, [R1+0x7e0] ;  /* 0x0007e00001387983 */ /* 0x000f320000300800 */
[----:B------:R-:W-:Y:S01]  /*7450*/  @!P4 IMAD.IADD R8, R8, 0x1, -R0 ;  /* 0x000000010808c824 */ /* 0x000fe200078e0a00 */
[----:B---3--:R-:W-:-:S02]  /*7460*/  IABS R12, R58 ;  /* 0x0000003a000c7213 */ /* 0x008fc40000000000 */
[----:B------:R-:W-:Y:S02]  /*7470*/  ISETP.GE.AND P4, PT, R58, RZ, PT ;  /* 0x000000ff3a00720c */ /* 0x000fe40003f86270 */
[----:B------:R-:W3:Y:S01]  /*7480*/  LDL.LU R58, [R1+0x7e4] ;  /* 0x0007e400013a7983 */ /* 0x000ee20000300800 */
[----:B0-----:R-:W-:Y:S01]  /*7490*/  IMAD.MOV.U32 R7, RZ, RZ, R12 ;  /* 0x000000ffff077224 */ /* 0x001fe200078e000c */
[----:B------:R-:W-:Y:S02]  /*74a0*/  ISETP.GT.U32.AND P2, PT, R0, R2, PT ;  /* 0x000000020000720c */ /* 0x000fe40003f44070 */
[----:B------:R-:W3:Y:S01]  /*74b0*/  LDL.LU R42, [R1+0x7e8] ;  /* 0x0007e800012a7983 */ /* 0x000ee20000300800 */
[----:B------:R-:W-:-:S04]  /*74c0*/  IMAD.HI.U32 R5, R17, R7, RZ ;  /* 0x0000000711057227 */ /* 0x000fc800078e00ff */
[----:B------:R-:W-:-:S04]  /*74d0*/  IMAD.MOV R5, RZ, RZ, -R5 ;  /* 0x000000ffff057224 */ /* 0x000fc800078e0a05 */
[----:B------:R-:W-:Y:S02]  /*74e0*/  IMAD R7, R0, R5, R7 ;  /* 0x0000000500077224 */ /* 0x000fe400078e0207 */
[----:B------:R-:W-:-:S03]  /*74f0*/  @!P2 IMAD.IADD R2, R2, 0x1, -R0 ;  /* 0x000000010202a824 */ /* 0x000fc600078e0a00 */
[----:B------:R-:W-:Y:S02]  /*7500*/  ISETP.GT.U32.AND P2, PT, R0, R7, PT ;  /* 0x000000070000720c */ /* 0x000fe40003f44070 */
[----:B------:R-:W-:-:S05]  /*7510*/  IABS R6, R40 ;  /* 0x0000002800067213 */ /* 0x000fca0000000000 */
[----:B------:R-:W-:Y:S01]  /*7520*/  IMAD.HI.U32 R13, R17, R6, RZ ;  /* 0x00000006110d7227 */ /* 0x000fe200078e00ff */
[----:B------:R-:W-:-:S03]  /*7530*/  ISETP.GT.U32.AND P5, PT, R0, R2, PT ;  /* 0x000000020000720c */ /* 0x000fc60003fa4070 */
[----:B------:R-:W-:Y:S02]  /*7540*/  IMAD.MOV R13, RZ, RZ, -R13 ;  /* 0x000000ffff0d7224 */ /* 0x000fe400078e0a0d */
[----:B------:R-:W-:Y:S01]  /*7550*/  @!P2 IMAD.IADD R7, R7, 0x1, -R0 ;  /* 0x000000010707a824 */ /* 0x000fe200078e0a00 */
[C---:B------:R-:W-:Y:S01]  /*7560*/  ISETP.GT.U32.AND P2, PT, R0.reuse, R8, PT ;  /* 0x000000080000720c */ /* 0x040fe20003f44070 */
[----:B------:R-:W-:Y:S02]  /*7570*/  IMAD R6, R0, R13, R6 ;  /* 0x0000000d00067224 */ /* 0x000fe400078e0206 */
[----:B------:R-:W-:Y:S02]  /*7580*/  IMAD.MOV.U32 R14, RZ, RZ, R9 ;  /* 0x000000ffff0e7224 */ /* 0x000fe400078e0009 */
[----:B------:R-:W-:Y:S02]  /*7590*/  @!P0 IMAD.MOV R4, RZ, RZ, -R4 ;  /* 0x000000ffff048224 */ /* 0x000fe400078e0a04 */
[----:B------:R-:W-:Y:S01]  /*75a0*/  @!P3 IMAD.MOV R14, RZ, RZ, -R14 ;  /* 0x000000ffff0eb224 */ /* 0x000fe200078e0a0e */
[----:B------:R-:W-:-:S02]  /*75b0*/  IABS R11, R44 ;  /* 0x0000002c000b7213 */ /* 0x000fc40000000000 */
[----:B------:R-:W-:-:S03]  /*75c0*/  IABS R5, R49 ;  /* 0x0000003100057213 */ /* 0x000fc60000000000 */
[----:B------:R-:W-:-:S04]  /*75d0*/  IMAD.HI.U32 R12, R17, R11, RZ ;  /* 0x0000000b110c7227 */ /* 0x000fc800078e00ff */
[----:B------:R-:W-:-:S04]  /*75e0*/  IMAD.MOV.U32 R13, RZ, RZ, R5 ;  /* 0x000000ffff0d7224 */ /* 0x000fc800078e0005 */
[----:B------:R-:W-:Y:S01]  /*75f0*/  IMAD.HI.U32 R9, R17, R13, RZ ;  /* 0x0000000d11097227 */ /* 0x000fe200078e00ff */
[----:B------:R-:W-:Y:S03]  /*7600*/  STL [R1+0x134], R14 ;  /* 0x0001340e01007387 */ /* 0x000fe60000100800 */
[----:B------:R-:W-:Y:S02]  /*7610*/  IMAD.MOV R12, RZ, RZ, -R12 ;  /* 0x000000ffff0c7224 */ /* 0x000fe400078e0a0c */
[--C-:B------:R-:W-:Y:S02]  /*7620*/  @!P5 IMAD.IADD R2, R2, 0x1, -R0.reuse ;  /* 0x000000010202d824 */ /* 0x100fe400078e0a00 */
[----:B------:R-:W-:Y:S02]  /*7630*/  IMAD.MOV R9, RZ, RZ, -R9 ;  /* 0x000000ffff097224 */ /* 0x000fe400078e0a09 */
[----:B------:R-:W-:Y:S01]  /*7640*/  @!P2 IMAD.IADD R8, R8, 0x1, -R0 ;  /* 0x000000010808a824 */ /* 0x000fe200078e0a00 */
[----:B------:R0:W-:Y:S01]  /*7650*/  STL [R1+0x12c], R4 ;  /* 0x00012c0401007387 */ /* 0x0001e20000100800 */
[----:B------:R-:W-:-:S02]  /*7660*/  IMAD R5, R0, R12, R11 ;  /* 0x0000000c00057224 */ /* 0x000fc400078e020b */
[----:B------:R-:W-:Y:S02]  /*7670*/  IMAD.MOV.U32 R11, RZ, RZ, R2 ;  /* 0x000000ffff0b7224 */ /* 0x000fe400078e0002 */
[----:B0-----:R-:W-:Y:S02]  /*7680*/  IMAD R4, R0, R9, R13 ;  /* 0x0000000900047224 */ /* 0x001fe400078e020d */
[----:B------:R-:W-:Y:S02]  /*7690*/  IMAD.MOV.U32 R13, RZ, RZ, R8 ;  /* 0x000000ffff0d7224 */ /* 0x000fe400078e0008 */
[----:B------:R-:W-:Y:S02]  /*76a0*/  @!P6 IMAD.MOV R11, RZ, RZ, -R11 ;  /* 0x000000ffff0be224 */ /* 0x000fe400078e0a0b */
[----:B------:R-:W-:Y:S01]  /*76b0*/  @!P1 IMAD.MOV R13, RZ, RZ, -R13 ;  /* 0x000000ffff0d9224 */ /* 0x000fe200078e0a0d */
[----:B------:R-:W-:Y:S02]  /*76c0*/  ISETP.GE.AND P2, PT, R44, RZ, PT ;  /* 0x000000ff2c00720c */ /* 0x000fe40003f46270 */
[----:B------:R2:W-:Y:S04]  /*76d0*/  STL [R1+0x128], R11 ;  /* 0x0001280b01007387 */ /* 0x0005e80000100800 */
[----:B------:R0:W-:Y:S04]  /*76e0*/  STL [R1+0x124], R13 ;  /* 0x0001240d01007387 */ /* 0x0001e80000100800 */
[----:B------:R-:W3:Y:S01]  /*76f0*/  LDL.LU R44, [R1+0x7ec] ;  /* 0x0007ec00012c7983 */ /* 0x000ee20000300800 */
[----:B------:R-:W-:-:S02]  /*7700*/  ISETP.GT.U32.AND P3, PT, R0, R7, PT ;  /* 0x000000070000720c */ /* 0x000fc40003f64070 */
[----:B------:R-:W-:-:S11]  /*7710*/  ISETP.GT.U32.AND P6, PT, R0, R5, PT ;  /* 0x000000050000720c */ /* 0x000fd60003fc4070 */
[--C-:B------:R-:W-:Y:S01]  /*7720*/  @!P3 IMAD.IADD R7, R7, 0x1, -R0.reuse ;  /* 0x000000010707b824 */ /* 0x100fe200078e0a00 */
[C---:B------:R-:W-:Y:S01]  /*7730*/  ISETP.GT.U32.AND P3, PT, R0.reuse, R4, PT ;  /* 0x000000040000720c */ /* 0x040fe20003f64070 */
[----:B------:R-:W-:Y:S01]  /*7740*/  @!P6 IMAD.IADD R5, R5, 0x1, -R0 ;  /* 0x000000010505e824 */ /* 0x000fe200078e0a00 */
[----:B------:R-:W-:Y:S02]  /*7750*/  ISETP.GT.U32.AND P5, PT, R0, R6, PT ;  /* 0x000000060000720c */ /* 0x000fe40003fa4070 */
[----:B--2---:R-:W-:-:S05]  /*7760*/  IABS R11, R52 ;  /* 0x00000034000b7213 */ /* 0x004fca0000000000 */
[----:B------:R-:W-:-:S04]  /*7770*/  IMAD.HI.U32 R8, R17, R11, RZ ;  /* 0x0000000b11087227 */ /* 0x000fc800078e00ff */
[----:B------:R-:W-:Y:S01]  /*7780*/  @!P3 IMAD.IADD R4, R4, 0x1, -R0 ;  /* 0x000000010404b824 */ /* 0x000fe200078e0a00 */
[----:B------:R-:W-:Y:S01]  /*7790*/  ISETP.GT.U32.AND P3, PT, R0, R5, PT ;  /* 0x000000050000720c */ /* 0x000fe20003f64070 */
[----:B------:R-:W-:Y:S01]  /*77a0*/  IMAD.MOV R8, RZ, RZ, -R8 ;  /* 0x000000ffff087224 */ /* 0x000fe200078e0a08 */
[----:B------:R-:W-:Y:S01]  /*77b0*/  IABS R10, R51 ;  /* 0x00000033000a7213 */ /* 0x000fe20000000000 */
[----:B------:R-:W-:Y:S02]  /*77c0*/  @!P5 IMAD.IADD R6, R6, 0x1, -R0 ;  /* 0x000000010606d824 */ /* 0x000fe400078e0a00 */
[C---:B------:R-:W-:Y:S02]  /*77d0*/  IMAD R8, R0.reuse, R8, R11 ;  /* 0x0000000800087224 */ /* 0x040fe400078e020b */
[----:B------:R-:W-:Y:S01]  /*77e0*/  IMAD.HI.U32 R2, R17, R10, RZ ;  /* 0x0000000a11027227 */ /* 0x000fe200078e00ff */
[----:B------:R-:W-:-:S03]  /*77f0*/  ISETP.GT.U32.AND P6, PT, R0, R6, PT ;  /* 0x000000060000720c */ /* 0x000fc60003fc4070 */
[----:B------:R-:W-:Y:S02]  /*7800*/  IMAD.MOV R2, RZ, RZ, -R2 ;  /* 0x000000ffff027224 */ /* 0x000fe400078e0a02 */
[----:B------:R-:W-:Y:S01]  /*7810*/  @!P3 IMAD.IADD R5, R5, 0x1, -R0 ;  /* 0x000000010505b824 */ /* 0x000fe200078e0a00 */
[C---:B------:R-:W-:Y:S01]  /*7820*/  ISETP.GT.U32.AND P3, PT, R0.reuse, R8, PT ;  /* 0x000000080000720c */ /* 0x040fe20003f64070 */
[----:B------:R-:W-:Y:S01]  /*7830*/  IMAD R2, R0, R2, R10 ;  /* 0x0000000200027224 */ /* 0x000fe200078e020a */
[----:B------:R-:W-:Y:S01]  /*7840*/  ISETP.GE.AND P0, PT, R40, RZ, PT ;  /* 0x000000ff2800720c */ /* 0x000fe20003f06270 */
[----:B0-----:R-:W-:Y:S01]  /*7850*/  IMAD.MOV.U32 R13, RZ, RZ, R7 ;  /* 0x000000ffff0d7224 */ /* 0x001fe200078e0007 */
[----:B------:R-:W-:Y:S02]  /*7860*/  ISETP.GE.AND P5, PT, R49, RZ, PT ;  /* 0x000000ff3100720c */ /* 0x000fe40003fa6270 */
[----:B------:R-:W2:Y:S01]  /*7870*/  LDL.LU R49, [R1+0x7f0] ;  /* 0x0007f00001317983 */ /* 0x000ea20000300800 */
[C---:B------:R-:W-:Y:S01]  /*7880*/  ISETP.GT.U32.AND P1, PT, R0.reuse, R4, PT ;  /* 0x000000040000720c */ /* 0x040fe20003f24070 */
[----:B------:R-:W-:Y:S01]  /*7890*/  @!P4 IMAD.MOV R13, RZ, RZ, -R13 ;  /* 0x000000ffff0dc224 */ /* 0x000fe200078e0a0d */
[----:B------:R-:W-:Y:S01]  /*78a0*/  ISETP.GT.U32.AND P4, PT, R0, R2, PT ;  /* 0x000000020000720c */ /* 0x000fe20003f84070 */
[----:B------:R-:W-:Y:S01]  /*78b0*/  @!P6 IMAD.IADD R6, R6, 0x1, -R0 ;  /* 0x000000010606e824 */ /* 0x000fe200078e0a00 */
[----:B------:R-:W-:-:S02]  /*78c0*/  ISETP.GE.AND P6, PT, R51, RZ, PT ;  /* 0x000000ff3300720c */ /* 0x000fc40003fc6270 */
[----:B------:R-:W-:Y:S01]  /*78d0*/  @!P3 IMAD.IADD R8, R8, 0x1, -R0 ;  /* 0x000000010808b824 */ /* 0x000fe200078e0a00 */
[----:B------:R-:W-:Y:S01]  /*78e0*/  STL [R1+0x120], R13 ;  /* 0x0001200d01007387 */ /* 0x000fe20000100800 */
[----:B------:R-:W-:Y:S02]  /*78f0*/  @!P0 IMAD.MOV R6, RZ, RZ, -R6 ;  /* 0x000000ffff068224 */ /* 0x000fe400078e0a06 */
[----:B------:R-:W-:Y:S01]  /*7900*/  @!P2 IMAD.MOV R5, RZ, RZ, -R5 ;  /* 0x000000ffff05a224 */ /* 0x000fe200078e0a05 */
[----:B------:R-:W2:Y:S01]  /*7910*/  LDL.LU R51, [R1+0x7f4] ;  /* 0x0007f40001337983 */ /* 0x000ea20000300800 */
[----:B------:R-:W-:Y:S01]  /*7920*/  ISETP.GT.U32.AND P3, PT, R0, R8, PT ;  /* 0x000000080000720c */ /* 0x000fe20003f64070 */
[--C-:B------:R-:W-:Y:S01]  /*7930*/  @!P1 IMAD.IADD R4, R4, 0x1, -R0.reuse ;  /* 0x0000000104049824 */ /* 0x100fe200078e0a00 */
[----:B------:R-:W-:Y:S01]  /*7940*/  ISETP.GE.AND P1, PT, R52, RZ, PT ;  /* 0x000000ff3400720c */ /* 0x000fe20003f26270 */
[----:B------:R-:W-:Y:S01]  /*7950*/  STL [R1+0x10c], R6 ;  /* 0x00010c0601007387 */ /* 0x000fe20000100800 */
[----:B------:R-:W-:-:S03]  /*7960*/  @!P4 IMAD.IADD R2, R2, 0x1, -R0 ;  /* 0x000000010202c824 */ /* 0x000fc600078e0a00 */
[----:B------:R0:W-:Y:S04]  /*7970*/  STL [R1+0x108], R5 ;  /* 0x0001080501007387 */ /* 0x0001e80000100800 */
[----:B------:R-:W2:Y:S01]  /*7980*/  LDL.LU R52, [R1+0x7f8] ;  /* 0x0007f80001347983 */ /* 0x000ea20000300800 */
[----:B------:R-:W-:Y:S02]  /*7990*/  @!P5 IMAD.MOV R4, RZ, RZ, -R4 ;  /* 0x000000ffff04d224 */ /* 0x000fe400078e0a04 */
[----:B------:R-:W-:Y:S01]  /*79a0*/  @!P3 IMAD.IADD R8, R8, 0x1, -R0 ;  /* 0x000000010808b824 */ /* 0x000fe200078e0a00 */
[----:B------:R-:W-:Y:S02]  /*79b0*/  ISETP.GT.U32.AND P0, PT, R0, R2, PT ;  /* 0x000000020000720c */ /* 0x000fe40003f04070 */
[----:B----4-:R-:W-:-:S02]  /*79c0*/  IABS R9, R56 ;  /* 0x0000003800097213 */ /* 0x010fc40000000000 */
[----:B------:R-:W-:Y:S02]  /*79d0*/  ISETP.GE.AND P4, PT, R56, RZ, PT ;  /* 0x000000ff3800720c */ /* 0x000fe40003f86270 */
[----:B------:R-:W4:Y:S04]  /*79e0*/  LDL.LU R56, [R1+0x7fc] ;  /* 0x0007fc0001387983 */ /* 0x000f280000300800 */
[----:B------:R1:W-:Y:S01]  /*79f0*/  STL [R1+0x100], R4 ;  /* 0x0001000401007387 */ /* 0x0003e20000100800 */
[----:B---3--:R-:W-:Y:S02]  /*7a00*/  IABS R12, R58 ;  /* 0x0000003a000c7213 */ /* 0x008fe40000000000 */
[----:B------:R-:W-:Y:S02]  /*7a10*/  ISETP.GE.AND P3, PT, R58, RZ, PT ;  /* 0x000000ff3a00720c */ /* 0x000fe40003f66270 */
[----:B------:R-:W3:Y:S04]  /*7a20*/  LDL.LU R58, [R1+0x800] ;  /* 0x00080000013a7983 */ /* 0x000ee80000300800 */
[----:B------:R-:W3:Y:S01]  /*7a30*/  LDL.LU R40, [R1+0x804] ;  /* 0x0008040001287983 */ /* 0x000ee20000300800 */
[----:B------:R-:W-:-:S05]  /*7a40*/  IABS R10, R42 ;  /* 0x0000002a000a7213 */ /* 0x000fca0000000000 */
[----:B------:R-:W-:-:S04]  /*7a50*/  IMAD.HI.U32 R11, R17, R10, RZ ;  /* 0x0000000a110b7227 */ /* 0x000fc800078e00ff */
[----:B------:R-:W-:-:S04]  /*7a60*/  IMAD.MOV R11, RZ, RZ, -R11 ;  /* 0x000000ffff0b7224 */ /* 0x000fc800078e0a0b */
[----:B0-----:R-:W-:Y:S02]  /*7a70*/  IMAD R5, R0, R11, R10 ;  /* 0x0000000b00057224 */ /* 0x001fe400078e020a */
[----:B------:R-:W-:-:S03]  /*7a80*/  @!P0 IMAD.IADD R2, R2, 0x1, -R0 ;  /* 0x0000000102028824 */ /* 0x000fc600078e0a00 */
[----:B------:R-:W-:Y:S01]  /*7a90*/  ISETP.GT.U32.AND P0, PT, R0, R5, PT ;  /* 0x000000050000720c */ /* 0x000fe20003f04070 */
[----:B------:R-:W-:-:S12]  /*7aa0*/  @!P6 IMAD.MOV R2, RZ, RZ, -R2 ;  /* 0x000000ffff02e224 */ /* 0x000fd800078e0a02 */
[----:B------:R-:W-:-:S05]  /*7ab0*/  @!P0 IMAD.IADD R5, R5, 0x1, -R0 ;  /* 0x0000000105058824 */ /* 0x000fca00078e0a00 */
[----:B------:R-:W-:Y:S01]  /*7ac0*/  ISETP.GT.U32.AND P0, PT, R0, R5, PT ;  /* 0x000000050000720c */ /* 0x000fe20003f04070 */
[----:B------:R0:W-:Y:S01]  /*7ad0*/  STL [R1+0xfc], R2 ;  /* 0x0000fc0201007387 */ /* 0x0001e20000100800 */
[----:B------:R-:W-:-:S03]  /*7ae0*/  ISETP.GE.AND P6, PT, R42, RZ, PT ;  /* 0x000000ff2a00720c */ /* 0x000fc60003fc6270 */
[----:B------:R-:W3:Y:S08]  /*7af0*/  LDL.LU R42, [R1+0x808] ;  /* 0x00080800012a7983 */ /* 0x000ef00000300800 */
[----:B------:R-:W-:Y:S01]  /*7b00*/  @!P0 IMAD.IADD R5, R5, 0x1, -R0 ;  /* 0x0000000105058824 */ /* 0x000fe200078e0a00 */
[----:B------:R-:W-:Y:S02]  /*7b10*/  IABS R11, R44 ;  /* 0x0000002c000b7213 */ /* 0x000fe40000000000 */
[----:B------:R-:W-:-:S02]  /*7b20*/  ISETP.GE.AND P0, PT, R44, RZ, PT ;  /* 0x000000ff2c00720c */ /* 0x000fc40003f06270 */
[----:B------:R-:W3:Y:S01]  /*7b30*/  LDL.LU R44, [R1+0x80c] ;  /* 0x00080c00012c7983 */ /* 0x000ee20000300800 */
[----:B------:R-:W-:-:S04]  /*7b40*/  IMAD.HI.U32 R13, R17, R9, RZ ;  /* 0x00000009110d7227 */ /* 0x000fc800078e00ff */
[----:B------:R-:W-:-:S04]  /*7b50*/  IMAD.MOV R13, RZ, RZ, -R13 ;  /* 0x000000ffff0d7224 */ /* 0x000fc800078e0a0d */
[----:B------:R-:W-:-:S05]  /*7b60*/  IMAD R9, R0, R13, R9 ;  /* 0x0000000d00097224 */ /* 0x000fca00078e0209 */
[----:B------:R-:W-:Y:S01]  /*7b70*/  ISETP.GT.U32.AND P2, PT, R0, R9, PT ;  /* 0x000000090000720c */ /* 0x000fe20003f44070 */
[----:B------:R-:W-:-:S04]  /*7b80*/  IMAD.MOV.U32 R7, RZ, RZ, R12 ;  /* 0x000000ffff077224 */ /* 0x000fc800078e000c */
[----:B------:R-:W-:-:S08]  /*7b90*/  IMAD.HI.U32 R12, R17, R7, RZ ;  /* 0x00000007110c7227 */ /* 0x000fd000078e00ff */
[----:B------:R-:W-:Y:S02]  /*7ba0*/  @!P2 IMAD.IADD R9, R9, 0x1, -R0 ;  /* 0x000000010909a824 */ /* 0x000fe400078e0a00 */
[----:B------:R-:W-:-:S03]  /*7bb0*/  IMAD.HI.U32 R10, R17, R11, RZ ;  /* 0x0000000b110a7227 */ /* 0x000fc600078e00ff */
[C---:B------:R-:W-:Y:S01]  /*7bc0*/  ISETP.GT.U32.AND P2, PT, R0.reuse, R9, PT ;  /* 0x000000090000720c */ /* 0x040fe20003f44070 */
[----:B------:R-:W-:Y:S02]  /*7bd0*/  IMAD.MOV R12, RZ, RZ, -R12 ;  /* 0x000000ffff0c7224 */ /* 0x000fe400078e0a0c */
[----:B------:R-:W-:Y:S02]  /*7be0*/  IMAD.MOV R10, RZ, RZ, -R10 ;  /* 0x000000ffff0a7224 */ /* 0x000fe400078e0a0a */
[C---:B------:R-:W-:Y:S02]  /*7bf0*/  IMAD R7, R0.reuse, R12, R7 ;  /* 0x0000000c00077224 */ /* 0x040fe400078e0207 */
[----:B------:R-:W-:-:S03]  /*7c00*/  IMAD R10, R0, R10, R11 ;  /* 0x0000000a000a7224 */ /* 0x000fc600078e020b */
[C---:B------:R-:W-:Y:S02]  /*7c10*/  ISETP.GT.U32.AND P5, PT, R0.reuse, R7, PT ;  /* 0x000000070000720c */ /* 0x040fe40003fa4070 */
[----:B--2---:R-:W-:Y:S01]  /*7c20*/  IABS R6, R49 ;  /* 0x0000003100067213 */ /* 0x004fe20000000000 */
[----:B------:R-:W-:Y:S01]  /*7c30*/  @!P2 IMAD.IADD R9, R9, 0x1, -R0 ;  /* 0x000000010909a824 */ /* 0x000fe200078e0a00 */
[----:B------:R-:W-:-:S03]  /*7c40*/  ISETP.GT.U32.AND P2, PT, R0, R10, PT ;  /* 0x0000000a0000720c */ /* 0x000fc60003f44070 */
[----:B------:R-:W-:-:S04]  /*7c50*/  IMAD.HI.U32 R12, R17, R6, RZ ;  /* 0x00000006110c7227 */ /* 0x000fc800078e00ff */
[----:B------:R-:W-:Y:S01]  /*7c60*/  IMAD.MOV R12, RZ, RZ, -R12 ;  /* 0x000000ffff0c7224 */ /* 0x000fe200078e0a0c */
[----:B-1----:R-:W-:Y:S01]  /*7c70*/  IABS R4, R51 ;  /* 0x0000003300047213 */ /* 0x002fe20000000000 */
[----:B------:R-:W-:Y:S02]  /*7c80*/  @!P5 IMAD.IADD R7, R7, 0x1, -R0 ;  /* 0x000000010707d824 */ /* 0x000fe400078e0a00 */
[C---:B0-----:R-:W-:Y:S02]  /*7c90*/  IMAD R2, R0.reuse, R12, R6 ;  /* 0x0000000c00027224 */ /* 0x041fe400078e0206 */
[----:B------:R-:W-:Y:S01]  /*7ca0*/  IMAD.HI.U32 R12, R17, R4, RZ ;  /* 0x00000004110c7227 */ /* 0x000fe200078e00ff */
[----:B------:R-:W-:-:S03]  /*7cb0*/  ISETP.GT.U32.AND P5, PT, R0, R7, PT ;  /* 0x000000070000720c */ /* 0x000fc60003fa4070 */
[----:B------:R-:W-:Y:S02]  /*7cc0*/  @!P2 IMAD.IADD R10, R10, 0x1, -R0 ;  /* 0x000000010a0aa824 */ /* 0x000fe400078e0a00 */
[----:B------:R-:W-:Y:S01]  /*7cd0*/  IMAD.MOV.U32 R15, RZ, RZ, R8 ;  /* 0x000000ffff0f7224 */ /* 0x000fe200078e0008 */
[----:B------:R-:W-:Y:S01]  /*7ce0*/  IABS R6, R52 ;  /* 0x0000003400067213 */ /* 0x000fe20000000000 */
[----:B------:R-:W-:Y:S02]  /*7cf0*/  IMAD.MOV R12, RZ, RZ, -R12 ;  /* 0x000000ffff0c7224 */ /* 0x000fe400078e0a0c */
[----:B------:R-:W-:Y:S01]  /*7d00*/  @!P1 IMAD.MOV R15, RZ, RZ, -R15 ;  /* 0x000000ffff0f9224 */ /* 0x000fe200078e0a0f */
[C---:B------:R-:W-:Y:S01]  /*7d10*/  ISETP.GT.U32.AND P1, PT, R0.reuse, R10, PT ;  /* 0x0000000a0000720c */ /* 0x040fe20003f24070 */
[----:B------:R-:W-:Y:S02]  /*7d20*/  IMAD R4, R0, R12, R4 ;  /* 0x0000000c00047224 */ /* 0x000fe400078e0204 */
[----:B------:R-:W-:-:S04]  /*7d30*/  IMAD.HI.U32 R12, R17, R6, RZ ;  /* 0x00000006110c7227 */ /* 0x000fc800078e00ff */
[----:B------:R-:W-:Y:S02]  /*7d40*/  IMAD.MOV R12, RZ, RZ, -R12 ;  /* 0x000000ffff0c7224 */ /* 0x000fe400078e0a0c */
[----:B------:R-:W-:Y:S02]  /*7d50*/  @!P5 IMAD.IADD R7, R7, 0x1, -R0 ;  /* 0x000000010707d824 */ /* 0x000fe400078e0a00 */
[----:B------:R-:W-:Y:S02]  /*7d60*/  IMAD R6, R0, R12, R6 ;  /* 0x0000000c00067224 */ /* 0x000fe400078e0206 */
[----:B------:R-:W-:Y:S02]  /*7d70*/  @!P1 IMAD.IADD R10, R10, 0x1, -R0 ;  /* 0x000000010a0a9824 */ /* 0x000fe400078e0a00 */
[----:B------:R-:W-:Y:S01]  /*7d80*/  @!P3 IMAD.MOV R7, RZ, RZ, -R7 ;  /* 0x000000ffff07b224 */ /* 0x000fe200078e0a07 */
[----:B------:R-:W-:Y:S01]  /*7d90*/  ISETP.GT.U32.AND P3, PT, R0, R6, PT ;  /* 0x000000060000720c */ /* 0x000fe20003f64070 */
[----:B------:R-:W-:-:S02]  /*7da0*/  @!P4 IMAD.MOV R9, RZ, RZ, -R9 ;  /* 0x000000ffff09c224 */ /* 0x000fc400078e0a09 */
[----:B------:R-:W-:Y:S01]  /*7db0*/  @!P6 IMAD.MOV R5, RZ, RZ, -R5 ;  /* 0x000000ffff05e224 */ /* 0x000fe200078e0a05 */
[----:B------:R-:W-:Y:S01]  /*7dc0*/  STL [R1+0xd0], R15 ;  /* 0x0000d00f01007387 */ /* 0x000fe20000100800 */
[----:B------:R-:W-:-:S03]  /*7dd0*/  ISETP.GT.U32.AND P5, PT, R0, R2, PT ;  /* 0x000000020000720c */ /* 0x000fc60003fa4070 */
[----:B------:R-:W-:Y:S04]  /*7de0*/  STL [R1+0xcc], R9 ;  /* 0x0000cc0901007387 */ /* 0x000fe80000100800 */
[----:B------:R0:W-:Y:S01]  /*7df0*/  STL [R1+0xc8], R7 ;  /* 0x0000c80701007387 */ /* 0x0001e20000100800 */
[----:B------:R-:W-:-:S03]  /*7e00*/  @!P3 IMAD.IADD R6, R6, 0x1, -R0 ;  /* 0x000000010606b824 */ /* 0x000fc600078e0a00 */
[----:B------:R1:W-:Y:S01]  /*7e10*/  STL [R1+0xc0], R5 ;  /* 0x0000c00501007387 */ /* 0x0003e20000100800 */
[----:B------:R-:W-:Y:S01]  /*7e20*/  ISETP.GT.U32.AND P2, PT, R0, R4, PT ;  /* 0x000000040000720c */ /* 0x000fe20003f44070 */
[----:B------:R-:W-:-:S05]  /*7e30*/  @!P5 IMAD.IADD R2, R2, 0x1, -R0 ;  /* 0x000000010202d824 */ /* 0x000fca00078e0a00 */
[----:B------:R-:W-:Y:S02]  /*7e40*/  ISETP.GT.U32.AND P4, PT, R0, R2, PT ;  /* 0x000000020000720c */ /* 0x000fe40003f84070 */
[----:B----4-:R-:W-:-:S05]  /*7e50*/  IABS R11, R56 ;  /* 0x00000038000b7213 */ /* 0x010fca0000000000 */
[----:B------:R-:W-:-:S04]  /*7e60*/  IMAD.HI.U32 R14, R17, R11, RZ ;  /* 0x0000000b110e7227 */ /* 0x000fc800078e00ff */
[----:B------:R-:W-:-:S04]  /*7e70*/  IMAD.MOV R14, RZ, RZ, -R14 ;  /* 0x000000ffff0e7224 */ /* 0x000fc800078e0a0e */
[----:B------:R-:W-:-:S05]  /*7e80*/  IMAD R14, R0, R14, R11 ;  /* 0x0000000e000e7224 */ /* 0x000fca00078e020b */
[----:B------:R-:W-:Y:S02]  /*7e90*/  ISETP.GT.U32.AND P1, PT, R0, R14, PT ;  /* 0x0000000e0000720c */ /* 0x000fe40003f24070 */
[----:B---3--:R-:W-:-:S05]  /*7ea0*/  IABS R13, R58 ;  /* 0x0000003a000d7213 */ /* 0x008fca0000000000 */
[----:B------:R-:W-:-:S04]  /*7eb0*/  IMAD.HI.U32 R8, R17, R13, RZ ;  /* 0x0000000d11087227 */ /* 0x000fc800078e00ff */
[----:B------:R-:W-:-:S04]  /*7ec0*/  IMAD.MOV R8, RZ, RZ, -R8 ;  /* 0x000000ffff087224 */ /* 0x000fc800078e0a08 */
[----:B------:R-:W-:Y:S02]  /*7ed0*/  IMAD R13, R0, R8, R13 ;  /* 0x00000008000d7224 */ /* 0x000fe400078e020d */
[----:B------:R-:W-:-:S04]  /*7ee0*/  IMAD.MOV.U32 R8, RZ, RZ, R10 ;  /* 0x000000ffff087224 */ /* 0x000fc800078e000a */
[----:B------:R-:W-:Y:S02]  /*7ef0*/  @!P0 IMAD.MOV R8, RZ, RZ, -R8 ;  /* 0x000000ffff088224 */ /* 0x000fe400078e0a08 */
[----:B------:R-:W-:Y:S01]  /*7f00*/  @!P1 IMAD.IADD R14, R14, 0x1, -R0 ;  /* 0x000000010e0e9824 */ /* 0x000fe200078e0a00 */
[----:B------:R-:W-:Y:S02]  /*7f10*/  ISETP.GE.AND P1, PT, R58, RZ, PT ;  /* 0x000000ff3a00720c */ /* 0x000fe40003f26270 */
[----:B------:R2:W-:Y:S01]  /*7f20*/  STL [R1+0xb8], R8 ;  /* 0x0000b80801007387 */ /* 0x0005e20000100800 */
[----:B------:R-:W-:-:S03]  /*7f30*/  ISETP.GE.AND P3, PT, R56, RZ, PT ;  /* 0x000000ff3800720c */ /* 0x000fc60003f66270 */
[----:B------:R-:W3:Y:S04]  /*7f40*/  LDL.LU R58, [R1+0x810] ;  /* 0x00081000013a7983 */ /* 0x000ee80000300800 */
[----:B------:R-:W4:Y:S01]  /*7f50*/  LDL.LU R56, [R1+0x814] ;  /* 0x0008140001387983 */ /* 0x000f220000300800 */
[--C-:B------:R-:W-:Y:S01]  /*7f60*/  @!P2 IMAD.IADD R4, R4, 0x1, -R0.reuse ;  /* 0x000000010404a824 */ /* 0x100fe200078e0a00 */
[----:B------:R-:W-:Y:S02]  /*7f70*/  IABS R11, R40 ;  /* 0x00000028000b7213 */ /* 0x000fe40000000000 */
[C---:B------:R-:W-:Y:S02]  /*7f80*/  ISETP.GT.U32.AND P0, PT, R0.reuse, R6, PT ;  /* 0x000000060000720c */ /* 0x040fe40003f04070 */
[----:B------:R-:W-:Y:S01]  /*7f90*/  ISETP.GT.U32.AND P2, PT, R0, R4, PT ;  /* 0x000000040000720c */ /* 0x000fe20003f44070 */
[----:B0-----:R-:W-:Y:S01]  /*7fa0*/  IMAD.MOV.U32 R7, RZ, RZ, R11 ;  /* 0x000000ffff077224 */ /* 0x001fe200078e000b */
[----:B------:R-:W-:Y:S01]  /*7fb0*/  ISETP.GE.AND P5, PT, R49, RZ, PT ;  /* 0x000000ff3100720c */ /* 0x000fe20003fa6270 */
[----:B------:R-:W-:Y:S01]  /*7fc0*/  @!P4 IMAD.IADD R2, R2, 0x1, -R0 ;  /* 0x000000010202c824 */ /* 0x000fe200078e0a00 */
[----:B------:R-:W-:Y:S01]  /*7fd0*/  ISETP.GE.AND P6, PT, R51, RZ, PT ;  /* 0x000000ff3300720c */ /* 0x000fe20003fc6270 */
[----:B-1----:R-:W-:Y:S01]  /*7fe0*/  IMAD.HI.U32 R5, R17, R7, RZ ;  /* 0x0000000711057227 */ /* 0x002fe200078e00ff */
[----:B------:R-:W-:-:S02]  /*7ff0*/  ISETP.GE.AND P4, PT, R52, RZ, PT ;  /* 0x000000ff3400720c */ /* 0x000fc40003f86270 */
[----:B------:R-:W3:Y:S01]  /*8000*/  LDL.LU R52, [R1+0x818] ;  /* 0x0008180001347983 */ /* 0x000ee20000300800 */
[----:B------:R-:W-:Y:S02]  /*8010*/  IMAD.MOV R5, RZ, RZ, -R5 ;  /* 0x000000ffff057224 */ /* 0x000fe400078e0a05 */
[----:B------:R-:W-:Y:S01]  /*8020*/  @!P0 IMAD.IADD R6, R6, 0x1, -R0 ;  /* 0x0000000106068824 */ /* 0x000fe200078e0a00 */
[----:B------:R-:W3:Y:S01]  /*8030*/  LDL.LU R49, [R1+0x81c] ;  /* 0x00081c0001317983 */ /* 0x000ee20000300800 */
[----:B--2---:R-:W-:Y:S02]  /*8040*/  IMAD.MOV.U32 R8, RZ, RZ, R2 ;  /* 0x000000ffff087224 */ /* 0x004fe400078e0002 */
[----:B------:R-:W-:Y:S02]  /*8050*/  @!P2 IMAD.IADD R4, R4, 0x1, -R0 ;  /* 0x000000010404a824 */ /* 0x000fe400078e0a00 */
[----:B------:R-:W-:Y:S02]  /*8060*/  IMAD R7, R0, R5, R7 ;  /* 0x0000000500077224 */ /* 0x000fe400078e0207 */
[----:B------:R-:W-:-:S02]  /*8070*/  IMAD.MOV.U32 R5, RZ, RZ, R6 ;  /* 0x000000ffff057224 */ /* 0x000fc400078e0006 */
[----:B------:R-:W-:Y:S02]  /*8080*/  @!P5 IMAD.MOV R8, RZ, RZ, -R8 ;  /* 0x000000ffff08d224 */ /* 0x000fe400078e0a08 */
[----:B------:R-:W-:Y:S02]  /*8090*/  @!P6 IMAD.MOV R4, RZ, RZ, -R4 ;  /* 0x000000ffff04e224 */ /* 0x000fe400078e0a04 */
[----:B------:R-:W-:Y:S01]  /*80a0*/  @!P4 IMAD.MOV R5, RZ, RZ, -R5 ;  /* 0x000000ffff05c224 */ /* 0x000fe200078e0a05 */
[----:B------:R-:W-:Y:S01]  /*80b0*/  STL [R1+0xa0], R8 ;  /* 0x0000a00801007387 */ /* 0x000fe20000100800 */
[----:B------:R-:W-:-:S03]  /*80c0*/  ISETP.GE.AND P6, PT, R40, RZ, PT ;  /* 0x000000ff2800720c */ /* 0x000fc60003fc6270 */
[----:B------:R-:W-:Y:S04]  /*80d0*/  STL [R1+0x98], R4 ;  /* 0x0000980401007387 */ /* 0x000fe80000100800 */
[----:B------:R-:W-:Y:S04]  /*80e0*/  STL [R1+0x94], R5 ;  /* 0x0000940501007387 */ /* 0x000fe80000100800 */
[----:B------:R-:W2:Y:S01]  /*80f0*/  LDL.LU R40, [R1+0x820] ;  /* 0x0008200001287983 */ /* 0x000ea20000300800 */
[----:B------:R-:W-:Y:S02]  /*8100*/  ISETP.GT.U32.AND P5, PT, R0, R14, PT ;  /* 0x0000000e0000720c */ /* 0x000fe40003fa4070 */
[----:B------:R-:W-:-:S11]  /*8110*/  IABS R51, R42 ;  /* 0x0000002a00337213 */ /* 0x000fd60000000000 */
[----:B------:R-:W-:-:S04]  /*8120*/  @!P5 IMAD.IADD R14, R14, 0x1, -R0 ;  /* 0x000000010e0ed824 */ /* 0x000fc800078e0a00 */
[----:B------:R-:W-:Y:S01]  /*8130*/  IMAD.MOV.U32 R9, RZ, RZ, R14 ;  /* 0x000000ffff097224 */ /* 0x000fe200078e000e */
[----:B------:R-:W-:Y:S02]  /*8140*/  ISETP.GE.AND P4, PT, R42, RZ, PT ;  /* 0x000000ff2a00720c */ /* 0x000fe40003f86270 */
[----:B------:R-:W2:Y:S01]  /*8150*/  LDL.LU R42, [R1+0x824] ;  /* 0x00082400012a7983 */ /* 0x000ea20000300800 */
[----:B------:R-:W-:Y:S01]  /*8160*/  @!P3 IMAD.MOV R9, RZ, RZ, -R9 ;  /* 0x000000ffff09b224 */ /* 0x000fe200078e0a09 */
[----:B------:R-:W-:-:S04]  /*8170*/  IABS R11, R44 ;  /* 0x0000002c000b7213 */ /* 0x000fc80000000000 */
[----:B------:R0:W-:Y:S01]  /*8180*/  STL [R1+0x90], R9 ;  /* 0x0000900901007387 */ /* 0x0001e20000100800 */
[----:B------:R-:W-:-:S03]  /*8190*/  ISETP.GE.AND P5, PT, R44, RZ, PT ;  /* 0x000000ff2c00720c */ /* 0x000fc60003fa6270 */
[----:B------:R-:W2:Y:S01]  /*81a0*/  LDL.LU R44, [R1+0x828] ;  /* 0x00082800012c7983 */ /* 0x000ea20000300800 */
[----:B------:R-:W-:Y:S01]  /*81b0*/  ISETP.GT.U32.AND P2, PT, R0, R13, PT ;  /* 0x0000000d0000720c */ /* 0x000fe20003f44070 */
[----:B------:R-:W-:-:S12]  /*81c0*/  IMAD.HI.U32 R2, R17, R51, RZ ;  /* 0x0000003311027227 */ /* 0x000fd800078e00ff */
[----:B------:R-:W-:-:S05]  /*81d0*/  @!P2 IMAD.IADD R13, R13, 0x1, -R0 ;  /* 0x000000010d0da824 */ /* 0x000fca00078e0a00 */
[----:B------:R-:W-:Y:S01]  /*81e0*/  ISETP.GT.U32.AND P2, PT, R0, R13, PT ;  /* 0x0000000d0000720c */ /* 0x000fe20003f44070 */
[----:B------:R-:W-:-:S04]  /*81f0*/  IMAD.MOV R2, RZ, RZ, -R2 ;  /* 0x000000ffff027224 */ /* 0x000fc800078e0a02 */
[----:B------:R-:W-:-:S08]  /*8200*/  IMAD R51, R0, R2, R51 ;  /* 0x0000000200337224 */ /* 0x000fd000078e0233 */
[----:B------:R-:W-:Y:S01]  /*8210*/  @!P2 IMAD.IADD R13, R13, 0x1, -R0 ;  /* 0x000000010d0da824 */ /* 0x000fe200078e0a00 */
[C---:B------:R-:W-:Y:S02]  /*8220*/  ISETP.GT.U32.AND P2, PT, R0.reuse, R51, PT ;  /* 0x000000330000720c */ /* 0x040fe40003f44070 */
[----:B------:R-:W-:-:S11]  /*8230*/  ISETP.GT.U32.AND P0, PT, R0, R7, PT ;  /* 0x000000070000720c */ /* 0x000fd60003f04070 */
[----:B------:R-:W-:-:S05]  /*8240*/  @!P2 IMAD.IADD R51, R51, 0x1, -R0 ;  /* 0x000000013333a824 */ /* 0x000fca00078e0a00 */
[----:B------:R-:W-:Y:S01]  /*8250*/  ISETP.GT.U32.AND P2, PT, R0, R51, PT ;  /* 0x000000330000720c */ /* 0x000fe20003f44070 */
[----:B------:R-:W-:-:S05]  /*8260*/  @!P0 IMAD.IADD R7, R7, 0x1, -R0 ;  /* 0x0000000107078824 */ /* 0x000fca00078e0a00 */
[----:B------:R-:W-:-:S07]  /*8270*/  ISETP.GT.U32.AND P3, PT, R0, R7, PT ;  /* 0x000000070000720c */ /* 0x000fce0003f64070 */
[----:B------:R-:W-:-:S06]  /*8280*/  @!P2 IMAD.IADD R51, R51, 0x1, -R0 ;  /* 0x000000013333a824 */ /* 0x000fcc00078e0a00 */
[----:B------:R-:W-:-:S04]  /*8290*/  @!P3 IMAD.IADD R7, R7, 0x1, -R0 ;  /* 0x000000010707b824 */ /* 0x000fc800078e0a00 */
[----:B------:R-:W-:Y:S02]  /*82a0*/  @!P6 IMAD.MOV R7, RZ, RZ, -R7 ;  /* 0x000000ffff07e224 */ /* 0x000fe400078e0a07 */
[----:B0-----:R-:W-:Y:S02]  /*82b0*/  IMAD.MOV.U32 R9, RZ, RZ, R13 ;  /* 0x000000ffff097224 */ /* 0x001fe400078e000d */
[----:B------:R-:W-:-:S04]  /*82c0*/  IMAD.HI.U32 R4, R17, R11, RZ ;  /* 0x0000000b11047227 */ /* 0x000fc800078e00ff */
[----:B------:R-:W-:Y:S02]  /*82d0*/  @!P1 IMAD.MOV R9, RZ, RZ, -R9 ;  /* 0x000000ffff099224 */ /* 0x000fe400078e0a09 */
[----:B------:R-:W-:-:S03]  /*82e0*/  IMAD.MOV R4, RZ, RZ, -R4 ;  /* 0x000000ffff047224 */ /* 0x000fc600078e0a04 */
[----:B------:R-:W-:Y:S01]  /*82f0*/  STL [R1+0x60], R9 ;  /* 0x0000600901007387 */ /* 0x000fe20000100800 */
[----:B------:R-:W-:-:S03]  /*8300*/  IMAD R11, R0, R4, R11 ;  /* 0x00000004000b7224 */ /* 0x000fc600078e020b */
[----:B------:R-:W2:Y:S04]  /*8310*/  LDL.LU R34, [R1+0x82c] ;  /* 0x00082c0001227983 */ /* 0x000ea80000300800 */
[----:B------:R-:W2:Y:S04]  /*8320*/  LDL.LU R35, [R1+0x830] ;  /* 0x0008300001237983 */ /* 0x000ea80000300800 */
[----:B------:R0:W-:Y:S01]  /*8330*/  STL [R1+0x58], R7 ;  /* 0x0000580701007387 */ /* 0x0001e20000100800 */
[----:B------:R-:W-:-:S13]  /*8340*/  ISETP.GT.U32.AND P1, PT, R0, R11, PT ;  /* 0x0000000b0000720c */ /* 0x000fda0003f24070 */
[----:B------:R-:W-:Y:S01]  /*8350*/  @!P1 IMAD.IADD R11, R11, 0x1, -R0 ;  /* 0x000000010b0b9824 */ /* 0x000fe200078e0a00 */
[----:B----4-:R-:W-:-:S05]  /*8360*/  IABS R5, R56 ;  /* 0x0000003800057213 */ /* 0x010fca0000000000 */
[----:B------:R-:W-:-:S04]  /*8370*/  IMAD.HI.U32 R2, R17, R5, RZ ;  /* 0x0000000511027227 */ /* 0x000fc800078e00ff */
[----:B------:R-:W-:Y:S01]  /*8380*/  IMAD.MOV R2, RZ, RZ, -R2 ;  /* 0x000000ffff027224 */ /* 0x000fe200078e0a02 */
[----:B---3--:R-:W-:-:S03]  /*8390*/  IABS R6, R58 ;  /* 0x0000003a00067213 */ /* 0x008fc60000000000 */
[----:B------:R-:W-:Y:S02]  /*83a0*/  IMAD R5, R0, R2, R5 ;  /* 0x0000000200057224 */ /* 0x000fe400078e0205 */
[----:B------:R-:W-:-:S03]  /*83b0*/  IMAD.HI.U32 R8, R17, R6, RZ ;  /* 0x0000000611087227 */ /* 0x000fc600078e00ff */
[----:B------:R-:W-:Y:S01]  /*83c0*/  ISETP.GT.U32.AND P2, PT, R0, R5, PT ;  /* 0x000000050000720c */ /* 0x000fe20003f44070 */
[----:B------:R-:W-:-:S04]  /*83d0*/  IMAD.MOV R8, RZ, RZ, -R8 ;  /* 0x000000ffff087224 */ /* 0x000fc800078e0a08 */
[----:B------:R-:W-:Y:S01]  /*83e0*/  IMAD R6, R0, R8, R6 ;  /* 0x0000000800067224 */ /* 0x000fe200078e0206 */
[----:B------:R-:W-:-:S04]  /*83f0*/  ISETP.GE.AND P0, PT, R58, RZ, PT ;  /* 0x000000ff3a00720c */ /* 0x000fc80003f06270 */
[----:B------:R-:W-:-:S03]  /*8400*/  ISETP.GT.U32.AND P3, PT, R0, R6, PT ;  /* 0x000000060000720c */ /* 0x000fc60003f64070 */
[----:B------:R-:W-:Y:S01]  /*8410*/  @!P2 IMAD.IADD R5, R5, 0x1, -R0 ;  /* 0x000000010505a824 */ /* 0x000fe200078e0a00 */
[----:B------:R-:W-:-:S04]  /*8420*/  IABS R58, R49 ;  /* 0x00000031003a7213 */ /* 0x000fc80000000000 */
[----:B------:R-:W-:Y:S01]  /*8430*/  ISETP.GT.U32.AND P6, PT, R0, R5, PT ;  /* 0x000000050000720c */ /* 0x000fe20003fc4070 */
[----:B------:R-:W-:-:S04]  /*8440*/  IMAD.HI.U32 R2, R17, R58, RZ ;  /* 0x0000003a11027227 */ /* 0x000fc800078e00ff */
[----:B------:R-:W-:Y:S02]  /*8450*/  @!P3 IMAD.IADD R6, R6, 0x1, -R0 ;  /* 0x000000010606b824 */ /* 0x000fe400078e0a00 */
[----:B------:R-:W-:Y:S01]  /*8460*/  IMAD.MOV R2, RZ, RZ, -R2 ;  /* 0x000000ffff027224 */ /* 0x000fe200078e0a02 */
[----:B--2---:R-:W-:Y:S02]  /*8470*/  IABS R31, R40 ;  /* 0x00000028001f7213 */ /* 0x004fe40000000000 */
[----:B------:R-:W-:Y:S01]  /*8480*/  IABS R4, R52 ;  /* 0x0000003400047213 */ /* 0x000fe20000000000 */
[----:B------:R-:W-:Y:S02]  /*8490*/  IMAD R58, R0, R2, R58 ;  /* 0x00000002003a7224 */ /* 0x000fe400078e023a */
[----:B------:R-:W-:Y:S01]  /*84a0*/  @!P6 IMAD.IADD R5, R5, 0x1, -R0 ;  /* 0x000000010505e824 */ /* 0x000fe200078e0a00 */
[----:B------:R-:W-:Y:S01]  /*84b0*/  ISETP.GE.AND P6, PT, R52, RZ, PT ;  /* 0x000000ff3400720c */ /* 0x000fe20003fc6270 */
[----:B------:R-:W-:Y:S01]  /*84c0*/  IMAD.HI.U32 R2, R17, R31, RZ ;  /* 0x0000001f11027227 */ /* 0x000fe200078e00ff */
[----:B------:R-:W-:Y:S01]  /*84d0*/  ISETP.GT.U32.AND P2, PT, R0, R6, PT ;  /* 0x000000060000720c */ /* 0x000fe20003f44070 */
[----:B------:R-:W2:Y:S02]  /*84e0*/  LDL.LU R52, [R1+0x834] ;  /* 0x0008340001347983 */ /* 0x000ea40000300800 */
[----:B------:R-:W-:-:S04]  /*84f0*/  IMAD.MOV R2, RZ, RZ, -R2 ;  /* 0x000000ffff027224 */ /* 0x000fc800078e0a02 */
[----:B------:R-:W-:-:S06]  /*8500*/  IMAD R31, R0, R2, R31 ;  /* 0x00000002001f7224 */ /* 0x000fcc00078e021f */
[----:B------:R-:W-:Y:S01]  /*8510*/  @!P2 IMAD.IADD R6, R6, 0x1, -R0 ;  /* 0x000000010606a824 */ /* 0x000fe200078e0a00 */
[----:B------:R-:W-:Y:S02]  /*8520*/  ISETP.GT.U32.AND P2, PT, R0, R31, PT ;  /* 0x0000001f0000720c */ /* 0x000fe40003f44070 */
[----:B------:R-:W-:-:S11]  /*8530*/  ISETP.GE.AND P1, PT, R56, RZ, PT ;  /* 0x000000ff3800720c */ /* 0x000fd60003f26270 */
[----:B------:R-:W-:-:S05]  /*8540*/  @!P2 IMAD.IADD R31, R31, 0x1, -R0 ;  /* 0x000000011f1fa824 */ /* 0x000fca00078e0a00 */
[----:B------:R-:W-:Y:S01]  /*8550*/  ISETP.GT.U32.AND P2, PT, R0, R31, PT ;  /* 0x0000001f0000720c */ /* 0x000fe20003f44070 */
[----:B------:R-:W-:Y:S02]  /*8560*/  @!P0 IMAD.MOV R6, RZ, RZ, -R6 ;  /* 0x000000ffff068224 */ /* 0x000fe400078e0a06 */
[----:B------:R-:W-:Y:S01]  /*8570*/  @!P1 IMAD.MOV R5, RZ, RZ, -R5 ;  /* 0x000000ffff059224 */ /* 0x000fe200078e0a05 */
[----:B------:R-:W-:Y:S02]  /*8580*/  ISETP.GE.AND P0, PT, R40, RZ, PT ;  /* 0x000000ff2800720c */ /* 0x000fe40003f06270 */
[----:B------:R-:W-:Y:S01]  /*8590*/  STL [R1+0x4c], R6 ;  /* 0x00004c0601007387 */ /* 0x000fe20000100800 */
[----:B------:R-:W-:-:S03]  /*85a0*/  IABS R56, R44 ;  /* 0x0000002c00387213 */ /* 0x000fc60000000000 */
[----:B------:R1:W-:Y:S03]  /*85b0*/  STL [R1+0x54], R5 ;  /* 0x0000540501007387 */ /* 0x0003e60000100800 */
[----:B------:R-:W-:Y:S01]  /*85c0*/  @!P2 IMAD.IADD R31, R31, 0x1, -R0 ;  /* 0x000000011f1fa824 */ /* 0x000fe200078e0a00 */
[----:B------:R-:W-:Y:S01]  /*85d0*/  ISETP.GE.AND P2, PT, R44, RZ, PT ;  /* 0x000000ff2c00720c */ /* 0x000fe20003f46270 */
[----:B------:R-:W3:Y:S04]  /*85e0*/  LDL.LU R40, [R1+0x838] ;  /* 0x0008380001287983 */ /* 0x000ee80000300800 */
[----:B------:R-:W4:Y:S01]  /*85f0*/  LDL.LU R44, [R1+0x83c] ;  /* 0x00083c00012c7983 */ /* 0x000f220000300800 */
[----:B------:R-:W-:Y:S01]  /*8600*/  IMAD.HI.U32 R8, R17, R4, RZ ;  /* 0x0000000411087227 */ /* 0x000fe200078e00ff */
[----:B------:R-:W-:-:S03]  /*8610*/  ISETP.GT.U32.AND P3, PT, R0, R11, PT ;  /* 0x0000000b0000720c */ /* 0x000fc60003f64070 */
[----:B------:R-:W-:-:S04]  /*8620*/  IMAD.MOV R8, RZ, RZ, -R8 ;  /* 0x000000ffff087224 */ /* 0x000fc800078e0a08 */
[----:B------:R-:W-:Y:S02]  /*8630*/  IMAD R4, R0, R8, R4 ;  /* 0x0000000800047224 */ /* 0x000fe400078e0204 */
[----:B------:R-:W-:-:S03]  /*8640*/  @!P4 IMAD.MOV R51, RZ, RZ, -R51 ;  /* 0x000000ffff33c224 */ /* 0x000fc600078e0a33 */
[C---:B------:R-:W-:Y:S01]  /*8650*/  ISETP.GT.U32.AND P4, PT, R0.reuse, R4, PT ;  /* 0x000000040000720c */ /* 0x040fe20003f84070 */
[----:B------:R-:W-:Y:S01]  /*8660*/  @!P3 IMAD.IADD R11, R11, 0x1, -R0 ;  /* 0x000000010b0bb824 */ /* 0x000fe200078e0a00 */
[----:B------:R-:W-:Y:S02]  /*8670*/  ISETP.GT.U32.AND P3, PT, R0, R58, PT ;  /* 0x0000003a0000720c */ /* 0x000fe40003f64070 */
[----:B------:R-:W-:-:S05]  /*8680*/  IABS R39, R42 ;  /* 0x0000002a00277213 */ /* 0x000fca0000000000 */
[----:B0-----:R-:W-:-:S04]  /*8690*/  IMAD.HI.U32 R7, R17, R39, RZ ;  /* 0x0000002711077227 */ /* 0x001fc800078e00ff */
[--C-:B------:R-:W-:Y:S02]  /*86a0*/  @!P4 IMAD.IADD R4, R4, 0x1, -R0.reuse ;  /* 0x000000010404c824 */ /* 0x100fe400078e0a00 */
[----:B------:R-:W-:Y:S02]  /*86b0*/  @!P3 IMAD.IADD R58, R58, 0x1, -R0 ;  /* 0x000000013a3ab824 */ /* 0x000fe400078e0a00 */
[----:B------:R-:W-:Y:S01]  /*86c0*/  IMAD.MOV R7, RZ, RZ, -R7 ;  /* 0x000000ffff077224 */ /* 0x000fe200078e0a07 */
[----:B------:R-:W-:-:S03]  /*86d0*/  ISETP.GT.U32.AND P3, PT, R0, R4, PT ;  /* 0x000000040000720c */ /* 0x000fc60003f64070 */
[----:B------:R-:W-:-:S05]  /*86e0*/  IMAD R39, R0, R7, R39 ;  /* 0x0000000700277224 */ /* 0x000fca00078e0227 */
[----:B------:R-:W-:-:S05]  /*86f0*/  ISETP.GT.U32.AND P1, PT, R0, R39, PT ;  /* 0x000000270000720c */ /* 0x000fca0003f24070 */
[----:B------:R-:W-:Y:S01]  /*8700*/  @!P3 IMAD.IADD R4, R4, 0x1, -R0 ;  /* 0x000000010404b824 */ /* 0x000fe200078e0a00 */
[----:B------:R-:W-:Y:S02]  /*8710*/  ISETP.GE.AND P3, PT, R42, RZ, PT ;  /* 0x000000ff2a00720c */ /* 0x000fe40003f66270 */
[----:B------:R-:W4:Y:S01]  /*8720*/  LDL.LU R42, [R1+0x840] ;  /* 0x00084000012a7983 */ /* 0x000f220000300800 */
[----:B------:R-:W-:-:S04]  /*8730*/  @!P5 IMAD.MOV R11, RZ, RZ, -R11 ;  /* 0x000000ffff0bd224 */ /* 0x000fc800078e0a0b */
[----:B------:R-:W-:Y:S01]  /*8740*/  @!P1 IMAD.IADD R39, R39, 0x1, -R0 ;  /* 0x0000000127279824 */ /* 0x000fe200078e0a00 */
[----:B------:R-:W-:Y:S01]  /*8750*/  ISETP.GT.U32.AND P5, PT, R0, R58, PT ;  /* 0x0000003a0000720c */ /* 0x000fe20003fa4070 */
[----:B------:R-:W-:-:S03]  /*8760*/  IMAD.HI.U32 R2, R17, R56, RZ ;  /* 0x0000003811027227 */ /* 0x000fc600078e00ff */
[C---:B------:R-:W-:Y:S01]  /*8770*/  ISETP.GT.U32.AND P1, PT, R0.reuse, R39, PT ;  /* 0x000000270000720c */ /* 0x040fe20003f24070 */
[----:B------:R-:W-:Y:S02]  /*8780*/  IMAD.MOV R2, RZ, RZ, -R2 ;  /* 0x000000ffff027224 */ /* 0x000fe400078e0a02 */
[----:B------:R-:W-:Y:S01]  /*8790*/  IMAD.MOV.U32 R7, RZ, RZ, R4 ;  /* 0x000000ffff077224 */ /* 0x000fe200078e0004 */
[----:B------:R-:W-:Y:S01]  /*87a0*/  ISETP.GE.AND P4, PT, R49, RZ, PT ;  /* 0x000000ff3100720c */ /* 0x000fe20003f86270 */
[----:B------:R-:W-:Y:S02]  /*87b0*/  IMAD R56, R0, R2, R56 ;  /* 0x0000000200387224 */ /* 0x000fe400078e0238 */
[----:B------:R-:W-:Y:S01]  /*87c0*/  @!P6 IMAD.MOV R7, RZ, RZ, -R7 ;  /* 0x000000ffff07e224 */ /* 0x000fe200078e0a07 */
[----:B------:R-:W-:Y:S01]  /*87d0*/  IABS R49, R34 ;  /* 0x0000002200317213 */ /* 0x000fe20000000000 */
[----:B------:R-:W-:Y:S01]  /*87e0*/  @!P5 IMAD.IADD R58, R58, 0x1, -R0 ;  /* 0x000000013a3ad824 */ /* 0x000fe200078e0a00 */
[----:B------:R-:W-:-:S02]  /*87f0*/  ISETP.GT.U32.AND P5, PT, R0, R56, PT ;  /* 0x000000380000720c */ /* 0x000fc40003fa4070 */
[----:B------:R0:W-:Y:S01]  /*8800*/  STL [R1+0x50], R7 ;  /* 0x0000500701007387 */ /* 0x0001e20000100800 */
[----:B------:R-:W-:Y:S02]  /*8810*/  @!P1 IMAD.IADD R39, R39, 0x1, -R0 ;  /* 0x0000000127279824 */ /* 0x000fe400078e0a00 */
[----:B-1----:R-:W-:-:S04]  /*8820*/  IMAD.HI.U32 R5, R17, R49, RZ ;  /* 0x0000003111057227 */ /* 0x002fc800078e00ff */
[----:B------:R-:W-:Y:S01]  /*8830*/  IMAD.MOV R5, RZ, RZ, -R5 ;  /* 0x000000ffff057224 */ /* 0x000fe200078e0a05 */
[----:B------:R-:W-:-:S03]  /*8840*/  IABS R6, R35 ;  /* 0x0000002300067213 */ /* 0x000fc60000000000 */
[----:B------:R-:W-:Y:S02]  /*8850*/  IMAD R49, R0, R5, R49 ;  /* 0x0000000500317224 */ /* 0x000fe400078e0231 */
[----:B------:R-:W-:Y:S02]  /*8860*/  @!P5 IMAD.IADD R56, R56, 0x1, -R0 ;  /* 0x000000013838d824 */ /* 0x000fe400078e0a00 */
[----:B------:R-:W-:Y:S01]  /*8870*/  @!P4 IMAD.MOV R58, RZ, RZ, -R58 ;  /* 0x000000ffff3ac224 */ /* 0x000fe200078e0a3a */
[C---:B------:R-:W-:Y:S01]  /*8880*/  ISETP.GT.U32.AND P4, PT, R0.reuse, R49, PT ;  /* 0x000000310000720c */ /* 0x040fe20003f84070 */
[----:B------:R-:W-:Y:S01]  /*8890*/  IMAD.MOV.U32 R4, RZ, RZ, R6 ;  /* 0x000000ffff047224 */ /* 0x000fe200078e0006 */
[----:B------:R-:W-:-:S03]  /*88a0*/  ISETP.GT.U32.AND P5, PT, R0, R56, PT ;  /* 0x000000380000720c */ /* 0x000fc60003fa4070 */
[----:B------:R-:W-:-:S04]  /*88b0*/  IMAD.HI.U32 R6, R17, R4, RZ ;  /* 0x0000000411067227 */ /* 0x000fc800078e00ff */
[----:B------:R-:W-:-:S04]  /*88c0*/  IMAD.MOV R6, RZ, RZ, -R6 ;  /* 0x000000ffff067224 */ /* 0x000fc800078e0a06 */
[----:B------:R-:W-:Y:S02]  /*88d0*/  IMAD R4, R0, R6, R4 ;  /* 0x0000000600047224 */ /* 0x000fe400078e0204 */
[--C-:B------:R-:W-:Y:S02]  /*88e0*/  @!P4 IMAD.IADD R49, R49, 0x1, -R0.reuse ;  /* 0x000000013131c824 */ /* 0x100fe400078e0a00 */
[----:B------:R-:W-:Y:S01]  /*88f0*/  @!P5 IMAD.IADD R56, R56, 0x1, -R0 ;  /* 0x000000013838d824 */ /* 0x000fe200078e0a00 */
[----:B------:R-:W-:Y:S02]  /*8900*/  ISETP.GT.U32.AND P5, PT, R0, R4, PT ;  /* 0x000000040000720c */ /* 0x000fe40003fa4070 */
[----:B------:R-:W-:Y:S02]  /*8910*/  ISETP.GE.AND P6, PT, R34, RZ, PT ;  /* 0x000000ff2200720c */ /* 0x000fe40003fc6270 */
[----:B------:R-:W-:-:S09]  /*8920*/  ISETP.GT.U32.AND P4, PT, R0, R49, PT ;  /* 0x000000310000720c */ /* 0x000fd20003f84070 */
[----:B------:R-:W-:-:S04]  /*8930*/  @!P5 IMAD.IADD R4, R4, 0x1, -R0 ;  /* 0x000000010404d824 */ /* 0x000fc800078e0a00 */
[----:B------:R-:W-:Y:S01]  /*8940*/  @!P4 IMAD.IADD R49, R49, 0x1, -R0 ;  /* 0x000000013131c824 */ /* 0x000fe200078e0a00 */
[----:B--2---:R-:W-:Y:S02]  /*8950*/  IABS R2, R52 ;  /* 0x0000003400027213 */ /* 0x004fe40000000000 */
[----:B------:R-:W-:Y:S02]  /*8960*/  ISETP.GE.AND P1, PT, R52, RZ, PT ;  /* 0x000000ff3400720c */ /* 0x000fe40003f26270 */
[----:B------:R-:W2:Y:S04]  /*8970*/  LDL.LU R52, [R1+0x844] ;  /* 0x0008440001347983 */ /* 0x000ea80000300800 */
[----:B------:R-:W2:Y:S04]  /*8980*/  LDL.LU R32, [R1+0x848] ;  /* 0x0008480001207983 */ /* 0x000ea80000300800 */
[----:B------:R-:W2:Y:S04]  /*8990*/  LDL.LU R61, [R1+0x84c] ;  /* 0x00084c00013d7983 */ /* 0x000ea80000300800 */
[----:B------:R-:W2:Y:S01]  /*89a0*/  LDL.LU R34, [R1+0x870] ;  /* 0x0008700001227983 */ /* 0x000ea20000300800 */
[----:B---3--:R-:W-:-:S02]  /*89b0*/  IABS R9, R40 ;  /* 0x0000002800097213 */ /* 0x008fc40000000000 */
[----:B------:R-:W-:Y:S02]  /*89c0*/  ISETP.GE.AND P5, PT, R40, RZ, PT ;  /* 0x000000ff2800720c */ /* 0x000fe40003fa6270 */
[----:B----4-:R-:W-:Y:S01]  /*89d0*/  IABS R13, R44 ;  /* 0x0000002c000d7213 */ /* 0x010fe20000000000 */
[----:B------:R-:W3:Y:S01]  /*89e0*/  LDL.LU R40, [R1+0x874] ;  /* 0x0008740001287983 */ /* 0x000ee20000300800 */
[----:B------:R-:W-:-:S03]  /*89f0*/  ISETP.GE.AND P4, PT, R44, RZ, PT ;  /* 0x000000ff2c00720c */ /* 0x000fc60003f86270 */
[----:B------:R-:W4:Y:S01]  /*8a00*/  LDL.LU R44, [R1+0x878] ;  /* 0x00087800012c7983 */ /* 0x000f220000300800 */
[----:B------:R-:W-:-:S03]  /*8a10*/  IMAD.HI.U32 R5, R17, R2, RZ ;  /* 0x0000000211057227 */ /* 0x000fc600078e00ff */
[----:B------:R-:W3:Y:S01]  /*8a20*/  LDL.LU R27, [R1+0x87c] ;  /* 0x00087c00011b7983 */ /* 0x000ee20000300800 */
[----:B------:R-:W-:-:S04]  /*8a30*/  IMAD.MOV R5, RZ, RZ, -R5 ;  /* 0x000000ffff057224 */ /* 0x000fc800078e0a05 */
[----:B------:R-:W-:Y:S02]  /*8a40*/  IMAD R2, R0, R5, R2 ;  /* 0x0000000500027224 */ /* 0x000fe400078e0202 */
[----:B------:R-:W-:-:S03]  /*8a50*/  @!P3 IMAD.MOV R39, RZ, RZ, -R39 ;  /* 0x000000ffff27b224 */ /* 0x000fc600078e0a27 */
[----:B------:R-:W-:Y:S01]  /*8a60*/  ISETP.GT.U32.AND P3, PT, R0, R2, PT ;  /* 0x000000020000720c */ /* 0x000fe20003f64070 */
[----:B------:R-:W-:-:S04]  /*8a70*/  IMAD.HI.U32 R6, R17, R13, RZ ;  /* 0x0000000d11067227 */ /* 0x000fc800078e00ff */
[----:B------:R-:W-:-:S08]  /*8a80*/  IMAD.MOV R6, RZ, RZ, -R6 ;  /* 0x000000ffff067224 */ /* 0x000fd000078e0a06 */
[----:B------:R-:W-:-:S05]  /*8a90*/  @!P3 IMAD.IADD R2, R2, 0x1, -R0 ;  /* 0x000000010202b824 */ /* 0x000fca00078e0a00 */
[C---:B------:R-:W-:Y:S01]  /*8aa0*/  ISETP.GT.U32.AND P3, PT, R0.reuse, R2, PT ;  /* 0x000000020000720c */ /* 0x040fe20003f64070 */
[----:B------:R-:W-:Y:S01]  /*8ab0*/  @!P2 IMAD.MOV R56, RZ, RZ, -R56 ;  /* 0x000000ffff38a224 */ /* 0x000fe200078e0a38 */
[C---:B------:R-:W-:Y:S02]  /*8ac0*/  ISETP.GT.U32.AND P2, PT, R0.reuse, R4, PT ;  /* 0x000000040000720c */ /* 0x040fe40003f44070 */
[----:B------:R-:W-:Y:S01]  /*8ad0*/  IABS R18, R42 ;  /* 0x0000002a00127213 */ /* 0x000fe20000000000 */
[----:B------:R-:W-:-:S04]  /*8ae0*/  IMAD R13, R0, R6, R13 ;  /* 0x00000006000d7224 */ /* 0x000fc800078e020d */
[----:B------:R-:W-:-:S04]  /*8af0*/  IMAD.HI.U32 R5, R17, R18, RZ ;  /* 0x0000001211057227 */ /* 0x000fc800078e00ff */
[----:B------:R-:W-:Y:S02]  /*8b00*/  IMAD.MOV R5, RZ, RZ, -R5 ;  /* 0x000000ffff057224 */ /* 0x000fe400078e0a05 */
[----:B------:R-:W-:Y:S01]  /*8b10*/  @!P6 IMAD.MOV R49, RZ, RZ, -R49 ;  /* 0x000000ffff31e224 */ /* 0x000fe200078e0a31 */
[C---:B------:R-:W-:Y:S01]  /*8b20*/  ISETP.GT.U32.AND P6, PT, R0.reuse, R13, PT ;  /* 0x0000000d0000720c */ /* 0x040fe20003fc4070 */
[----:B------:R-:W-:Y:S02]  /*8b30*/  IMAD R18, R0, R5, R18 ;  /* 0x0000000500127224 */ /* 0x000fe400078e0212 */
[----:B0-----:R-:W-:-:S04]  /*8b40*/  IMAD.HI.U32 R7, R17, R9, RZ ;  /* 0x0000000911077227 */ /* 0x001fc800078e00ff */
[----:B------:R-:W-:Y:S01]  /*8b50*/  @!P0 IMAD.MOV R31, RZ, RZ, -R31 ;  /* 0x000000ffff1f8224 */ /* 0x000fe200078e0a1f */
[----:B------:R-:W-:Y:S01]  /*8b60*/  ISETP.GE.AND P0, PT, R35, RZ, PT ;  /* 0x000000ff2300720c */ /* 0x000fe20003f06270 */
[--C-:B------:R-:W-:Y:S01]  /*8b70*/  @!P3 IMAD.IADD R2, R2, 0x1, -R0.reuse ;  /* 0x000000010202b824 */ /* 0x100fe200078e0a00 */
[----:B------:R-:W-:Y:S01]  /*8b80*/  ISETP.GT.U32.AND P3, PT, R0, R18, PT ;  /* 0x000000120000720c */ /* 0x000fe20003f64070 */
[----:B------:R-:W-:Y:S02]  /*8b90*/  IMAD.MOV R7, RZ, RZ, -R7 ;  /* 0x000000ffff077224 */ /* 0x000fe400078e0a07 */
[----:B------:R-:W-:Y:S02]  /*8ba0*/  @!P2 IMAD.IADD R4, R4, 0x1, -R0 ;  /* 0x000000010404a824 */ /* 0x000fe400078e0a00 */
[----:B------:R-:W-:Y:S02]  /*8bb0*/  IMAD R9, R0, R7, R9 ;  /* 0x0000000700097224 */ /* 0x000fe400078e0209 */
[----:B------:R-:W-:-:S02]  /*8bc0*/  IMAD.MOV.U32 R8, RZ, RZ, R4 ;  /* 0x000000ffff087224 */ /* 0x000fc400078e0004 */
[----:B------:R-:W-:Y:S01]  /*8bd0*/  @!P6 IMAD.IADD R13, R13, 0x1, -R0 ;  /* 0x000000010d0de824 */ /* 0x000fe200078e0a00 */
[----:B------:R-:W-:Y:S01]  /*8be0*/  ISETP.GT.U32.AND P2, PT, R0, R9, PT ;  /* 0x000000090000720c */ /* 0x000fe20003f44070 */
[----:B------:R-:W-:Y:S01]  /*8bf0*/  @!P0 IMAD.MOV R8, RZ, RZ, -R8 ;  /* 0x000000ffff088224 */ /* 0x000fe200078e0a08 */
[----:B------:R-:W-:Y:S01]  /*8c00*/  ISETP.GE.AND P0, PT, R42, RZ, PT ;  /* 0x000000ff2a00720c */ /* 0x000fe20003f06270 */
[----:B------:R-:W-:Y:S02]  /*8c10*/  IMAD.MOV.U32 R6, RZ, RZ, R2 ;  /* 0x000000ffff067224 */ /* 0x000fe400078e0002 */
[----:B------:R-:W-:Y:S01]  /*8c20*/  @!P3 IMAD.IADD R18, R18, 0x1, -R0 ;  /* 0x000000011212b824 */ /* 0x000fe200078e0a00 */
[----:B------:R-:W-:Y:S01]  /*8c30*/  ISETP.GT.U32.AND P3, PT, R0, R13, PT ;  /* 0x0000000d0000720c */ /* 0x000fe20003f64070 */
[----:B------:R-:W-:-:S03]  /*8c40*/  @!P1 IMAD.MOV R6, RZ, RZ, -R6 ;  /* 0x000000ffff069224 */ /* 0x000fc600078e0a06 */
[----:B------:R-:W-:-:S03]  /*8c50*/  ISETP.GT.U32.AND P1, PT, R0, R18, PT ;  /* 0x000000120000720c */ /* 0x000fc60003f24070 */
[--C-:B------:R-:W-:Y:S01]  /*8c60*/  @!P2 IMAD.IADD R9, R9, 0x1, -R0.reuse ;  /* 0x000000010909a824 */ /* 0x100fe200078e0a00 */
[----:B------:R0:W-:Y:S04]  /*8c70*/  STL [R1+0x44], R8 ;  /* 0x0000440801007387 */ /* 0x0001e80000100800 */
[----:B------:R-:W-:Y:S01]  /*8c80*/  ISETP.GT.U32.AND P6, PT, R0, R9, PT ;  /* 0x000000090000720c */ /* 0x000fe20003fc4070 */
[--C-:B------:R-:W-:Y:S01]  /*8c90*/  @!P3 IMAD.IADD R13, R13, 0x1, -R0.reuse ;  /* 0x000000010d0db824 */ /* 0x100fe200078e0a00 */
[----:B------:R1:W-:Y:S04]  /*8ca0*/  STL [R1+0x48], R6 ;  /* 0x0000480601007387 */ /* 0x0003e80000100800 */
[----:B------:R-:W3:Y:S01]  /*8cb0*/  LDL.LU R30, [R1+0x880] ;  /* 0x00088000011e7983 */ /* 0x000ee20000300800 */
[----:B------:R-:W-:-:S06]  /*8cc0*/  @!P1 IMAD.IADD R18, R18, 0x1, -R0 ;  /* 0x0000000112129824 */ /* 0x000fcc00078e0a00 */
[----:B------:R-:W-:Y:S02]  /*8cd0*/  @!P6 IMAD.IADD R9, R9, 0x1, -R0 ;  /* 0x000000010909e824 */ /* 0x000fe400078e0a00 */
[----:B------:R-:W-:Y:S02]  /*8ce0*/  @!P4 IMAD.MOV R13, RZ, RZ, -R13 ;  /* 0x000000ffff0dc224 */ /* 0x000fe400078e0a0d */
[----:B------:R-:W-:Y:S02]  /*8cf0*/  @!P5 IMAD.MOV R9, RZ, RZ, -R9 ;  /* 0x000000ffff09d224 */ /* 0x000fe400078e0a09 */
[----:B------:R-:W-:Y:S01]  /*8d00*/  @!P0 IMAD.MOV R18, RZ, RZ, -R18 ;  /* 0x000000ffff128224 */ /* 0x000fe200078e0a12 */
[----:B--2---:R-:W-:Y:S02]  /*8d10*/  IABS R35, R32 ;  /* 0x0000002000237213 */ /* 0x004fe40000000000 */
[----:B------:R-:W-:-:S03]  /*8d20*/  IABS R42, R61 ;  /* 0x0000003d002a7213 */ /* 0x000fc60000000000 */
[----:B------:R-:W-:-:S04]  /*8d30*/  IMAD.HI.U32 R4, R17, R35, RZ ;  /* 0x0000002311047227 */ /* 0x000fc800078e00ff */
[----:B------:R-:W-:Y:S02]  /*8d40*/  IMAD.MOV R4, RZ, RZ, -R4 ;  /* 0x000000ffff047224 */ /* 0x000fe400078e0a04 */
[----:B------:R-:W-:Y:S01]  /*8d50*/  IMAD.HI.U32 R2, R17, R42, RZ ;  /* 0x0000002a11027227 */ /* 0x000fe200078e00ff */
[----:B------:R-:W-:-:S03]  /*8d60*/  IABS R24, R52 ;  /* 0x0000003400187213 */ /* 0x000fc60000000000 */
[C---:B------:R-:W-:Y:S02]  /*8d70*/  IMAD R35, R0.reuse, R4, R35 ;  /* 0x0000000400237224 */ /* 0x040fe400078e0223 */
[----:B------:R-:W-:Y:S02]  /*8d80*/  IMAD.MOV R2, RZ, RZ, -R2 ;  /* 0x000000ffff027224 */ /* 0x000fe400078e0a02 */
[----:B------:R-:W-:Y:S01]  /*8d90*/  IMAD.HI.U32 R5, R17, R24, RZ ;  /* 0x0000001811057227 */ /* 0x000fe200078e00ff */
[----:B------:R-:W-:-:S03]  /*8da0*/  ISETP.GT.U32.AND P3, PT, R0, R35, PT ;  /* 0x000000230000720c */ /* 0x000fc60003f64070 */
[----:B------:R-:W-:Y:S02]  /*8db0*/  IMAD R42, R0, R2, R42 ;  /* 0x00000002002a7224 */ /* 0x000fe400078e022a */
[----:B------:R-:W-:-:S03]  /*8dc0*/  IMAD.MOV R5, RZ, RZ, -R5 ;  /* 0x000000ffff057224 */ /* 0x000fc600078e0a05 */
[C---:B------:R-:W-:Y:S01]  /*8dd0*/  ISETP.GT.U32.AND P1, PT, R0.reuse, R42, PT ;  /* 0x0000002a0000720c */ /* 0x040fe20003f24070 */
[----:B------:R-:W-:Y:S01]  /*8de0*/  IMAD R24, R0, R5, R24 ;  /* 0x0000000500187224 */ /* 0x000fe200078e0218 */
[----:B------:R-:W-:Y:S02]  /*8df0*/  ISETP.GE.AND P2, PT, R52, RZ, PT ;  /* 0x000000ff3400720c */ /* 0x000fe40003f46270 */
[----:B------:R-:W-:Y:S01]  /*8e00*/  IABS R52, R34 ;  /* 0x0000002200347213 */ /* 0x000fe20000000000 */
[----:B------:R-:W-:Y:S01]  /*8e10*/  @!P3 IMAD.IADD R35, R35, 0x1, -R0 ;  /* 0x000000012323b824 */ /* 0x000fe200078e0a00 */
[----:B------:R-:W-:-:S03]  /*8e20*/  ISETP.GT.U32.AND P6, PT, R0, R24, PT ;  /* 0x000000180000720c */ /* 0x000fc60003fc4070 */
[----:B------:R-:W-:-:S04]  /*8e30*/  IMAD.HI.U32 R5, R17, R52, RZ ;  /* 0x0000003411057227 */ /* 0x000fc800078e00ff */
[----:B------:R-:W-:Y:S01]  /*8e40*/  @!P1 IMAD.IADD R42, R42, 0x1, -R0 ;  /* 0x000000012a2a9824 */ /* 0x000fe200078e0a00 */
[----:B------:R-:W-:Y:S01]  /*8e50*/  ISETP.GT.U32.AND P1, PT, R0, R35, PT ;  /* 0x000000230000720c */ /* 0x000fe20003f24070 */
[----:B------:R-:W-:-:S04]  /*8e60*/  IMAD.MOV R5, RZ, RZ, -R5 ;  /* 0x000000ffff057224 */ /* 0x000fc800078e0a05 */
[----:B------:R-:W-:Y:S01]  /*8e70*/  @!P6 IMAD.IADD R24, R24, 0x1, -R0 ;  /* 0x000000011818e824 */ /* 0x000fe200078e0a00 */
[----:B----4-:R-:W-:Y:S01]  /*8e80*/  IABS R26, R44 ;  /* 0x0000002c001a7213 */ /* 0x010fe20000000000 */
[----:B------:R-:W-:Y:S01]  /*8e90*/  IMAD R52, R0, R5, R52 ;  /* 0x0000000500347224 */ /* 0x000fe200078e0234 */
[----:B------:R-:W-:Y:S02]  /*8ea0*/  ISETP.GE.AND P6, PT, R32, RZ, PT ;  /* 0x000000ff2000720c */ /* 0x000fe40003fc6270 */
[----:B------:R-:W1:Y:S01]  /*8eb0*/  LDL.LU R32, [R1+0x884] ;  /* 0x0008840001207983 */ /* 0x000e620000300800 */
[----:B------:R-:W-:Y:S01]  /*8ec0*/  IMAD.HI.U32 R5, R17, R26, RZ ;  /* 0x0000001a11057227 */ /* 0x000fe200078e00ff */
[----:B------:R-:W-:-:S03]  /*8ed0*/  ISETP.GT.U32.AND P4, PT, R0, R52, PT ;  /* 0x000000340000720c */ /* 0x000fc60003f84070 */
[----:B------:R-:W-:Y:S01]  /*8ee0*/  @!P1 IMAD.IADD R35, R35, 0x1, -R0 ;  /* 0x0000000123239824 */ /* 0x000fe200078e0a00 */
[----:B------:R-:W-:Y:S02]  /*8ef0*/  ISETP.GE.AND P1, PT, R34, RZ, PT ;  /* 0x000000ff2200720c */ /* 0x000fe40003f26270 */
[----:B------:R-:W2:Y:S01]  /*8f00*/  LDL.LU R34, [R1+0x888] ;  /* 0x0008880001227983 */ /* 0x000ea20000300800 */
[----:B------:R-:W-:Y:S01]  /*8f10*/  IMAD.MOV R5, RZ, RZ, -R5 ;  /* 0x000000ffff057224 */ /* 0x000fe200078e0a05 */
[----:B------:R-:W-:-:S03]  /*8f20*/  ISETP.GT.U32.AND P5, PT, R0, R42, PT ;  /* 0x0000002a0000720c */ /* 0x000fc60003fa4070 */
[----:B------:R-:W-:Y:S02]  /*8f30*/  IMAD R26, R0, R5, R26 ;  /* 0x00000005001a7224 */ /* 0x000fe400078e021a */
[----:B------:R-:W-:-:S03]  /*8f40*/  @!P4 IMAD.IADD R52, R52, 0x1, -R0 ;  /* 0x000000013434c824 */ /* 0x000fc600078e0a00 */
[----:B------:R-:W-:Y:S02]  /*8f50*/  ISETP.GT.U32.AND P4, PT, R0, R26, PT ;  /* 0x0000001a0000720c */ /* 0x000fe40003f84070 */
[----:B---3--:R-:W-:-:S03]  /*8f60*/  IABS R4, R40 ;  /* 0x0000002800047213 */ /* 0x008fc60000000000 */
[--C-:B------:R-:W-:Y:S01]  /*8f70*/  @!P5 IMAD.IADD R42, R42, 0x1, -R0.reuse ;  /* 0x000000012a2ad824 */ /* 0x100fe200078e0a00 */
[----:B------:R-:W-:Y:S02]  /*8f80*/  ISETP.GE.AND P5, PT, R40, RZ, PT ;  /* 0x000000ff2800720c */ /* 0x000fe40003fa6270 */
[----:B------:R-:W3:Y:S05]  /*8f90*/  LDL.LU R40, [R1+0x88c] ;  /* 0x00088c0001287983 */ /* 0x000eea0000300800 */
[----:B------:R-:W-:Y:S01]  /*8fa0*/  @!P4 IMAD.IADD R26, R26, 0x1, -R0 ;  /* 0x000000011a1ac824 */ /* 0x000fe200078e0a00 */
[----:B------:R-:W-:Y:S02]  /*8fb0*/  ISETP.GE.AND P4, PT, R44, RZ, PT ;  /* 0x000000ff2c00720c */ /* 0x000fe40003f86270 */
[----:B------:R-:W4:Y:S01]  /*8fc0*/  LDL.LU R44, [R1+0x890] ;  /* 0x00089000012c7983 */ /* 0x000f220000300800 */
[----:B------:R-:W-:-:S03]  /*8fd0*/  ISETP.GE.AND P0, PT, R61, RZ, PT ;  /* 0x000000ff3d00720c */ /* 0x000fc60003f06270 */
        /* <DEDUP_REMOVED lines=11> */
[----:B------:R-:W4:Y:S01]  /*9090*/  LDL.LU R59, [R1+0x8c0] ;  /* 0x0008c000013b7983 */ /* 0x000f220000300800 */
[----:B------:R-:W-:Y:S01]  /*90a0*/  IMAD.HI.U32 R2, R17, R4, RZ ;  /* 0x0000000411027227 */ /* 0x000fe200078e00ff */
[----:B0-----:R-:W-:-:S02]  /*90b0*/  IABS R8, R27 ;  /* 0x0000001b00087213 */ /* 0x001fc40000000000 */
[----:B------:R-:W-:Y:S01]  /*90c0*/  ISETP.GT.U32.AND P3, PT, R0, R24, PT ;  /* 0x000000180000720c */ /* 0x000fe20003f64070 */
[----:B------:R-:W-:-:S04]  /*90d0*/  IMAD.MOV R2, RZ, RZ, -R2 ;  /* 0x000000ffff027224 */ /* 0x000fc800078e0a02 */
[----:B------:R-:W-:Y:S02]  /*90e0*/  IMAD R4, R0, R2, R4 ;  /* 0x0000000200047224 */ /* 0x000fe400078e0204 */
[----:B------:R-:W-:Y:S01]  /*90f0*/  IMAD.HI.U32 R2, R17, R8, RZ ;  /* 0x0000000811027227 */ /* 0x000fe200078e00ff */
[----:B------:R-:W-:-:S03]  /*9100*/  IABS R14, R30 ;  /* 0x0000001e000e7213 */ /* 0x000fc60000000000 */
[----:B------:R-:W-:Y:S02]  /*9110*/  IMAD.MOV R2, RZ, RZ, -R2 ;  /* 0x000000ffff027224 */ /* 0x000fe400078e0a02 */
[----:B------:R-:W-:Y:S01]  /*9120*/  @!P0 IMAD.MOV R42, RZ, RZ, -R42 ;  /* 0x000000ffff2a8224 */ /* 0x000fe200078e0a2a */
[----:B------:R-:W-:Y:S01]  /*9130*/  ISETP.GT.U32.AND P0, PT, R0, R26, PT ;  /* 0x0000001a0000720c */ /* 0x000fe20003f04070 */
[----:B------:R-:W-:Y:S02]  /*9140*/  @!P3 IMAD.IADD R24, R24, 0x1, -R0 ;  /* 0x000000011818b824 */ /* 0x000fe400078e0a00 */
[----:B------:R-:W-:Y:S02]  /*9150*/  IMAD R8, R0, R2, R8 ;  /* 0x0000000200087224 */ /* 0x000fe400078e0208 */
[----:B------:R-:W-:-:S04]  /*9160*/  IMAD.HI.U32 R5, R17, R14, RZ ;  /* 0x0000000e11057227 */ /* 0x000fc800078e00ff */
[----:B------:R-:W-:Y:S01]  /*9170*/  @!P2 IMAD.MOV R24, RZ, RZ, -R24 ;  /* 0x000000ffff18a224 */ /* 0x000fe200078e0a18 */
[C---:B------:R-:W-:Y:S01]  /*9180*/  ISETP.GT.U32.AND P2, PT, R0.reuse, R52, PT ;  /* 0x000000340000720c */ /* 0x040fe20003f44070 */
[----:B------:R-:W-:Y:S01]  /*9190*/  @!P6 IMAD.MOV R35, RZ, RZ, -R35 ;  /* 0x000000ffff23e224 */ /* 0x000fe200078e0a23 */
[----:B------:R-:W-:Y:S01]  /*91a0*/  ISETP.GT.U32.AND P6, PT, R0, R8, PT ;  /* 0x000000080000720c */ /* 0x000fe20003fc4070 */
[----:B------:R-:W-:-:S04]  /*91b0*/  IMAD.MOV R5, RZ, RZ, -R5 ;  /* 0x000000ffff057224 */ /* 0x000fc800078e0a05 */
[----:B------:R-:W-:Y:S02]  /*91c0*/  IMAD R14, R0, R5, R14 ;  /* 0x00000005000e7224 */ /* 0x000fe400078e020e */
[----:B------:R-:W-:-:S03]  /*91d0*/  @!P0 IMAD.IADD R26, R26, 0x1, -R0 ;  /* 0x000000011a1a8824 */ /* 0x000fc600078e0a00 */
[----:B------:R-:W-:Y:S01]  /*91e0*/  ISETP.GT.U32.AND P0, PT, R0, R14, PT ;  /* 0x0000000e0000720c */ /* 0x000fe20003f04070 */
[--C-:B------:R-:W-:Y:S02]  /*91f0*/  @!P2 IMAD.IADD R52, R52, 0x1, -R0.reuse ;  /* 0x000000013434a824 */ /* 0x100fe400078e0a00 */
[----:B------:R-:W-:Y:S01]  /*9200*/  @!P6 IMAD.IADD R8, R8, 0x1, -R0 ;  /* 0x000000010808e824 */ /* 0x000fe200078e0a00 */
[----:B------:R-:W-:Y:S01]  /*9210*/  ISETP.GT.U32.AND P3, PT, R0, R4, PT ;  /* 0x000000040000720c */ /* 0x000fe20003f64070 */
[----:B------:R-:W-:-:S03]  /*9220*/  @!P1 IMAD.MOV R52, RZ, RZ, -R52 ;  /* 0x000000ffff349224 */ /* 0x000fc600078e0a34 */
[----:B------:R-:W-:Y:S02]  /*9230*/  ISETP.GT.U32.AND P1, PT, R0, R8, PT ;  /* 0x000000080000720c */ /* 0x000fe40003f24070 */
[----:B------:R-:W-:-:S03]  /*9240*/  ISETP.GE.AND P2, PT, R27, RZ, PT ;  /* 0x000000ff1b00720c */ /* 0x000fc60003f46270 */
[----:B------:R-:W-:-:S05]  /*9250*/  @!P0 IMAD.IADD R14, R14, 0x1, -R0 ;  /* 0x000000010e0e8824 */ /* 0x000fca00078e0a00 */
[----:B------:R-:W-:Y:S01]  /*9260*/  ISETP.GT.U32.AND P0, PT, R0, R14, PT ;  /* 0x0000000e0000720c */ /* 0x000fe20003f04070 */
[--C-:B------:R-:W-:Y:S02]  /*9270*/  @!P3 IMAD.IADD R4, R4, 0x1, -R0.reuse ;  /* 0x000000010404b824 */ /* 0x100fe400078e0a00 */
[----:B------:R-:W-:-:S03]  /*9280*/  @!P1 IMAD.IADD R8, R8, 0x1, -R0 ;  /* 0x0000000108089824 */ /* 0x000fc600078e0a00 */
[----:B------:R-:W-:Y:S01]  /*9290*/  ISETP.GT.U32.AND P3, PT, R0, R4, PT ;  /* 0x000000040000720c */ /* 0x000fe20003f64070 */
[----:B------:R-:W-:-:S06]  /*92a0*/  @!P2 IMAD.MOV R8, RZ, RZ, -R8 ;  /* 0x000000ffff08a224 */ /* 0x000fcc00078e0a08 */
[----:B------:R-:W-:-:S06]  /*92b0*/  @!P0 IMAD.IADD R14, R14, 0x1, -R0 ;  /* 0x000000010e0e8824 */ /* 0x000fcc00078e0a00 */
[----:B------:R-:W-:Y:S01]  /*92c0*/  @!P3 IMAD.IADD R4, R4, 0x1, -R0 ;  /* 0x000000010404b824 */ /* 0x000fe200078e0a00 */
[----:B------:R-:W-:-:S13]  /*92d0*/  ISETP.GE.AND P3, PT, R30, RZ, PT ;  /* 0x000000ff1e00720c */ /* 0x000fda0003f66270 */
[----:B------:R-:W-:Y:S02]  /*92e0*/  @!P3 IMAD.MOV R14, RZ, RZ, -R14 ;  /* 0x000000ffff0eb224 */ /* 0x000fe400078e0a0e */
[----:B------:R-:W-:Y:S02]  /*92f0*/  @!P5 IMAD.MOV R4, RZ, RZ, -R4 ;  /* 0x000000ffff04d224 */ /* 0x000fe400078e0a04 */
[----:B------:R-:W-:Y:S01]  /*9300*/  @!P4 IMAD.MOV R26, RZ, RZ, -R26 ;  /* 0x000000ffff1ac224 */ /* 0x000fe200078e0a1a */
[----:B-1----:R-:W-:-:S05]  /*9310*/  IABS R6, R32 ;  /* 0x0000002000067213 */ /* 0x002fca0000000000 */
[----:B------:R-:W-:Y:S01]  /*9320*/  IMAD.HI.U32 R2, R17, R6, RZ ;  /* 0x0000000611027227 */ /* 0x000fe200078e00ff */
[----:B--2---:R-:W-:-:S03]  /*9330*/  IABS R19, R34 ;  /* 0x0000002200137213 */ /* 0x004fc60000000000 */
[----:B------:R-:W-:Y:S02]  /*9340*/  IMAD.MOV R2, RZ, RZ, -R2 ;  /* 0x000000ffff027224 */ /* 0x000fe400078e0a02 */
[----:B------:R-:W-:-:S04]  /*9350*/  IMAD.HI.U32 R7, R17, R19, RZ ;  /* 0x0000001311077227 */ /* 0x000fc800078e00ff */
[----:B------:R-:W-:Y:S02]  /*9360*/  IMAD R6, R0, R2, R6 ;  /* 0x0000000200067224 */ /* 0x000fe400078e0206 */
[----:B------:R-:W-:-:S03]  /*9370*/  IMAD.MOV R7, RZ, RZ, -R7 ;  /* 0x000000ffff077224 */ /* 0x000fc600078e0a07 */
[C---:B------:R-:W-:Y:S01]  /*9380*/  ISETP.GT.U32.AND P2, PT, R0.reuse, R6, PT ;  /* 0x000000060000720c */ /* 0x040fe20003f44070 */
[----:B------:R-:W-:-:S05]  /*9390*/  IMAD R19, R0, R7, R19 ;  /* 0x0000000700137224 */ /* 0x000fca00078e0213 */
[----:B------:R-:W-:Y:S02]  /*93a0*/  ISETP.GT.U32.AND P0, PT, R0, R19, PT ;  /* 0x000000130000720c */ /* 0x000fe40003f04070 */
[----:B---3--:R-:W-:Y:S02]  /*93b0*/  IABS R12, R40 ;  /* 0x00000028000c7213 */ /* 0x008fe40000000000 */
[----:B----4-:R-:W-:-:S03]  /*93c0*/  IABS R20, R44 ;  /* 0x0000002c00147213 */ /* 0x010fc60000000000 */
[----:B------:R-:W-:Y:S02]  /*93d0*/  @!P2 IMAD.IADD R6, R6, 0x1, -R0 ;  /* 0x000000010606a824 */ /* 0x000fe400078e0a00 */
[----:B------:R-:W-:-:S04]  /*93e0*/  IMAD.HI.U32 R2, R17, R12, RZ ;  /* 0x0000000c11027227 */ /* 0x000fc800078e00ff */
[----:B------:R-:W-:Y:S01]  /*93f0*/  @!P0 IMAD.IADD R19, R19, 0x1, -R0 ;  /* 0x0000000113138824 */ /* 0x000fe200078e0a00 */
[----:B------:R-:W-:Y:S01]  /*9400*/  ISETP.GT.U32.AND P0, PT, R0, R6, PT ;  /* 0x000000060000720c */ /* 0x000fe20003f04070 */
[----:B------:R-:W-:Y:S01]  /*9410*/  IMAD.MOV R2, RZ, RZ, -R2 ;  /* 0x000000ffff027224 */ /* 0x000fe200078e0a02 */
[----:B------:R-:W-:Y:S01]  /*9420*/  IABS R15, R37 ;  /* 0x00000025000f7213 */ /* 0x000fe20000000000 */
[----:B------:R-:W-:Y:S01]  /*9430*/  IMAD.HI.U32 R10, R17, R20, RZ ;  /* 0x00000014110a7227 */ /* 0x000fe200078e00ff */
[----:B------:R-:W-:-:S03]  /*9440*/  IABS R5, R61 ;  /* 0x0000003d00057213 */ /* 0x000fc60000000000 */
[C---:B------:R-:W-:Y:S02]  /*9450*/  IMAD R12, R0.reuse, R2, R12 ;  /* 0x00000002000c7224 */ /* 0x040fe400078e020c */
[----:B------:R-:W-:Y:S02]  /*9460*/  IMAD.MOV R10, RZ, RZ, -R10 ;  /* 0x000000ffff0a7224 */ /* 0x000fe400078e0a0a */
[C---:B------:R-:W-:Y:S01]  /*9470*/  IMAD.HI.U32 R2, R17.reuse, R15, RZ ;  /* 0x0000000f11027227 */ /* 0x040fe200078e00ff */
[C---:B------:R-:W-:Y:S02]  /*9480*/  ISETP.GT.U32.AND P3, PT, R0.reuse, R19, PT ;  /* 0x000000130000720c */ /* 0x040fe40003f64070 */
[----:B------:R-:W-:Y:S01]  /*9490*/  ISETP.GT.U32.AND P2, PT, R0, R12, PT ;  /* 0x0000000c0000720c */ /* 0x000fe20003f44070 */
[----:B------:R-:W-:Y:S01]  /*94a0*/  IMAD.HI.U32 R7, R17, R5, RZ ;  /* 0x0000000511077227 */ /* 0x000fe200078e00ff */
[----:B------:R-:W-:-:S03]  /*94b0*/  IABS R27, R36 ;  /* 0x00000024001b7213 */ /* 0x000fc60000000000 */
[----:B------:R-:W-:Y:S02]  /*94c0*/  IMAD R20, R0, R10, R20 ;  /* 0x0000000a00147224 */ /* 0x000fe400078e0214 */
[----:B------:R-:W-:Y:S02]  /*94d0*/  IMAD.MOV R2, RZ, RZ, -R2 ;  /* 0x000000ffff027224 */ /* 0x000fe400078e0a02 */
[----:B------:R-:W-:Y:S02]  /*94e0*/  IMAD.MOV R7, RZ, RZ, -R7 ;  /* 0x000000ffff077224 */ /* 0x000fe400078e0a07 */
[----:B------:R-:W-:Y:S01]  /*94f0*/  @!P0 IMAD.IADD R6, R6, 0x1, -R0 ;  /* 0x0000000106068824 */ /* 0x000fe200078e0a00 */
[C---:B------:R-:W-:Y:S01]  /*9500*/  ISETP.GT.U32.AND P0, PT, R0.reuse, R20, PT ;  /* 0x000000140000720c */ /* 0x040fe20003f04070 */
[----:B------:R-:W-:Y:S02]  /*9510*/  IMAD R15, R0, R2, R15 ;  /* 0x00000002000f7224 */ /* 0x000fe400078e020f */
[----:B------:R-:W-:-:S04]  /*9520*/  IMAD.HI.U32 R2, R17, R27, RZ ;  /* 0x0000001b11027227 */ /* 0x000fc800078e00ff */
[C---:B------:R-:W-:Y:S02]  /*9530*/  IMAD R5, R0.reuse, R7, R5 ;  /* 0x0000000700057224 */ /* 0x040fe400078e0205 */
[----:B------:R-:W-:Y:S02]  /*9540*/  IMAD.MOV R2, RZ, RZ, -R2 ;  /* 0x000000ffff027224 */ /* 0x000fe400078e0a02 */
[--C-:B------:R-:W-:Y:S01]  /*9550*/  @!P3 IMAD.IADD R19, R19, 0x1, -R0.reuse ;  /* 0x000000011313b824 */ /* 0x100fe200078e0a00 */
[----:B------:R-:W-:Y:S01]  /*9560*/  ISETP.GT.U32.AND P3, PT, R0, R5, PT ;  /* 0x000000050000720c */ /* 0x000fe20003f64070 */
[--C-:B------:R-:W-:Y:S02]  /*9570*/  @!P2 IMAD.IADD R12, R12, 0x1, -R0.reuse ;  /* 0x000000010c0ca824 */ /* 0x100fe400078e0a00 */
[----:B------:R-:W-:Y:S01]  /*9580*/  IMAD R27, R0, R2, R27 ;  /* 0x00000002001b7224 */ /* 0x000fe200078e021b */
[----:B------:R-:W-:Y:S01]  /*9590*/  IABS R10, R29 ;  /* 0x0000001d000a7213 */ /* 0x000fe20000000000 */
[----:B------:R-:W-:Y:S01]  /*95a0*/  @!P0 IMAD.IADD R20, R20, 0x1, -R0 ;  /* 0x0000000114148824 */ /* 0x000fe200078e0a00 */
[----:B------:R-:W-:-:S02]  /*95b0*/  ISETP.GT.U32.AND P2, PT, R0, R12, PT ;  /* 0x0000000c0000720c */ /* 0x000fc40003f44070 */
[----:B------:R-:W-:Y:S02]  /*95c0*/  ISETP.GT.U32.AND P0, PT, R0, R27, PT ;  /* 0x0000001b0000720c */ /* 0x000fe40003f04070 */
[----:B------:R-:W-:Y:S01]  /*95d0*/  ISETP.GE.AND P1, PT, R44, RZ, PT ;  /* 0x000000ff2c00720c */ /* 0x000fe20003f26270 */
[----:B------:R-:W-:Y:S01]  /*95e0*/  IMAD.HI.U32 R16, R17, R10, RZ ;  /* 0x0000000a11107227 */ /* 0x000fe200078e00ff */
[----:B------:R-:W-:Y:S02]  /*95f0*/  IABS R44, R33 ;  /* 0x00000021002c7213 */ /* 0x000fe40000000000 */
[----:B------:R-:W-:Y:S01]  /*9600*/  ISETP.GE.AND P5, PT, R34, RZ, PT ;  /* 0x000000ff2200720c */ /* 0x000fe20003fa6270 */
[----:B------:R-:W-:Y:S01]  /*9610*/  @!P3 IMAD.IADD R5, R5, 0x1, -R0 ;  /* 0x000000010505b824 */ /* 0x000fe200078e0a00 */
[----:B------:R-:W-:Y:S01]  /*9620*/  ISETP.GT.U32.AND P3, PT, R0, R20, PT ;  /* 0x000000140000720c */ /* 0x000fe20003f64070 */
[----:B------:R-:W-:Y:S01]  /*9630*/  IMAD.HI.U32 R7, R17, R44, RZ ;  /* 0x0000002c11077227 */ /* 0x000fe200078e00ff */
[----:B------:R-:W-:-:S03]  /*9640*/  IABS R34, R28 ;  /* 0x0000001c00227213 */ /* 0x000fc60000000000 */
[----:B------:R-:W-:Y:S02]  /*9650*/  IMAD.MOV R16, RZ, RZ, -R16 ;  /* 0x000000ffff107224 */ /* 0x000fe400078e0a10 */
[----:B------:R-:W-:Y:S02]  /*9660*/  IMAD.MOV R2, RZ, RZ, -R7 ;  /* 0x000000ffff027224 */ /* 0x000fe400078e0a07 */
[----:B------:R-:W-:Y:S01]  /*9670*/  @!P2 IMAD.IADD R12, R12, 0x1, -R0 ;  /* 0x000000010c0ca824 */ /* 0x000fe200078e0a00 */
[C---:B------:R-:W-:Y:S01]  /*9680*/  ISETP.GT.U32.AND P2, PT, R0.reuse, R15, PT ;  /* 0x0000000f0000720c */ /* 0x040fe20003f44070 */
[----:B------:R-:W-:Y:S01]  /*9690*/  IMAD R10, R0, R16, R10 ;  /* 0x00000010000a7224 */ /* 0x000fe200078e020a */
[----:B------:R-:W-:Y:S01]  /*96a0*/  IABS R16, R25 ;  /* 0x0000001900107213 */ /* 0x000fe20000000000 */
[----:B------:R-:W-:Y:S02]  /*96b0*/  @!P0 IMAD.IADD R27, R27, 0x1, -R0 ;  /* 0x000000011b1b8824 */ /* 0x000fe400078e0a00 */
[----:B------:R-:W-:-:S03]  /*96c0*/  IMAD.HI.U32 R7, R17, R34, RZ ;  /* 0x0000002211077227 */ /* 0x000fc600078e00ff */
[C---:B------:R-:W-:Y:S01]  /*96d0*/  ISETP.GT.U32.AND P0, PT, R0.reuse, R27, PT ;  /* 0x0000001b0000720c */ /* 0x040fe20003f04070 */
[----:B------:R-:W-:Y:S02]  /*96e0*/  IMAD R44, R0, R2, R44 ;  /* 0x00000002002c7224 */ /* 0x000fe400078e022c */
[----:B------:R-:W-:Y:S02]  /*96f0*/  IMAD.MOV R2, RZ, RZ, -R7 ;  /* 0x000000ffff027224 */ /* 0x000fe400078e0a07 */
[----:B------:R-:W-:-:S04]  /*9700*/  IMAD.HI.U32 R7, R17, R16, RZ ;  /* 0x0000001011077227 */ /* 0x000fc800078e00ff */
[--C-:B------:R-:W-:Y:S01]  /*9710*/  @!P3 IMAD.IADD R20, R20, 0x1, -R0.reuse ;  /* 0x000000011414b824 */ /* 0x100fe200078e0a00 */
[C---:B------:R-:W-:Y:S01]  /*9720*/  ISETP.GT.U32.AND P3, PT, R0.reuse, R44, PT ;  /* 0x0000002c0000720c */ /* 0x040fe20003f64070 */
[----:B------:R-:W-:Y:S02]  /*9730*/  IMAD.MOV R7, RZ, RZ, -R7 ;  /* 0x000000ffff077224 */ /* 0x000fe400078e0a07 */
[----:B------:R-:W-:Y:S01]  /*9740*/  @!P2 IMAD.IADD R15, R15, 0x1, -R0 ;  /* 0x000000010f0fa824 */ /* 0x000fe200078e0a00 */
[C---:B------:R-:W-:Y:S01]  /*9750*/  ISETP.GT.U32.AND P2, PT, R0.reuse, R5, PT ;  /* 0x000000050000720c */ /* 0x040fe20003f44070 */
[----:B------:R-:W-:Y:S01]  /*9760*/  IMAD R16, R0, R7, R16 ;  /* 0x0000000700107224 */ /* 0x000fe200078e0210 */
[----:B------:R-:W-:Y:S01]  /*9770*/  ISETP.GE.AND P6, PT, R32, RZ, PT ;  /* 0x000000ff2000720c */ /* 0x000fe20003fc6270 */
[C---:B------:R-:W-:Y:S01]  /*9780*/  IMAD R34, R0.reuse, R2, R34 ;  /* 0x0000000200227224 */ /* 0x040fe200078e0222 */
[----:B------:R-:W-:Y:S01]  /*9790*/  IABS R2, R23 ;  /* 0x0000001700027213 */ /* 0x000fe20000000000 */
[----:B------:R-:W-:Y:S01]  /*97a0*/  @!P0 IMAD.IADD R27, R27, 0x1, -R0 ;  /* 0x000000011b1b8824 */ /* 0x000fe200078e0a00 */
[----:B------:R-:W-:-:S02]  /*97b0*/  ISETP.GT.U32.AND P0, PT, R0, R16, PT ;  /* 0x000000100000720c */ /* 0x000fc40003f04070 */
[----:B------:R-:W-:Y:S01]  /*97c0*/  ISETP.GE.AND P4, PT, R40, RZ, PT ;  /* 0x000000ff2800720c */ /* 0x000fe20003f86270 */
[----:B------:R-:W-:Y:S01]  /*97d0*/  @!P3 IMAD.IADD R44, R44, 0x1, -R0 ;  /* 0x000000012c2cb824 */ /* 0x000fe200078e0a00 */
[----:B------:R-:W-:Y:S01]  /*97e0*/  IABS R40, R60 ;  /* 0x0000003c00287213 */ /* 0x000fe20000000000 */
[----:B------:R-:W-:Y:S01]  /*97f0*/  IMAD.HI.U32 R30, R17, R2, RZ ;  /* 0x00000002111e7227 */ /* 0x000fe200078e00ff */
[----:B------:R-:W-:Y:S02]  /*9800*/  ISETP.GE.AND P3, PT, R61, RZ, PT ;  /* 0x000000ff3d00720c */ /* 0x000fe40003f66270 */
[----:B------:R-:W-:Y:S01]  /*9810*/  IABS R7, R22 ;  /* 0x0000001600077213 */ /* 0x000fe20000000000 */
[----:B------:R-:W-:Y:S02]  /*9820*/  IMAD.MOV R30, RZ, RZ, -R30 ;  /* 0x000000ffff1e7224 */ /* 0x000fe400078e0a1e */
[----:B------:R-:W-:Y:S01]  /*9830*/  @!P2 IMAD.IADD R5, R5, 0x1, -R0 ;  /* 0x000000010505a824 */ /* 0x000fe200078e0a00 */
[----:B------:R-:W-:Y:S01]  /*9840*/  ISETP.GT.U32.AND P2, PT, R0, R10, PT ;  /* 0x0000000a0000720c */ /* 0x000fe20003f44070 */
[----:B------:R-:W-:-:S04]  /*9850*/  IMAD.HI.U32 R32, R17, R40, RZ ;  /* 0x0000002811207227 */ /* 0x000fc800078e00ff */
[----:B------:R-:W-:Y:S01]  /*9860*/  @!P6 IMAD.MOV R6, RZ, RZ, -R6 ;  /* 0x000000ffff06e224 */ /* 0x000fe200078e0a06 */
[C---:B------:R-:W-:Y:S01]  /*9870*/  ISETP.GT.U32.AND P6, PT, R0.reuse, R15, PT ;  /* 0x0000000f0000720c */ /* 0x040fe20003fc4070 */
[----:B------:R-:W-:Y:S02]  /*9880*/  IMAD R2, R0, R30, R2 ;  /* 0x0000001e00027224 */ /* 0x000fe400078e0202 */
[----:B------:R-:W-:Y:S01]  /*9890*/  IMAD.MOV R30, RZ, RZ, -R32 ;  /* 0x000000ffff1e7224 */ /* 0x000fe200078e0a20 */
[----:B------:R-:W-:Y:S01]  /*98a0*/  IABS R32, R21 ;  /* 0x0000001500207213 */ /* 0x000fe20000000000 */
[----:B------:R-:W-:Y:S02]  /*98b0*/  @!P0 IMAD.IADD R16, R16, 0x1, -R0 ;  /* 0x0000000110108824 */ /* 0x000fe400078e0a00 */
[----:B------:R-:W-:Y:S01]  /*98c0*/  IMAD.HI.U32 R61, R17, R7, RZ ;  /* 0x00000007113d7227 */ /* 0x000fe200078e00ff */
[----:B------:R-:W-:-:S03]  /*98d0*/  ISETP.GE.AND P0, PT, R37, RZ, PT ;  /* 0x000000ff2500720c */ /* 0x000fc60003f06270 */
[----:B------:R-:W-:Y:S01]  /*98e0*/  @!P3 IMAD.MOV R5, RZ, RZ, -R5 ;  /* 0x000000ffff05b224 */ /* 0x000fe200078e0a05 */
[----:B------:R-:W-:Y:S01]  /*98f0*/  ISETP.GT.U32.AND P3, PT, R0, R16, PT ;  /* 0x000000100000720c */ /* 0x000fe20003f64070 */
[----:B------:R-:W-:Y:S02]  /*9900*/  IMAD.MOV R61, RZ, RZ, -R61 ;  /* 0x000000ffff3d7224 */ /* 0x000fe400078e0a3d */
[----:B------:R-:W-:-:S04]  /*9910*/  IMAD.HI.U32 R37, R17, R32, RZ ;  /* 0x0000002011257227 */ /* 0x000fc800078e00ff */
[----:B------:R-:W-:Y:S02]  /*9920*/  IMAD R7, R0, R61, R7 ;  /* 0x0000003d00077224 */ /* 0x000fe400078e0207 */
[--C-:B------:R-:W-:Y:S01]  /*9930*/  @!P2 IMAD.IADD R10, R10, 0x1, -R0.reuse ;  /* 0x000000010a0aa824 */ /* 0x100fe200078e0a00 */
[C---:B------:R-:W-:Y:S01]  /*9940*/  ISETP.GT.U32.AND P2, PT, R0.reuse, R2, PT ;  /* 0x000000020000720c */ /* 0x040fe20003f44070 */
[----:B------:R-:W-:Y:S02]  /*9950*/  IMAD.MOV R61, RZ, RZ, -R37 ;  /* 0x000000ffff3d7224 */ /* 0x000fe400078e0a25 */
[----:B------:R-:W-:Y:S01]  /*9960*/  @!P6 IMAD.IADD R15, R15, 0x1, -R0 ;  /* 0x000000010f0fe824 */ /* 0x000fe200078e0a00 */
[C---:B------:R-:W-:Y:S01]  /*9970*/  ISETP.GT.U32.AND P6, PT, R0.reuse, R34, PT ;  /* 0x000000220000720c */ /* 0x040fe20003fc4070 */
[----:B------:R-:W-:Y:S02]  /*9980*/  IMAD R32, R0, R61, R32 ;  /* 0x0000003d00207224 */ /* 0x000fe400078e0220 */
[----:B------:R-:W-:-:S02]  /*9990*/  @!P3 IMAD.IADD R16, R16, 0x1, -R0 ;  /* 0x000000011010b824 */ /* 0x000fc400078e0a00 */
[C---:B------:R-:W-:Y:S01]  /*99a0*/  IMAD R40, R0.reuse, R30, R40 ;  /* 0x0000001e00287224 */ /* 0x040fe200078e0228 */
[----:B------:R-:W-:Y:S02]  /*99b0*/  ISETP.GT.U32.AND P3, PT, R0, R32, PT ;  /* 0x000000200000720c */ /* 0x000fe40003f64070 */
[----:B------:R-:W-:Y:S01]  /*99c0*/  IABS R30, R59 ;  /* 0x0000003b001e7213 */ /* 0x000fe20000000000 */
[----:B------:R-:W-:Y:S01]  /*99d0*/  @!P2 IMAD.IADD R2, R2, 0x1, -R0 ;  /* 0x000000010202a824 */ /* 0x000fe200078e0a00 */
[----:B------:R-:W-:Y:S01]  /*99e0*/  ISETP.GE.AND P2, PT, R36, RZ, PT ;  /* 0x000000ff2400720c */ /* 0x000fe20003f46270 */
[----:B------:R-:W-:Y:S02]  /*99f0*/  @!P4 IMAD.MOV R12, RZ, RZ, -R12 ;  /* 0x000000ffff0cc224 */ /* 0x000fe400078e0a0c */
[----:B------:R-:W-:Y:S01]  /*9a00*/  IMAD.HI.U32 R36, R17, R30, RZ ;  /* 0x0000001e11247227 */ /* 0x000fe200078e00ff */
[----:B------:R-:W-:-:S03]  /*9a10*/  ISETP.GT.U32.AND P4, PT, R0, R10, PT ;  /* 0x0000000a0000720c */ /* 0x000fc60003f84070 */
[--C-:B------:R-:W-:Y:S01]  /*9a20*/  @!P6 IMAD.IADD R34, R34, 0x1, -R0.reuse ;  /* 0x000000012222e824 */ /* 0x100fe200078e0a00 */
[----:B------:R-:W-:Y:S01]  /*9a30*/  ISETP.GT.U32.AND P6, PT, R0, R40, PT ;  /* 0x000000280000720c */ /* 0x000fe20003fc4070 */
[----:B------:R-:W-:Y:S02]  /*9a40*/  IMAD.MOV.U32 R17, RZ, RZ, R19 ;  /* 0x000000ffff117224 */ /* 0x000fe400078e0013 */
[--C-:B------:R-:W-:Y:S02]  /*9a50*/  @!P3 IMAD.IADD R32, R32, 0x1, -R0.reuse ;  /* 0x000000012020b824 */ /* 0x100fe400078e0a00 */
[----:B------:R-:W-:Y:S01]  /*9a60*/  @!P5 IMAD.MOV R17, RZ, RZ, -R17 ;  /* 0x000000ffff11d224 */ /* 0x000fe200078e0a11 */
[----:B------:R-:W-:Y:S02]  /*9a70*/  ISETP.GT.U32.AND P5, PT, R0, R44, PT ;  /* 0x0000002c0000720c */ /* 0x000fe40003fa4070 */
[----:B------:R-:W-:Y:S02]  /*9a80*/  ISETP.GE.AND P3, PT, R60, RZ, PT ;  /* 0x000000ff3c00720c */ /* 0x000fe40003f66270 */
[----:B------:R-:W0:Y:S01]  /*9a90*/  S2R R60, SR_TID.X ;  /* 0x00000000003c7919 */ /* 0x000e220000002100 */
[--C-:B------:R-:W-:Y:S01]  /*9aa0*/  @!P4 IMAD.IADD R10, R10, 0x1, -R0.reuse ;  /* 0x000000010a0ac824 */ /* 0x100fe200078e0a00 */
[----:B------:R-:W-:Y:S01]  /*9ab0*/  ISETP.GT.U32.AND P4, PT, R0, R7, PT ;  /* 0x000000070000720c */ /* 0x000fe20003f84070 */
[----:B------:R-:W-:-:S02]  /*9ac0*/  @!P6 IMAD.IADD R40, R40, 0x1, -R0 ;  /* 0x000000012828e824 */ /* 0x000fc400078e0a00 */
[----:B------:R-:W-:-:S03]  /*9ad0*/  @!P0 IMAD.MOV R15, RZ, RZ, -R15 ;  /* 0x000000ffff0f8224 */ /* 0x000fc600078e0a0f */
[----:B------:R-:W-:Y:S01]  /*9ae0*/  ISETP.GT.U32.AND P0, PT, R0, R40, PT ;  /* 0x000000280000720c */ /* 0x000fe20003f04070 */
[----:B------:R-:W-:Y:S01]  /*9af0*/  @!P5 IMAD.IADD R44, R44, 0x1, -R0 ;  /* 0x000000012c2cd824 */ /* 0x000fe200078e0a00 */
[----:B------:R-:W-:Y:S01]  /*9b00*/  ISETP.GE.AND P5, PT, R33, RZ, PT ;  /* 0x000000ff2100720c */ /* 0x000fe20003fa6270 */
[----:B------:R-:W-:Y:S01]  /*9b10*/  @!P1 IMAD.MOV R20, RZ, RZ, -R20 ;  /* 0x000000ffff149224 */ /* 0x000fe200078e0a14 */
[----:B------:R-:W-:-:S03]  /*9b20*/  ISETP.GT.U32.AND P1, PT, R0, R34, PT ;  /* 0x000000220000720c */ /* 0x000fc60003f24070 */
[----:B------:R-:W-:-:S06]  /*9b30*/  @!P4 IMAD.IADD R7, R7, 0x1, -R0 ;  /* 0x000000010707c824 */ /* 0x000fcc00078e0a00 */
[----:B------:R-:W-:Y:S01]  /*9b40*/  @!P0 IMAD.IADD R40, R40, 0x1, -R0 ;  /* 0x0000000128288824 */ /* 0x000fe200078e0a00 */
[----:B------:R-:W-:Y:S01]  /*9b50*/  ISETP.GE.AND P0, PT, R28, RZ, PT ;  /* 0x000000ff1c00720c */ /* 0x000fe20003f06270 */
[----:B------:R-:W-:Y:S01]  /*9b60*/  @!P5 IMAD.MOV R44, RZ, RZ, -R44 ;  /* 0x000000ffff2cd224 */ /* 0x000fe200078e0a2c */
[----:B------:R-:W-:Y:S01]  /*9b70*/  ISETP.GT.U32.AND P5, PT, R0, R7, PT ;  /* 0x000000070000720c */ /* 0x000fe20003fa4070 */
[----:B------:R-:W-:Y:S01]  /*9b80*/  IMAD.MOV R19, RZ, RZ, -R36 ;  /* 0x000000ffff137224 */ /* 0x000fe200078e0a24 */
[----:B------:R-:W-:Y:S01]  /*9b90*/  ISETP.GE.AND P4, PT, R23, RZ, PT ;  /* 0x000000ff1700720c */ /* 0x000fe20003f86270 */
[----:B------:R-:W-:Y:S01]  /*9ba0*/  @!P1 IMAD.IADD R34, R34, 0x1, -R0 ;  /* 0x0000000122229824 */ /* 0x000fe200078e0a00 */
[----:B0-----:R-:W-:Y:S01]  /*9bb0*/  LOP3.LUT R61, R60, 0x7, RZ, 0xc0, !PT ;  /* 0x000000073c3d7812 */ /* 0x001fe200078ec0ff */
[----:B------:R-:W-:Y:S02]  /*9bc0*/  IMAD R19, R0, R19, R30 ;  /* 0x0000001300137224 */ /* 0x000fe400078e021e */
[----:B------:R-:W-:-:S02]  /*9bd0*/  IMAD.SHL.U32 R30, R60, 0x2, RZ ;  /* 0x000000023c1e7824 */ /* 0x000fc400078e00ff */
[----:B------:R-:W-:Y:S02]  /*9be0*/  IMAD R23, R61, 0x210, RZ ;  /* 0x000002103d177824 */ /* 0x000fe400078e02ff */
[----:B------:R-:W-:Y:S01]  /*9bf0*/  @!P0 IMAD.MOV R34, RZ, RZ, -R34 ;  /* 0x000000ffff228224 */ /* 0x000fe200078e0a22 */
[----:B------:R-:W-:Y:S01]  /*9c00*/  ISETP.GE.AND P0, PT, R22, RZ, PT ;  /* 0x000000ff1600720c */ /* 0x000fe20003f06270 */
[----:B------:R-:W-:Y:S01]  /*9c10*/  @!P5 IMAD.IADD R7, R7, 0x1, -R0 ;  /* 0x000000010707d824 */ /* 0x000fe200078e0a00 */
[----:B------:R-:W-:Y:S01]  /*9c20*/  ISETP.GE.AND P5, PT, R21, RZ, PT ;  /* 0x000000ff1500720c */ /* 0x000fe20003fa6270 */
[----:B------:R-:W-:Y:S01]  /*9c30*/  IMAD R22, R61, 0x90, RZ ;  /* 0x000000903d167824 */ /* 0x000fe200078e02ff */
[----:B------:R-:W-:Y:S01]  /*9c40*/  LOP3.LUT R61, R23, 0x10, R30, 0x78, !PT ;  /* 0x00000010173d7812 */ /* 0x000fe200078e781e */
[----:B------:R-:W-:Y:S01]  /*9c50*/  IMAD.SHL.U32 R21, R60, 0x100, RZ ;  /* 0x000001003c157824 */ /* 0x000fe200078e00ff */
[----:B------:R-:W-:-:S04]  /*9c60*/  ISETP.GE.AND P1, PT, R29, RZ, PT ;  /* 0x000000ff1d00720c */ /* 0x000fc80003f26270 */
[----:B------:R-:W-:Y:S02]  /*9c70*/  LOP3.LUT R61, R61, 0x1000, R21, 0xf8, !PT ;  /* 0x000010003d3d7812 */ /* 0x000fe400078ef815 */
[----:B------:R-:W-:Y:S02]  /*9c80*/  LOP3.LUT R22, R22, 0x30, R30, 0x78, !PT ;  /* 0x0000003016167812 */ /* 0x000fe400078e781e */
[----:B------:R-:W0:Y:S01]  /*9c90*/  LDC R30, c[0x0][0x3ac] ;  /* 0x0000eb00ff1e7b82 */ /* 0x000e220000000800 */
[----:B------:R0:W-:Y:S04]  /*9ca0*/  STL [R1+0x3138], R61 ;  /* 0x0031383d01007387 */ /* 0x0001e80000100800 */
[----:B------:R-:W2:Y:S04]  /*9cb0*/  LDL.LU R43, [R1+0x40] ;  /* 0x00004000012b7983 */ /* 0x000ea80000300800 */
[----:B------:R-:W3:Y:S04]  /*9cc0*/  LDL.LU R41, [R1+0x3c] ;  /* 0x00003c0001297983 */ /* 0x000ee80000300800 */
[----:B------:R-:W4:Y:S01]  /*9cd0*/  LDL.LU R38, [R1+0x34] ;  /* 0x0000340001267983 */ /* 0x000f220000300800 */
[----:B------:R-:W-:-:S03]  /*9ce0*/  @!P1 IMAD.MOV R10, RZ, RZ, -R10 ;  /* 0x000000ffff0a9224 */ /* 0x000fc600078e0a0a */
[----:B------:R-:W4:Y:S01]  /*9cf0*/  LDL.LU R37, [R1+0x30] ;  /* 0x0000300001257983 */ /* 0x000f220000300800 */
[----:B------:R-:W-:-:S03]  /*9d00*/  ISETP.GT.U32.AND P1, PT, R0, R32, PT ;  /* 0x000000200000720c */ /* 0x000fc60003f24070 */
[----:B------:R-:W4:Y:S04]  /*9d10*/  LDL.LU R36, [R1+0x2c] ;  /* 0x00002c0001247983 */ /* 0x000f280000300800 */
[----:B------:R-:W4:Y:S01]  /*9d20*/  LDL.LU R33, [R1+0x28] ;  /* 0x0000280001217983 */ /* 0x000f220000300800 */
[----:B------:R-:W-:-:S03]  /*9d30*/  @!P2 IMAD.MOV R27, RZ, RZ, -R27 ;  /* 0x000000ffff1ba224 */ /* 0x000fc600078e0a1b */
[----:B------:R-:W4:Y:S01]  /*9d40*/  LDL.LU R29, [R1+0x24] ;  /* 0x00002400011d7983 */ /* 0x000f220000300800 */
[----:B------:R-:W-:-:S03]  /*9d50*/  ISETP.GE.AND P2, PT, R25, RZ, PT ;  /* 0x000000ff1900720c */ /* 0x000fc60003f46270 */
[----:B------:R-:W4:Y:S04]  /*9d60*/  LDL.LU R28, [R1+0x1c] ;  /* 0x00001c00011c7983 */ /* 0x000f280000300800 */
[----:B------:R-:W4:Y:S01]  /*9d70*/  LDL.LU R25, [R1+0x18] ;  /* 0x0000180001197983 */ /* 0x000f220000300800 */
[----:B------:R-:W-:-:S03]  /*9d80*/  LOP3.LUT R60, R60, 0x1f, RZ, 0xc0, !PT ;  /* 0x0000001f3c3c7812 */ /* 0x000fc600078ec0ff */
[----:B------:R-:W4:Y:S01]  /*9d90*/  LDL.LU R23, [R1+0x14] ;  /* 0x0000140001177983 */ /* 0x000f220000300800 */
[----:B------:R-:W-:-:S03]  /*9da0*/  @!P1 IMAD.IADD R32, R32, 0x1, -R0 ;  /* 0x0000000120209824 */ /* 0x000fc600078e0a00 */
[----:B------:R-:W4:Y:S01]  /*9db0*/  LDL.LU R22, [R1+0x10] ;  /* 0x0000100001167983 */ /* 0x000f220000300800 */
[----:B------:R-:W-:-:S03]  /*9dc0*/  ISETP.GE.AND P1, PT, R59, RZ, PT ;  /* 0x000000ff3b00720c */ /* 0x000fc60003f26270 */
[----:B------:R-:W4:Y:S01]  /*9dd0*/  LDL.LU R21, [R1+0xc] ;  /* 0x00000c0001157983 */ /* 0x000f220000300800 */
[----:B0-----:R-:W-:-:S03]  /*9de0*/  IMAD R61, R60, R30, RZ ;  /* 0x0000001e3c3d7224 */ /* 0x001fc600078e02ff */
[----:B------:R-:W4:Y:S04]  /*9df0*/  LDL.LU R59, [R1+0x8] ;  /* 0x00000800013b7983 */ /* 0x000f280000300800 */
[----:B------:R-:W4:Y:S01]  /*9e00*/  LDL.LU R60, [R1+0x4] ;  /* 0x00000400013c7983 */ /* 0x000f220000300800 */
[----:B------:R-:W-:-:S13]  /*9e10*/  ISETP.GT.U32.AND P6, PT, R0, R2, PT ;  /* 0x000000020000720c */ /* 0x000fda0003fc4070 */
[----:B------:R-:W-:Y:S01]  /*9e20*/  @!P6 IMAD.IADD R2, R2, 0x1, -R0 ;  /* 0x000000010202e824 */ /* 0x000fe200078e0a00 */
[----:B------:R-:W-:-:S13]  /*9e30*/  ISETP.GT.U32.AND P6, PT, R0, R19, PT ;  /* 0x000000130000720c */ /* 0x000fda0003fc4070 */
[----:B------:R-:W-:-:S05]  /*9e40*/  @!P6 IMAD.IADD R19, R19, 0x1, -R0 ;  /* 0x000000011313e824 */ /* 0x000fca00078e0a00 */
[----:B------:R-:W-:Y:S01]  /*9e50*/  ISETP.GT.U32.AND P6, PT, R0, R19, PT ;  /* 0x000000130000720c */ /* 0x000fe20003fc4070 */
[----:B------:R-:W-:Y:S01]  /*9e60*/  @!P2 IMAD.MOV R16, RZ, RZ, -R16 ;  /* 0x000000ffff10a224 */ /* 0x000fe200078e0a10 */
[----:B------:R-:W-:Y:S02]  /*9e70*/  ISETP.NE.AND P2, PT, R3, RZ, PT ;  /* 0x000000ff0300720c */ /* 0x000fe40003f45270 */
[----:B------:R-:W-:Y:S01]  /*9e80*/  LOP3.LUT R3, RZ, R3, RZ, 0x33, !PT ;  /* 0x00000003ff037212 */ /* 0x000fe200078e33ff */
[----:B------:R-:W-:-:S08]  /*9e90*/  IMAD R30, R30, 0x20, R61 ;  /* 0x000000201e1e7824 */ /* 0x000fd000078e023d */
[----:B------:R-:W-:Y:S02]  /*9ea0*/  @!P6 IMAD.IADD R19, R19, 0x1, -R0 ;  /* 0x000000011313e824 */ /* 0x000fe400078e0a00 */
[----:B------:R-:W-:-:S04]  /*9eb0*/  IMAD.MOV.U32 R0, RZ, RZ, R2 ;  /* 0x000000ffff007224 */ /* 0x000fc800078e0002 */
[----:B------:R-:W-:Y:S01]  /*9ec0*/  @!P4 IMAD.MOV R0, RZ, RZ, -R0 ;  /* 0x000000ffff00c224 */ /* 0x000fe200078e0a00 */
[----:B------:R-:W-:Y:S02]  /*9ed0*/  LEA R2, P4, R61, UR10, 0x1 ;  /* 0x0000000a3d027c11 */ /* 0x000fe4000f8808ff */
[C---:B------:R-:W-:Y:S02]  /*9ee0*/  SEL R61, R3.reuse, R48, !P2 ;  /* 0x00000030033d7207 */ /* 0x040fe40005000000 */
[----:B------:R-:W4:Y:S01]  /*9ef0*/  LDL.LU R48, [R1] ;  /* 0x0000000001307983 */ /* 0x000f220000300800 */
[C---:B--2---:R-:W-:Y:S02]  /*9f00*/  SEL R43, R3.reuse, R43, !P2 ;  /* 0x0000002b032b7207 */ /* 0x044fe40005000000 */
[----:B---3--:R-:W-:-:S03]  /*9f10*/  SEL R41, R3, R41, !P2 ;  /* 0x0000002903297207 */ /* 0x008fc60005000000 */
[----:B------:R0:W-:Y:S01]  /*9f20*/  STL [R1+0x1c8], R43 ;  /* 0x0001c82b01007387 */ /* 0x0001e20000100800 */
[C---:B----4-:R-:W-:Y:S02]  /*9f30*/  SEL R38, R3.reuse, R38, !P2 ;  /* 0x0000002603267207 */ /* 0x050fe40005000000 */
[C---:B------:R-:W-:Y:S01]  /*9f40*/  SEL R37, R3.reuse, R37, !P2 ;  /* 0x0000002503257207 */ /* 0x040fe20005000000 */
[----:B0-----:R-:W2:Y:S01]  /*9f50*/  LDL.LU R43, [R1+0x328c] ;  /* 0x00328c00012b7983 */ /* 0x001ea20000300800 */
[----:B------:R-:W-:-:S03]  /*9f60*/  SEL R36, R3, R36, !P2 ;  /* 0x0000002403247207 */ /* 0x000fc60005000000 */
[----:B------:R0:W-:Y:S01]  /*9f70*/  STL [R1+0x1c4], R41 ;  /* 0x0001c42901007387 */ /* 0x0001e20000100800 */
[C---:B------:R-:W-:Y:S02]  /*9f80*/  SEL R33, R3.reuse, R33, !P2 ;  /* 0x0000002103217207 */ /* 0x040fe40005000000 */
[C---:B------:R-:W-:Y:S01]  /*9f90*/  SEL R29, R3.reuse, R29, !P2 ;  /* 0x0000001d031d7207 */ /* 0x040fe20005000000 */
[----:B0-----:R-:W3:Y:S04]  /*9fa0*/  LDL.LU R41, [R1+0x3288] ;  /* 0x0032880001297983 */ /* 0x001ee80000300800 */
[----:B------:R0:W-:Y:S01]  /*9fb0*/  STL [R1+0x1c0], R38 ;  /* 0x0001c02601007387 */ /* 0x0001e20000100800 */
[C---:B------:R-:W-:Y:S02]  /*9fc0*/  SEL R28, R3.reuse, R28, !P2 ;  /* 0x0000001c031c7207 */ /* 0x040fe40005000000 */
[C---:B------:R-:W-:Y:S01]  /*9fd0*/  SEL R25, R3.reuse, R25, !P2 ;  /* 0x0000001903197207 */ /* 0x040fe20005000000 */
[----:B0-----:R-:W4:Y:S04]  /*9fe0*/  LDL.LU R38, [R1+0x3284] ;  /* 0x0032840001267983 */ /* 0x001f280000300800 */
[----:B------:R0:W-:Y:S01]  /*9ff0*/  STL [R1+0x1bc], R37 ;  /* 0x0001bc2501007387 */ /* 0x0001e20000100800 */
[----:B------:R-:W-:-:S03]  /*a000*/  SEL R23, R3, R23, !P2 ;  /* 0x0000001703177207 */ /* 0x000fc60005000000 */
[----:B0-----:R-:W2:Y:S04]  /*a010*/  LDL.LU R37, [R1+0x3280] ;  /* 0x0032800001257983 */ /* 0x001ea80000300800 */
        /* <DEDUP_REMOVED lines=12> */
[----:B------:R0:W-:Y:S04]  /*a0e0*/  STL [R1+0x1a8], R25 ;  /* 0x0001a81901007387 */ /* 0x0001e80000100800 */
        /* <DEDUP_REMOVED lines=8> */
[----:B0-----:R-:W3:Y:S04]  /*a170*/  LDL.LU R59, [R1+0x325c] ;  /* 0x00325c00013b7983 */ /* 0x001ee80000300800 */
[----:B------:R0:W-:Y:S04]  /*a180*/  STL [R1+0x190], R60 ;  /* 0x0001903c01007387 */ /* 0x0001e80000100800 */
[----:B0-----:R-:W4:Y:S01]  /*a190*/  LDL.LU R60, [R1+0x3258] ;  /* 0x00325800013c7983 */ /* 0x001f220000300800 */
[----:B------:R-:W-:-:S05]  /*a1a0*/  SEL R48, R3, R48, !P2 ;  /* 0x0000003003307207 */ /* 0x000fca0005000000 */
[----:B------:R4:W-:Y:S01]  /*a1b0*/  STL [R1+0x18c], R48 ;  /* 0x00018c3001007387 */ /* 0x0009e20000100800 */
[C---:B--2---:R-:W-:Y:S02]  /*a1c0*/  SEL R21, R3.reuse, R21, !P2 ;  /* 0x0000001503157207 */ /* 0x044fe40005000000 */
[C---:B---3--:R-:W-:Y:S02]  /*a1d0*/  SEL R59, R3.reuse, R59, !P2 ;  /* 0x0000003b033b7207 */ /* 0x048fe40005000000 */
[----:B----4-:R-:W-:-:S05]  /*a1e0*/  SEL R48, R3, R60, !P2 ;  /* 0x0000003c03307207 */ /* 0x010fca0005000000 */
[----:B------:R0:W-:Y:S04]  /*a1f0*/  STL [R1+0x180], R48 ;  /* 0x0001803001007387 */ /* 0x0001e80000100800 */
[----:B------:R-:W-:Y:S01]  /*a200*/  STL [R1+0x178], R59 ;  /* 0x0001783b01007387 */ /* 0x000fe20000100800 */
[----:B0-----:R-:W-:-:S03]  /*a210*/  SEL R48, R3, R22, !P2 ;  /* 0x0000001603307207 */ /* 0x001fc60005000000 */
[----:B------:R0:W-:Y:S01]  /*a220*/  STL [R1+0x174], R21 ;  /* 0x0001741501007387 */ /* 0x0001e20000100800 */
[----:B------:R-:W-:-:S03]  /*a230*/  SEL R22, R3, R23, !P2 ;  /* 0x0000001703167207 */ /* 0x000fc60005000000 */
[----:B------:R1:W-:Y:S01]  /*a240*/  STL [R1+0x16c], R48 ;  /* 0x00016c3001007387 */ /* 0x0003e20000100800 */
[----:B0-----:R-:W-:-:S03]  /*a250*/  SEL R21, R3, R25, !P2 ;  /* 0x0000001903157207 */ /* 0x001fc60005000000 */
[----:B-1----:R-:W2:Y:S04]  /*a260*/  LDL.LU R48, [R1+0xd4] ;  /* 0x0000d40001307983 */ /* 0x002ea80000300800 */
[----:B------:R0:W-:Y:S04]  /*a270*/  STL [R1+0x164], R22 ;  /* 0x0001641601007387 */ /* 0x0001e80000100800 */
[----:B------:R1:W-:Y:S01]  /*a280*/  STL [R1+0x15c], R21 ;  /* 0x00015c1501007387 */ /* 0x0003e20000100800 */
[C---:B0-----:R-:W-:Y:S02]  /*a290*/  SEL R22, R3.reuse, R28, !P2 ;  /* 0x0000001c03167207 */ /* 0x041fe40005000000 */
[----:B-1----:R-:W-:-:S02]  /*a2a0*/  SEL R21, R3, R29, !P2 ;  /* 0x0000001d03157207 */ /* 0x002fc40005000000 */
[----:B------:R-:W3:Y:S04]  /*a2b0*/  LDL.LU R29, [R1+0xac] ;  /* 0x0000ac00011d7983 */ /* 0x000ee80000300800 */
[----:B------:R0:W-:Y:S04]  /*a2c0*/  STL [R1+0x158], R22 ;  /* 0x0001581601007387 */ /* 0x0001e80000100800 */
[----:B------:R-:W4:Y:S04]  /*a2d0*/  LDL.LU R28, [R1+0xb0] ;  /* 0x0000b000011c7983 */ /* 0x000f280000300800 */
[----:B------:R1:W-:Y:S01]  /*a2e0*/  STL [R1+0x148], R21 ;  /* 0x0001481501007387 */ /* 0x0003e20000100800 */
[----:B0-----:R-:W-:-:S02]  /*a2f0*/  SEL R22, R3, R36, !P2 ;  /* 0x0000002403167207 */ /* 0x001fc40005000000 */
[C---:B------:R-:W-:Y:S02]  /*a300*/  SEL R36, R3.reuse, R37, !P2 ;  /* 0x0000002503247207 */ /* 0x040fe40005000000 */
[C---:B-1----:R-:W-:Y:S02]  /*a310*/  SEL R21, R3.reuse, R33, !P2 ;  /* 0x0000002103157207 */ /* 0x042fe40005000000 */
[----:B------:R-:W2:Y:S04]  /*a320*/  LDL.LU R33, [R1+0xa8] ;  /* 0x0000a80001217983 */ /* 0x000ea80000300800 */
[----:B------:R-:W3:Y:S04]  /*a330*/  LDL.LU R25, [R1+0xc4] ;  /* 0x0000c40001197983 */ /* 0x000ee80000300800 */
[----:B------:R0:W-:Y:S04]  /*a340*/  STL [R1+0x144], R21 ;  /* 0x0001441501007387 */ /* 0x0001e80000100800 */
[----:B------:R-:W3:Y:S04]  /*a350*/  LDL.LU R23, [R1+0xbc] ;  /* 0x0000bc0001177983 */ /* 0x000ee80000300800 */
[----:B------:R1:W-:Y:S01]  /*a360*/  STL [R1+0x13c], R22 ;  /* 0x00013c1601007387 */ /* 0x0003e20000100800 */
[----:B0-----:R-:W-:-:S03]  /*a370*/  SEL R21, R3, R38, !P2 ;  /* 0x0000002603157207 */ /* 0x001fc60005000000 */
[----:B------:R-:W-:Y:S04]  /*a380*/  STL [R1+0x138], R36 ;  /* 0x0001382401007387 */ /* 0x000fe80000100800 */
[----:B------:R-:W4:Y:S01]  /*a390*/  LDL.LU R60, [R1+0x5c] ;  /* 0x00005c00013c7983 */ /* 0x000f220000300800 */
[----:B-1----:R-:W-:-:S03]  /*a3a0*/  SEL R22, R3, R41, !P2 ;  /* 0x0000002903167207 */ /* 0x002fc60005000000 */
[----:B------:R0:W-:Y:S04]  /*a3b0*/  STL [R1+0x130], R21 ;  /* 0x0001301501007387 */ /* 0x0001e80000100800 */
[----:B------:R-:W-:Y:S01]  /*a3c0*/  STL [R1+0x11c], R22 ;  /* 0x00011c1601007387 */ /* 0x000fe20000100800 */
[----:B0-----:R-:W-:-:S03]  /*a3d0*/  SEL R21, R3, R43, !P2 ;  /* 0x0000002b03157207 */ /* 0x001fc60005000000 */
[----:B------:R-:W4:Y:S04]  /*a3e0*/  LDL.LU R43, [R1+0xa4] ;  /* 0x0000a400012b7983 */ /* 0x000f280000300800 */
[----:B------:R-:W4:Y:S04]  /*a3f0*/  LDL.LU R41, [R1+0x64] ;  /* 0x0000640001297983 */ /* 0x000f280000300800 */
[----:B------:R0:W-:Y:S04]  /*a400*/  STL [R1+0x118], R21 ;  /* 0x0001181501007387 */ /* 0x0001e80000100800 */
[----:B------:R-:W4:Y:S04]  /*a410*/  LDL.LU R38, [R1+0x78] ;  /* 0x0000780001267983 */ /* 0x000f280000300800 */
[----:B------:R-:W4:Y:S01]  /*a420*/  LDL.LU R59, [R1+0x9c] ;  /* 0x00009c00013b7983 */ /* 0x000f220000300800 */
[----:B0-----:R-:W-:-:S03]  /*a430*/  SEL R21, R3, R45, !P2 ;  /* 0x0000002d03157207 */ /* 0x001fc60005000000 */
[----:B------:R-:W4:Y:S04]  /*a440*/  LDL.LU R45, [R1+0xb4] ;  /* 0x0000b400012d7983 */ /* 0x000f280000300800 */
[----:B------:R-:W4:Y:S04]  /*a450*/  LDL.LU R37, [R1+0x7c] ;  /* 0x00007c0001257983 */ /* 0x000f280000300800 */
[----:B------:R0:W-:Y:S04]  /*a460*/  STL [R1+0x114], R21 ;  /* 0x0001141501007387 */ /* 0x0001e80000100800 */
[----:B------:R-:W4:Y:S01]  /*a470*/  LDL.LU R22, [R1+0x8c] ;  /* 0x00008c0001167983 */ /* 0x000f220000300800 */
[----:B0-----:R-:W-:-:S05]  /*a480*/  SEL R21, R3, R47, !P2 ;  /* 0x0000002f03157207 */ /* 0x001fca0005000000 */
[----:B------:R0:W-:Y:S04]  /*a490*/  STL [R1+0x110], R21 ;  /* 0x0001101501007387 */ /* 0x0001e80000100800 */
[----:B0-----:R-:W4:Y:S01]  /*a4a0*/  LDL.LU R21, [R1+0x88] ;  /* 0x0000880001157983 */ /* 0x001f220000300800 */
[C---:B------:R-:W-:Y:S02]  /*a4b0*/  SEL R36, R3.reuse, R50, !P2 ;  /* 0x0000003203247207 */ /* 0x040fe40005000000 */
[C---:B------:R-:W-:Y:S02]  /*a4c0*/  SEL R50, R3.reuse, R53, !P2 ;  /* 0x0000003503327207 */ /* 0x040fe40005000000 */
[C---:B------:R-:W-:Y:S01]  /*a4d0*/  SEL R47, R3.reuse, R54, !P2 ;  /* 0x00000036032f7207 */ /* 0x040fe20005000000 */
[----:B------:R0:W-:Y:S04]  /*a4e0*/  STL [R1+0x104], R36 ;  /* 0x0001042401007387 */ /* 0x0001e80000100800 */
[----:B0-----:R-:W4:Y:S04]  /*a4f0*/  LDL.LU R36, [R1+0x84] ;  /* 0x0000840001247983 */ /* 0x001f280000300800 */
[----:B------:R0:W-:Y:S04]  /*a500*/  STL [R1+0xf8], R50 ;  /* 0x0000f83201007387 */ /* 0x0001e80000100800 */
[----:B------:R2:W-:Y:S01]  /*a510*/  STL [R1+0xf4], R47 ;  /* 0x0000f42f01007387 */ /* 0x0005e20000100800 */
[----:B0-----:R-:W-:-:S02]  /*a520*/  SEL R50, R3, R57, !P2 ;  /* 0x0000003903327207 */ /* 0x001fc40005000000 */
[C---:B--2---:R-:W-:Y:S02]  /*a530*/  SEL R47, R3.reuse, R33, !P2 ;  /* 0x00000021032f7207 */ /* 0x044fe40005000000 */
[----:B------:R-:W2:Y:S04]  /*a540*/  LDL.LU R33, [R1+0x80] ;  /* 0x0000800001217983 */ /* 0x000ea80000300800 */
[----:B------:R0:W-:Y:S04]  /*a550*/  STL [R1+0xf0], R50 ;  /* 0x0000f03201007387 */ /* 0x0001e80000100800 */
[----:B------:R3:W-:Y:S01]  /*a560*/  STL [R1+0xec], R47 ;  /* 0x0000ec2f01007387 */ /* 0x0007e20000100800 */
[----:B0-----:R-:W-:-:S03]  /*a570*/  SEL R50, R3, R48, !P2 ;  /* 0x0000003003327207 */ /* 0x001fc60005000000 */
[----:B------:R-:W2:Y:S01]  /*a580*/  LDL.LU R48, [R1+0x68] ;  /* 0x0000680001307983 */ /* 0x000ea20000300800 */
[----:B---3--:R-:W-:-:S03]  /*a590*/  SEL R47, R3, R29, !P2 ;  /* 0x0000001d032f7207 */ /* 0x008fc60005000000 */
[----:B------:R4:W-:Y:S01]  /*a5a0*/  STL [R1+0xe8], R50 ;  /* 0x0000e83201007387 */ /* 0x0009e20000100800 */
[----:B------:R-:W-:-:S03]  /*a5b0*/  SEL R25, R3, R25, !P2 ;  /* 0x0000001903197207 */ /* 0x000fc60005000000 */
[----:B------:R-:W3:Y:S04]  /*a5c0*/  LDL.LU R29, [R1+0x74] ;  /* 0x00007400011d7983 */ /* 0x000ee80000300800 */
[----:B------:R0:W-:Y:S01]  /*a5d0*/  STL [R1+0xe4], R47 ;  /* 0x0000e42f01007387 */ /* 0x0001e20000100800 */
[----:B----4-:R-:W-:-:S03]  /*a5e0*/  SEL R50, R3, R28, !P2 ;  /* 0x0000001c03327207 */ /* 0x010fc60005000000 */
[----:B------:R-:W4:Y:S04]  /*a5f0*/  LDL.LU R28, [R1+0x198] ;  /* 0x00019800011c7983 */ /* 0x000f280000300800 */
[----:B------:R-:W-:Y:S01]  /*a600*/  STL [R1+0xe0], R50 ;  /* 0x0000e03201007387 */ /* 0x000fe20000100800 */
[C---:B0-----:R-:W-:Y:S02]  /*a610*/  SEL R47, R3.reuse, R45, !P2 ;  /* 0x0000002d032f7207 */ /* 0x041fe40005000000 */
[----:B------:R-:W-:-:S03]  /*a620*/  SEL R45, R3, R23, !P2 ;  /* 0x00000017032d7207 */ /* 0x000fc60005000000 */
[----:B------:R-:W-:Y:S01]  /*a630*/  STL [R1+0xdc], R47 ;  /* 0x0000dc2f01007387 */ /* 0x000fe20000100800 */
[----:B------:R-:W-:-:S03]  /*a640*/  SEL R23, R3, R46, !P2 ;  /* 0x0000002e03177207 */ /* 0x000fc60005000000 */
[----:B------:R0:W-:Y:S01]  /*a650*/  STL [R1+0xd8], R25 ;  /* 0x0000d81901007387 */ /* 0x0001e20000100800 */
[----:B------:R-:W-:-:S03]  /*a660*/  SEL R46, R3, R60, !P2 ;  /* 0x0000003c032e7207 */ /* 0x000fc60005000000 */
[----:B0-----:R-:W4:Y:S04]  /*a670*/  LDL.LU R25, [R1+0x70] ;  /* 0x0000700001197983 */ /* 0x001f280000300800 */
[----:B------:R0:W-:Y:S04]  /*a680*/  STL [R1+0xd4], R45 ;  /* 0x0000d42d01007387 */ /* 0x0001e80000100800 */
[----:B------:R1:W-:Y:S01]  /*a690*/  STL [R1+0xc4], R23 ;  /* 0x0000c41701007387 */ /* 0x0003e20000100800 */
[----:B0-----:R-:W-:-:S03]  /*a6a0*/  SEL R45, R3, R55, !P2 ;  /* 0x00000037032d7207 */ /* 0x001fc60005000000 */
[----:B-1----:R-:W4:Y:S04]  /*a6b0*/  LDL.LU R23, [R1+0x6c] ;  /* 0x00006c0001177983 */ /* 0x002f280000300800 */
[----:B------:R0:W-:Y:S01]  /*a6c0*/  STL [R1+0xbc], R45 ;  /* 0x0000bc2d01007387 */ /* 0x0001e20000100800 */
[----:B------:R-:W-:-:S03]  /*a6d0*/  SEL R38, R3, R38, !P2 ;  /* 0x0000002603267207 */ /* 0x000fc60005000000 */
[----:B------:R-:W4:Y:S01]  /*a6e0*/  LDL.LU R60, [R1+0x184] ;  /* 0x00018400013c7983 */ /* 0x000f220000300800 */
[C---:B0-----:R-:W-:Y:S02]  /*a6f0*/  SEL R45, R3.reuse, R43, !P2 ;  /* 0x0000002b032d7207 */ /* 0x041fe40005000000 */
[C---:B------:R-:W-:Y:S01]  /*a700*/  SEL R43, R3.reuse, R41, !P2 ;  /* 0x00000029032b7207 */ /* 0x040fe20005000000 */
[----:B------:R-:W-:Y:S01]  /*a710*/  STL [R1+0xb4], R46 ;  /* 0x0000b42e01007387 */ /* 0x000fe20000100800 */
[----:B------:R-:W-:-:S03]  /*a720*/  SEL R41, R3, R59, !P2 ;  /* 0x0000003b03297207 */ /* 0x000fc60005000000 */
[----:B------:R-:W-:Y:S04]  /*a730*/  STL [R1+0xb0], R45 ;  /* 0x0000b02d01007387 */ /* 0x000fe80000100800 */
[----:B------:R-:W-:Y:S04]  /*a740*/  STL [R1+0xac], R43 ;  /* 0x0000ac2b01007387 */ /* 0x000fe80000100800 */
[----:B------:R-:W4:Y:S04]  /*a750*/  LDL.LU R59, [R1+0x188] ;  /* 0x00018800013b7983 */ /* 0x000f280000300800 */
[----:B------:R0:W-:Y:S04]  /*a760*/  STL [R1+0xa8], R38 ;  /* 0x0000a82601007387 */ /* 0x0001e80000100800 */
[----:B------:R1:W-:Y:S01]  /*a770*/  STL [R1+0xa4], R41 ;  /* 0x0000a42901007387 */ /* 0x0003e20000100800 */
[----:B0-----:R-:W-:-:S03]  /*a780*/  SEL R38, R3, R37, !P2 ;  /* 0x0000002503267207 */ /* 0x001fc60005000000 */
[----:B------:R-:W4:Y:S01]  /*a790*/  LDL.LU R37, [R1+0x17c] ;  /* 0x00017c0001257983 */ /* 0x000f220000300800 */
[----:B-1----:R-:W-:-:S03]  /*a7a0*/  SEL R41, R3, R22, !P2 ;  /* 0x0000001603297207 */ /* 0x002fc60005000000 */
[----:B------:R0:W-:Y:S04]  /*a7b0*/  STL [R1+0x9c], R38 ;  /* 0x00009c2601007387 */ /* 0x0001e80000100800 */
[----:B------:R-:W4:Y:S04]  /*a7c0*/  LDL.LU R22, [R1+0x170] ;  /* 0x0001700001167983 */ /* 0x000f280000300800 */
[----:B------:R-:W-:Y:S01]  /*a7d0*/  STL [R1+0x8c], R41 ;  /* 0x00008c2901007387 */ /* 0x000fe20000100800 */
[----:B0-----:R-:W-:-:S03]  /*a7e0*/  SEL R38, R3, R21, !P2 ;  /* 0x0000001503267207 */ /* 0x001fc60005000000 */
[----:B------:R-:W4:Y:S04]  /*a7f0*/  LDL.LU R54, [R1+0x168] ;  /* 0x0001680001367983 */ /* 0x000f280000300800 */
[----:B------:R-:W4:Y:S04]  /*a800*/  LDL.LU R21, [R1+0x160] ;  /* 0x0001600001157983 */ /* 0x000f280000300800 */
[----:B------:R0:W-:Y:S04]  /*a810*/  STL [R1+0x88], R38 ;  /* 0x0000882601007387 */ /* 0x0001e80000100800 */
[----:B------:R-:W4:Y:S01]  /*a820*/  LDL.LU R53, [R1+0x154] ;  /* 0x0001540001357983 */ /* 0x000f220000300800 */
[----:B0-----:R-:W-:-:S03]  /*a830*/  SEL R38, R3, R36, !P2 ;  /* 0x0000002403267207 */ /* 0x001fc60005000000 */
[----:B------:R-:W4:Y:S04]  /*a840*/  LDL.LU R36, [R1+0x150] ;  /* 0x0001500001247983 */ /* 0x000f280000300800 */
[----:B------:R2:W-:Y:S02]  /*a850*/  STL [R1+0x84], R38 ;  /* 0x0000842601007387 */ /* 0x0005e40000100800 */
[C---:B--2---:R-:W-:Y:S02]  /*a860*/  SEL R38, R3.reuse, R33, !P2 ;  /* 0x0000002103267207 */ /* 0x044fe40005000000 */
[----:B------:R-:W2:Y:S04]  /*a870*/  LDL.LU R33, [R1+0x140] ;  /* 0x0001400001217983 */ /* 0x000ea80000300800 */
[----:B------:R3:W-:Y:S01]  /*a880*/  STL [R1+0x80], R38 ;  /* 0x0000802601007387 */ /* 0x0007e20000100800 */
[----:B------:R-:W-:-:S03]  /*a890*/  SEL R41, R3, R48, !P2 ;  /* 0x0000003003297207 */ /* 0x000fc60005000000 */
[----:B------:R-:W2:Y:S04]  /*a8a0*/  LDL.LU R48, [R1+0x134] ;  /* 0x0001340001307983 */ /* 0x000ea80000300800 */
[----:B------:R-:W-:Y:S01]  /*a8b0*/  STL [R1+0x7c], R41 ;  /* 0x00007c2901007387 */ /* 0x000fe20000100800 */
[----:B---3--:R-:W-:-:S03]  /*a8c0*/  SEL R38, R3, R29, !P2 ;  /* 0x0000001d03267207 */ /* 0x008fc60005000000 */
[----:B------:R-:W3:Y:S04]  /*a8d0*/  LDL.LU R29, [R1+0x12c] ;  /* 0x00012c00011d7983 */ /* 0x000ee80000300800 */
[----:B------:R-:W-:Y:S01]  /*a8e0*/  STL [R1+0x78], R38 ;  /* 0x0000782601007387 */ /* 0x000fe20000100800 */
[----:B----4-:R-:W-:-:S03]  /*a8f0*/  SEL R28, R3, R28, !P2 ;  /* 0x0000001c031c7207 */ /* 0x010fc60005000000 */
[----:B------:R-:W4:Y:S04]  /*a900*/  LDL.LU R50, [R1+0x128] ;  /* 0x0001280001327983 */ /* 0x000f280000300800 */
[----:B------:R-:W4:Y:S04]  /*a910*/  LDL.LU R47, [R1+0x124] ;  /* 0x00012400012f7983 */ /* 0x000f280000300800 */
[----:B------:R0:W-:Y:S04]  /*a920*/  STL [R1+0x74], R28 ;  /* 0x0000741c01007387 */ /* 0x0001e80000100800 */
[----:B------:R-:W4:Y:S04]  /*a930*/  LDL.LU R45, [R1+0x120] ;  /* 0x00012000012d7983 */ /* 0x000f280000300800 */
[----:B0-----:R-:W4:Y:S01]  /*a940*/  LDL.LU R28, [R1+0x10c] ;  /* 0x00010c00011c7983 */ /* 0x001f220000300800 */
[----:B------:R-:W-:-:S03]  /*a950*/  SEL R38, R3, R25, !P2 ;  /* 0x0000001903267207 */ /* 0x000fc60005000000 */
[----:B------:R-:W4:Y:S04]  /*a960*/  LDL.LU R25, [R1+0x108] ;  /* 0x0001080001197983 */ /* 0x000f280000300800 */
[----:B------:R0:W-:Y:S01]  /*a970*/  STL [R1+0x70], R38 ;  /* 0x0000702601007387 */ /* 0x0001e20000100800 */
[----:B------:R-:W-:-:S03]  /*a980*/  SEL R41, R3, R23, !P2 ;  /* 0x0000001703297207 */ /* 0x000fc60005000000 */
[----:B------:R-:W4:Y:S04]  /*a990*/  LDL.LU R23, [R1+0x100] ;  /* 0x0001000001177983 */ /* 0x000f280000300800 */
[----:B------:R1:W-:Y:S01]  /*a9a0*/  STL [R1+0x6c], R41 ;  /* 0x00006c2901007387 */ /* 0x0003e20000100800 */
[----:B0-----:R-:W-:-:S03]  /*a9b0*/  SEL R38, R3, R60, !P2 ;  /* 0x0000003c03267207 */ /* 0x001fc60005000000 */
[----:B------:R-:W4:Y:S04]  /*a9c0*/  LDL.LU R43, [R1+0xfc] ;  /* 0x0000fc00012b7983 */ /* 0x000f280000300800 */
[----:B-1----:R-:W4:Y:S04]  /*a9d0*/  LDL.LU R41, [R1+0xd0] ;  /* 0x0000d00001297983 */ /* 0x002f280000300800 */
[----:B------:R0:W-:Y:S01]  /*a9e0*/  STL [R1+0x68], R38 ;  /* 0x0000682601007387 */ /* 0x0001e20000100800 */
[----:B------:R-:W-:-:S03]  /*a9f0*/  SEL R55, R3, R59, !P2 ;  /* 0x0000003b03377207 */ /* 0x000fc60005000000 */
[----:B0-----:R-:W4:Y:S04]  /*aa00*/  LDL.LU R38, [R1+0xcc] ;  /* 0x0000cc0001267983 */ /* 0x001f280000300800 */
[----:B------:R-:W4:Y:S04]  /*aa10*/  LDL.LU R60, [R1+0xc8] ;  /* 0x0000c800013c7983 */ /* 0x000f280000300800 */
[----:B------:R-:W4:Y:S04]  /*aa20*/  LDL.LU R59, [R1+0xc0] ;  /* 0x0000c000013b7983 */ /* 0x000f280000300800 */
[----:B------:R0:W-:Y:S01]  /*aa30*/  STL [R1+0x64], R55 ;  /* 0x0000643701007387 */ /* 0x0001e20000100800 */
[----:B------:R-:W-:-:S03]  /*aa40*/  SEL R46, R3, R37, !P2 ;  /* 0x00000025032e7207 */ /* 0x000fc60005000000 */
[----:B------:R-:W4:Y:S04]  /*aa50*/  LDL.LU R37, [R1+0xb8] ;  /* 0x0000b80001257983 */ /* 0x000f280000300800 */
[----:B------:R1:W-:Y:S01]  /*aa60*/  STL [R1+0x5c], R46 ;  /* 0x00005c2e01007387 */ /* 0x0003e20000100800 */
[----:B0-----:R-:W-:-:S03]  /*aa70*/  SEL R55, R3, R22, !P2 ;  /* 0x0000001603377207 */ /* 0x001fc60005000000 */
[----:B------:R-:W4:Y:S04]  /*aa80*/  LDL.LU R22, [R1+0xa0] ;  /* 0x0000a00001167983 */ /* 0x000f280000300800 */
[----:B------:R-:W-:Y:S01]  /*aa90*/  STL [R1+0x40], R55 ;  /* 0x0000403701007387 */ /* 0x000fe20000100800 */
[C---:B-1----:R-:W-:Y:S02]  /*aaa0*/  SEL R46, R3.reuse, R54, !P2 ;  /* 0x00000036032e7207 */ /* 0x042fe40005000000 */
[C---:B------:R-:W-:Y:S02]  /*aab0*/  SEL R54, R3.reuse, R21, !P2 ;  /* 0x0000001503367207 */ /* 0x040fe40005000000 */
[----:B------:R-:W4:Y:S04]  /*aac0*/  LDL.LU R21, [R1+0x98] ;  /* 0x0000980001157983 */ /* 0x000f280000300800 */
[----:B------:R0:W-:Y:S04]  /*aad0*/  STL [R1+0x3c], R46 ;  /* 0x00003c2e01007387 */ /* 0x0001e80000100800 */
[----:B------:R-:W-:Y:S01]  /*aae0*/  STL [R1+0x38], R54 ;  /* 0x0000383601007387 */ /* 0x000fe20000100800 */
[----:B0-----:R-:W-:-:S02]  /*aaf0*/  SEL R46, R3, R53, !P2 ;  /* 0x00000035032e7207 */ /* 0x001fc40005000000 */
[C---:B------:R-:W-:Y:S02]  /*ab00*/  SEL R53, R3.reuse, R36, !P2 ;  /* 0x0000002403357207 */ /* 0x040fe40005000000 */
[----:B------:R-:W4:Y:S04]  /*ab10*/  LDL.LU R36, [R1+0x94] ;  /* 0x0000940001247983 */ /* 0x000f280000300800 */
[----:B------:R2:W-:Y:S04]  /*ab20*/  STL [R1+0x34], R46 ;  /* 0x0000342e01007387 */ /* 0x0005e80000100800 */
[----:B------:R0:W-:Y:S01]  /*ab30*/  STL [R1+0x30], R53 ;  /* 0x0000303501007387 */ /* 0x0001e20000100800 */
[----:B--2---:R-:W-:-:S03]  /*ab40*/  SEL R46, R3, R33, !P2 ;  /* 0x00000021032e7207 */ /* 0x004fc60005000000 */
[----:B------:R-:W2:Y:S04]  /*ab50*/  LDL.LU R33, [R1+0x90] ;  /* 0x0000900001217983 */ /* 0x000ea80000300800 */
[----:B------:R3:W-:Y:S01]  /*ab60*/  STL [R1+0x2c], R46 ;  /* 0x00002c2e01007387 */ /* 0x0007e20000100800 */
[----:B0-----:R-:W-:-:S03]  /*ab70*/  SEL R53, R3, R48, !P2 ;  /* 0x0000003003357207 */ /* 0x001fc60005000000 */
[----:B------:R-:W2:Y:S01]  /*ab80*/  LDL.LU R48, [R1+0x60] ;  /* 0x0000600001307983 */ /* 0x000ea20000300800 */
[----:B---3--:R-:W-:-:S03]  /*ab90*/  SEL R46, R3, R29, !P2 ;  /* 0x0000001d032e7207 */ /* 0x008fc60005000000 */
[----:B------:R-:W-:Y:S04]  /*aba0*/  STL [R1+0x28], R53 ;  /* 0x0000283501007387 */ /* 0x000fe80000100800 */
[----:B------:R-:W3:Y:S01]  /*abb0*/  LDL.LU R29, [R1+0x58] ;  /* 0x00005800011d7983 */ /* 0x000ee20000300800 */
[----:B----4-:R-:W-:-:S03]  /*abc0*/  SEL R50, R3, R50, !P2 ;  /* 0x0000003203327207 */ /* 0x010fc60005000000 */
[----:B------:R0:W-:Y:S01]  /*abd0*/  STL [R1+0x24], R46 ;  /* 0x0000242e01007387 */ /* 0x0001e20000100800 */
[----:B------:R-:W-:-:S03]  /*abe0*/  SEL R47, R3, R47, !P2 ;  /* 0x0000002f032f7207 */ /* 0x000fc60005000000 */
[----:B------:R-:W-:Y:S04]  /*abf0*/  STL [R1+0x20], R50 ;  /* 0x0000203201007387 */ /* 0x000fe80000100800 */
[----:B------:R-:W-:Y:S01]  /*ac00*/  STL [R1+0x1c], R47 ;  /* 0x00001c2f01007387 */ /* 0x000fe20000100800 */
[C---:B0-----:R-:W-:Y:S02]  /*ac10*/  SEL R46, R3.reuse, R45, !P2 ;  /* 0x0000002d032e7207 */ /* 0x041fe40005000000 */
[C---:B------:R-:W-:Y:S02]  /*ac20*/  SEL R45, R3.reuse, R28, !P2 ;  /* 0x0000001c032d7207 */ /* 0x040fe40005000000 */
[----:B------:R-:W4:Y:S04]  /*ac30*/  LDL.LU R28, [R1+0x4c] ;  /* 0x00004c00011c7983 */ /* 0x000f280000300800 */
[----:B------:R0:W-:Y:S04]  /*ac40*/  STL [R1+0x18], R46 ;  /* 0x0000182e01007387 */ /* 0x0001e80000100800 */
[----:B------:R1:W-:Y:S01]  /*ac50*/  STL [R1+0x14], R45 ;  /* 0x0000142d01007387 */ /* 0x0003e20000100800 */
[----:B0-----:R-:W-:-:S03]  /*ac60*/  SEL R46, R3, R25, !P2 ;  /* 0x00000019032e7207 */ /* 0x001fc60005000000 */
[----:B------:R-:W4:Y:S04]  /*ac70*/  LDL.LU R25, [R1+0x54] ;  /* 0x0000540001197983 */ /* 0x000f280000300800 */
[----:B------:R-:W-:Y:S01]  /*ac80*/  STL [R1+0x10], R46 ;  /* 0x0000102e01007387 */ /* 0x000fe20000100800 */
[----:B-1----:R-:W-:-:S03]  /*ac90*/  SEL R45, R3, R23, !P2 ;  /* 0x00000017032d7207 */ /* 0x002fc60005000000 */
[----:B------:R-:W4:Y:S01]  /*aca0*/  LDL.LU R23, [R1+0x50] ;  /* 0x0000500001177983 */ /* 0x000f220000300800 */
[----:B------:R-:W-:-:S03]  /*acb0*/  SEL R43, R3, R43, !P2 ;  /* 0x0000002b032b7207 */ /* 0x000fc60005000000 */
[----:B------:R-:W-:Y:S01]  /*acc0*/  STL [R1+0xc], R45 ;  /* 0x00000c2d01007387 */ /* 0x000fe20000100800 */
[----:B------:R-:W-:-:S03]  /*acd0*/  SEL R41, R3, R41, !P2 ;  /* 0x0000002903297207 */ /* 0x000fc60005000000 */
[----:B------:R-:W-:Y:S04]  /*ace0*/  STL [R1+0x8], R43 ;  /* 0x0000082b01007387 */ /* 0x000fe80000100800 */
[----:B------:R-:W-:Y:S01]  /*acf0*/  STL [R1+0x4], R41 ;  /* 0x0000042901007387 */ /* 0x000fe20000100800 */
[C---:B------:R-:W-:Y:S02]  /*ad00*/  SEL R38, R3.reuse, R38, !P2 ;  /* 0x0000002603267207 */ /* 0x040fe40005000000 */
[C---:B------:R-:W-:Y:S02]  /*ad10*/  SEL R60, R3.reuse, R60, !P2 ;  /* 0x0000003c033c7207 */ /* 0x040fe40005000000 */
[----:B------:R-:W-:-:S03]  /*ad20*/  SEL R59, R3, R59, !P2 ;  /* 0x0000003b033b7207 */ /* 0x000fc60005000000 */
[----:B------:R0:W-:Y:S04]  /*ad30*/  STL [R1+0x31d0], R60 ;  /* 0x0031d03c01007387 */ /* 0x0001e80000100800 */
[----:B------:R-:W-:Y:S01]  /*ad40*/  STL [R1], R38 ;  /* 0x0000002601007387 */ /* 0x000fe20000100800 */
[----:B------:R-:W-:-:S03]  /*ad50*/  SEL R57, R3, R37, !P2 ;  /* 0x0000002503397207 */ /* 0x000fc60005000000 */
[----:B------:R-:W-:Y:S04]  /*ad60*/  STL [R1+0x31d4], R59 ;  /* 0x0031d43b01007387 */ /* 0x000fe80000100800 */
[----:B------:R1:W-:Y:S01]  /*ad70*/  STL [R1+0x31d8], R57 ;  /* 0x0031d83901007387 */ /* 0x0003e20000100800 */
[----:B------:R-:W-:-:S03]  /*ad80*/  SEL R55, R3, R22, !P2 ;  /* 0x0000001603377207 */ /* 0x000fc60005000000 */
[----:B------:R-:W4:Y:S04]  /*ad90*/  LDL.LU R22, [R1+0x44] ;  /* 0x0000440001167983 */ /* 0x000f280000300800 */
[----:B------:R-:W-:Y:S01]  /*ada0*/  STL [R1+0x31dc], R55 ;  /* 0x0031dc3701007387 */ /* 0x000fe20000100800 */
[C---:B------:R-:W-:Y:S01]  /*adb0*/  SEL R54, R3.reuse, R21, !P2 ;  /* 0x0000001503367207 */ /* 0x040fe20005000000 */
[----:B0-----:R-:W0:Y:S01]  /*adc0*/  S2R R60, SR_TID.X ;  /* 0x00000000003c7919 */ /* 0x001e220000002100 */
[C---:B------:R-:W-:Y:S01]  /*add0*/  SEL R51, R3.reuse, R51, !P2 ;  /* 0x0000003303337207 */ /* 0x040fe20005000000 */
[----:B-1----:R-:W1:Y:S01]  /*ade0*/  LDC R57, c[0x0][0x3ac] ;  /* 0x0000eb00ff397b82 */ /* 0x002e620000000800 */
[----:B------:R-:W4:Y:S01]  /*adf0*/  LDL.LU R21, [R1+0x48] ;  /* 0x0000480001157983 */ /* 0x000f220000300800 */
[----:B------:R-:W-:-:S03]  /*ae00*/  SEL R46, R3, R11, !P2 ;  /* 0x0000000b032e7207 */ /* 0x000fc60005000000 */
[----:B------:R-:W-:Y:S01]  /*ae10*/  STL [R1+0x31e0], R54 ;  /* 0x0031e03601007387 */ /* 0x000fe20000100800 */
[C---:B------:R-:W-:Y:S02]  /*ae20*/  SEL R58, R3.reuse, R58, !P2 ;  /* 0x0000003a033a7207 */ /* 0x040fe40005000000 */
[----:B------:R-:W-:-:S05]  /*ae30*/  SEL R53, R3, R36, !P2 ;  /* 0x0000002403357207 */ /* 0x000fca0005000000 */
[----:B------:R-:W-:Y:S01]  /*ae40*/  STL [R1+0x31e4], R53 ;  /* 0x0031e43501007387 */ /* 0x000fe20000100800 */
[C---:B------:R-:W-:Y:S02]  /*ae50*/  SEL R36, R3.reuse, R31, !P2 ;  /* 0x0000001f03247207 */ /* 0x040fe40005000000 */
[C---:B------:R-:W-:Y:S02]  /*ae60*/  SEL R39, R3.reuse, R39, !P2 ;  /* 0x0000002703277207 */ /* 0x040fe40005000000 */
[C---:B------:R-:W-:Y:S02]  /*ae70*/  SEL R56, R3.reuse, R56, !P2 ;  /* 0x0000003803387207 */ /* 0x040fe40005000000 */
[C---:B------:R-:W-:Y:S02]  /*ae80*/  SEL R49, R3.reuse, R49, !P2 ;  /* 0x0000003103317207 */ /* 0x040fe40005000000 */
[C---:B------:R-:W-:Y:S02]  /*ae90*/  SEL R9, R3.reuse, R9, !P2 ;  /* 0x0000000903097207 */ /* 0x040fe40005000000 */
[----:B------:R-:W-:-:S02]  /*aea0*/  SEL R13, R3, R13, !P2 ;  /* 0x0000000d030d7207 */ /* 0x000fc40005000000 */
[C---:B------:R-:W-:Y:S02]  /*aeb0*/  SEL R18, R3.reuse, R18, !P2 ;  /* 0x0000001203127207 */ /* 0x040fe40005000000 */
[C---:B------:R-:W-:Y:S02]  /*aec0*/  SEL R24, R3.reuse, R24, !P2 ;  /* 0x0000001803187207 */ /* 0x040fe40005000000 */
[C---:B------:R-:W-:Y:S02]  /*aed0*/  SEL R35, R3.reuse, R35, !P2 ;  /* 0x0000002303237207 */ /* 0x040fe40005000000 */
[C---:B------:R-:W-:Y:S02]  /*aee0*/  SEL R42, R3.reuse, R42, !P2 ;  /* 0x0000002a032a7207 */ /* 0x040fe40005000000 */
[----:B0-----:R-:W-:Y:S02]  /*aef0*/  LOP3.LUT R60, R60, 0x1f, RZ, 0xc0, !PT ;  /* 0x0000001f3c3c7812 */ /* 0x001fe400078ec0ff */
[----:B------:R-:W-:-:S02]  /*af00*/  SEL R52, R3, R52, !P2 ;  /* 0x0000003403347207 */ /* 0x000fc40005000000 */
[C---:B------:R-:W-:Y:S01]  /*af10*/  SEL R4, R3.reuse, R4, !P2 ;  /* 0x0000000403047207 */ /* 0x040fe20005000000 */
[----:B------:R-:W-:Y:S01]  /*af20*/  @!P3 IMAD.MOV R40, RZ, RZ, -R40 ;  /* 0x000000ffff28b224 */ /* 0x000fe200078e0a28 */
[C---:B------:R-:W-:Y:S01]  /*af30*/  SEL R26, R3.reuse, R26, !P2 ;  /* 0x0000001a031a7207 */ /* 0x040fe20005000000 */
[----:B------:R-:W-:Y:S01]  /*af40*/  @!P0 IMAD.MOV R7, RZ, RZ, -R7 ;  /* 0x000000ffff078224 */ /* 0x000fe200078e0a07 */
[C---:B------:R-:W-:Y:S01]  /*af50*/  SEL R8, R3.reuse, R8, !P2 ;  /* 0x0000000803087207 */ /* 0x040fe20005000000 */
[----:B------:R-:W-:Y:S01]  /*af60*/  @!P5 IMAD.MOV R32, RZ, RZ, -R32 ;  /* 0x000000ffff20d224 */ /* 0x000fe200078e0a20 */
[C---:B------:R-:W-:Y:S01]  /*af70*/  SEL R14, R3.reuse, R14, !P2 ;  /* 0x0000000e030e7207 */ /* 0x040fe20005000000 */
[----:B------:R-:W-:Y:S01]  /*af80*/  @!P1 IMAD.MOV R19, RZ, RZ, -R19 ;  /* 0x000000ffff139224 */ /* 0x000fe200078e0a13 */
[C---:B------:R-:W-:Y:S01]  /*af90*/  SEL R12, R3.reuse, R12, !P2 ;  /* 0x0000000c030c7207 */ /* 0x040fe20005000000 */
[----:B-1----:R-:W-:Y:S01]  /*afa0*/  IMAD R59, R60, R57, RZ ;  /* 0x000000393c3b7224 */ /* 0x002fe200078e02ff */
[----:B------:R-:W-:-:S02]  /*afb0*/  SEL R20, R3, R20, !P2 ;  /* 0x0000001403147207 */ /* 0x000fc40005000000 */
        /* <DEDUP_REMOVED lines=14> */
[----:B--2---:R-:W-:-:S05]  /*b0a0*/  SEL R50, R3, R33, !P2 ;  /* 0x0000002103327207 */ /* 0x004fca0005000000 */
[----:B------:R-:W-:Y:S01]  /*b0b0*/  STL [R1+0x31e8], R50 ;  /* 0x0031e83201007387 */ /* 0x000fe20000100800 */
[----:B------:R-:W-:-:S05]  /*b0c0*/  SEL R48, R3, R48, !P2 ;  /* 0x0000003003307207 */ /* 0x000fca0005000000 */
[----:B------:R-:W-:Y:S01]  /*b0d0*/  STL [R1+0x31ec], R48 ;  /* 0x0031ec3001007387 */ /* 0x000fe20000100800 */
[----:B---3--:R-:W-:-:S03]  /*b0e0*/  SEL R47, R3, R29, !P2 ;  /* 0x0000001d032f7207 */ /* 0x008fc60005000000 */
[----:B------:R-:W-:Y:S04]  /*b0f0*/  STL [R1+0x31f0], R51 ;  /* 0x0031f03301007387 */ /* 0x000fe80000100800 */
[----:B------:R-:W-:Y:S01]  /*b100*/  STL.64 [R1+0x31c8], R46 ;  /* 0x0031c82e01007387 */ /* 0x000fe20000100a00 */
[----:B----4-:R-:W-:-:S05]  /*b110*/  SEL R45, R3, R28, !P2 ;  /* 0x0000001c032d7207 */ /* 0x010fca0005000000 */
[----:B------:R-:W-:Y:S01]  /*b120*/  STL [R1+0x31f4], R45 ;  /* 0x0031f42d01007387 */ /* 0x000fe20000100800 */
[----:B------:R-:W-:-:S05]  /*b130*/  SEL R43, R3, R25, !P2 ;  /* 0x00000019032b7207 */ /* 0x000fca0005000000 */
[----:B------:R-:W-:Y:S01]  /*b140*/  STL [R1+0x31f8], R43 ;  /* 0x0031f82b01007387 */ /* 0x000fe20000100800 */
[----:B------:R-:W-:-:S05]  /*b150*/  SEL R41, R3, R23, !P2 ;  /* 0x0000001703297207 */ /* 0x000fca0005000000 */
[----:B------:R-:W-:Y:S04]  /*b160*/  STL [R1+0x31fc], R41 ;  /* 0x0031fc2901007387 */ /* 0x000fe80000100800 */
[----:B------:R-:W-:Y:S04]  /*b170*/  STL [R1+0x3200], R58 ;  /* 0x0032003a01007387 */ /* 0x000fe80000100800 */
[----:B------:R-:W-:Y:S04]  /*b180*/  STL [R1+0x3204], R36 ;  /* 0x0032042401007387 */ /* 0x000fe80000100800 */
[----:B------:R-:W-:Y:S04]  /*b190*/  STL [R1+0x3208], R39 ;  /* 0x0032082701007387 */ /* 0x000fe80000100800 */
[----:B------:R-:W-:Y:S04]  /*b1a0*/  STL [R1+0x320c], R56 ;  /* 0x00320c3801007387 */ /* 0x000fe80000100800 */
[----:B------:R0:W-:Y:S01]  /*b1b0*/  STL [R1+0x3210], R49 ;  /* 0x0032103101007387 */ /* 0x0001e20000100800 */
[----:B------:R-:W-:-:S05]  /*b1c0*/  SEL R11, R3, R22, !P2 ;  /* 0x00000016030b7207 */ /* 0x000fca0005000000 */
[----:B------:R-:W-:Y:S04]  /*b1d0*/  STL [R1+0x3214], R11 ;  /* 0x0032140b01007387 */ /* 0x000fe80000100800 */
[----:B------:R-:W2:Y:S04]  /*b1e0*/  LDL.LU R38, [R1+0x1f0] ;  /* 0x0001f00001267983 */ /* 0x000ea80000300800 */
[----:B------:R-:W3:Y:S01]  /*b1f0*/  LDL.LU R37, [R1+0x1ec] ;  /* 0x0001ec0001257983 */ /* 0x000ee20000300800 */
[----:B------:R-:W-:-:S03]  /*b200*/  SEL R21, R3, R21, !P2 ;  /* 0x0000001503157207 */ /* 0x000fc60005000000 */
[----:B------:R-:W4:Y:S04]  /*b210*/  LDL.LU R22, [R1+0x1e8] ;  /* 0x0001e80001167983 */ /* 0x000f280000300800 */
[----:B------:R-:W4:Y:S04]  /*b220*/  LDL.LU R23, [R1+0x1e4] ;  /* 0x0001e40001177983 */ /* 0x000f280000300800 */
[----:B------:R-:W4:Y:S04]  /*b230*/  LDL.LU R25, [R1+0x1e0] ;  /* 0x0001e00001197983 */ /* 0x000f280000300800 */
[----:B------:R-:W4:Y:S04]  /*b240*/  LDL.LU R28, [R1+0x1dc] ;  /* 0x0001dc00011c7983 */ /* 0x000f280000300800 */
[----:B------:R-:W4:Y:S04]  /*b250*/  LDL.LU R29, [R1+0x1d8] ;  /* 0x0001d800011d7983 */ /* 0x000f280000300800 */
[----:B------:R-:W4:Y:S04]  /*b260*/  LDL.LU R33, [R1+0x1d4] ;  /* 0x0001d40001217983 */ /* 0x000f280000300800 */
[----:B------:R-:W-:Y:S04]  /*b270*/  STL [R1+0x3218], R21 ;  /* 0x0032181501007387 */ /* 0x000fe80000100800 */
[----:B------:R-:W-:Y:S04]  /*b280*/  STL [R1+0x321c], R9 ;  /* 0x00321c0901007387 */ /* 0x000fe80000100800 */
[----:B------:R-:W-:Y:S04]  /*b290*/  STL [R1+0x3220], R13 ;  /* 0x0032200d01007387 */ /* 0x000fe80000100800 */
[----:B------:R-:W-:Y:S04]  /*b2a0*/  STL [R1+0x3224], R18 ;  /* 0x0032241201007387 */ /* 0x000fe80000100800 */
[----:B------:R-:W-:Y:S04]  /*b2b0*/  STL [R1+0x3228], R24 ;  /* 0x0032281801007387 */ /* 0x000fe80000100800 */
[----:B------:R-:W-:Y:S04]  /*b2c0*/  STL [R1+0x322c], R35 ;  /* 0x00322c2301007387 */ /* 0x000fe80000100800 */
[----:B------:R-:W-:Y:S04]  /*b2d0*/  STL [R1+0x3230], R42 ;  /* 0x0032302a01007387 */ /* 0x000fe80000100800 */
[----:B------:R-:W-:Y:S01]  /*b2e0*/  STL [R1+0x3234], R52 ;  /* 0x0032343401007387 */ /* 0x000fe20000100800 */
[----:B------:R-:W-:-:S03]  /*b2f0*/  LEA.HI.X.SX32 R3, R59, UR11, 0x1, P4 ;  /* 0x0000000b3b037c11 */ /* 0x000fc6000a0f0eff */
[----:B------:R-:W-:Y:S04]  /*b300*/  STL [R1+0x3238], R4 ;  /* 0x0032380401007387 */ /* 0x000fe80000100800 */
[----:B------:R-:W-:Y:S04]  /*b310*/  STL [R1+0x323c], R26 ;  /* 0x00323c1a01007387 */ /* 0x000fe80000100800 */
[----:B------:R1:W-:Y:S04]  /*b320*/  STL [R1+0x3240], R8 ;  /* 0x0032400801007387 */ /* 0x0003e80000100800 */
[----:B------:R0:W-:Y:S04]  /*b330*/  STL [R1+0x3244], R14 ;  /* 0x0032440e01007387 */ /* 0x0001e80000100800 */
[----:B------:R-:W-:Y:S04]  /*b340*/  STL [R1+0x3248], R12 ;  /* 0x0032480c01007387 */ /* 0x000fe80000100800 */
[----:B------:R-:W-:Y:S04]  /*b350*/  STL [R1+0x324c], R20 ;  /* 0x00324c1401007387 */ /* 0x000fe80000100800 */
[----:B------:R-:W-:Y:S04]  /*b360*/  STL [R1+0x3250], R5 ;  /* 0x0032500501007387 */ /* 0x000fe80000100800 */
[----:B------:R-:W-:Y:S04]  /*b370*/  STL [R1+0x3254], R15 ;  /* 0x0032540f01007387 */ /* 0x000fe80000100800 */
[----:B------:R1:W-:Y:S04]  /*b380*/  STL.64 [R1+0x3148], R2 ;  /* 0x0031480201007387 */ /* 0x0003e80000100a00 */
[----:B0-----:R-:W4:Y:S04]  /*b390*/  LDL.LU R49, [R1+0x1c8] ;  /* 0x0001c80001317983 */ /* 0x001f280000300800 */
        /* <DEDUP_REMOVED lines=9> */
[----:B------:R-:W-:-:S03]  /*b430*/  IMAD R60, R60, R57, RZ ;  /* 0x000000393c3c7224 */ /* 0x000fc600078e02ff */
[----:B------:R-:W4:Y:S04]  /*b440*/  LDL.LU R50, [R1+0x1a0] ;  /* 0x0001a00001327983 */ /* 0x000f280000300800 */
[----:B------:R-:W4:Y:S01]  /*b450*/  LDL.LU R53, [R1+0x19c] ;  /* 0x00019c0001357983 */ /* 0x000f220000300800 */
[----:B------:R-:W-:-:S03]  /*b460*/  IMAD R60, R57, 0x20, R60 ;  /* 0x00000020393c7824 */ /* 0x000fc600078e023c */
[----:B------:R-:W4:Y:S01]  /*b470*/  LDL.LU R54, [R1+0x194] ;  /* 0x0001940001367983 */ /* 0x000f220000300800 */
[----:B------:R-:W-:-:S03]  /*b480*/  LEA R30, P6, R30, UR10, 0x1 ;  /* 0x0000000a1e1e7c11 */ /* 0x000fc6000f8c08ff */
[----:B------:R-:W4:Y:S01]  /*b490*/  LDL.LU R55, [R1+0x190] ;  /* 0x0001900001377983 */ /* 0x000f220000300800 */
[----:B------:R-:W-:-:S03]  /*b4a0*/  LEA.HI.X.SX32 R31, R60, UR11, 0x1, P6 ;  /* 0x0000000b3c1f7c11 */ /* 0x000fc6000b0f0eff */
[----:B------:R-:W4:Y:S04]  /*b4b0*/  LDL.LU R57, [R1+0x18c] ;  /* 0x00018c0001397983 */ /* 0x000f280000300800 */
[----:B------:R-:W4:Y:S04]  /*b4c0*/  LDL.LU R59, [R1+0x180] ;  /* 0x00018000013b7983 */ /* 0x000f280000300800 */
[----:B------:R-:W4:Y:S01]  /*b4d0*/  LDL.LU R60, [R1+0x178] ;  /* 0x00017800013c7983 */ /* 0x000f220000300800 */
[----:B------:R-:W-:Y:S02]  /*b4e0*/  IMAD R61, R61, UR7, RZ ;  /* 0x000000073d3d7c24 */ /* 0x000fe4000f8e02ff */
[----:B--2---:R-:W-:-:S02]  /*b4f0*/  IMAD R38, R38, UR6, RZ ;  /* 0x0000000626267c24 */ /* 0x004fc4000f8e02ff */
[----:B---3--:R-:W-:-:S03]  /*b500*/  IMAD R37, R37, UR6, RZ ;  /* 0x0000000625257c24 */ /* 0x008fc6000f8e02ff */
[----:B-1----:R-:W-:Y:S01]  /*b510*/  LEA R8, P4, R38, UR8, 0x1 ;  /* 0x0000000826087c11 */ /* 0x002fe2000f8808ff */
[----:B----4-:R-:W-:-:S03]  /*b520*/  IMAD R23, R23, UR6, RZ ;  /* 0x0000000617177c24 */ /* 0x010fc6000f8e02ff */
[----:B------:R-:W-:Y:S01]  /*b530*/  LEA.HI.X.SX32 R9, R38, UR9, 0x1, P4 ;  /* 0x0000000926097c11 */ /* 0x000fe2000a0f0eff */
[----:B------:R-:W-:Y:S02]  /*b540*/  IMAD R22, R22, UR6, RZ ;  /* 0x0000000616167c24 */ /* 0x000fe4000f8e02ff */
[----:B------:R-:W-:Y:S01]  /*b550*/  IMAD R25, R25, UR6, RZ ;  /* 0x0000000619197c24 */ /* 0x000fe2000f8e02ff */
[----:B------:R-:W-:Y:S02]  /*b560*/  LEA R14, P2, R23, UR8, 0x1 ;  /* 0x00000008170e7c11 */ /* 0x000fe4000f8408ff */
[----:B------:R-:W-:Y:S01]  /*b570*/  LEA R2, P5, R37, UR8, 0x1 ;  /* 0x0000000825027c11 */ /* 0x000fe2000f8a08ff */
[----:B------:R-:W-:Y:S02]  /*b580*/  IMAD R28, R28, UR6, RZ ;  /* 0x000000061c1c7c24 */ /* 0x000fe4000f8e02ff */
[----:B------:R-:W-:Y:S01]  /*b590*/  IMAD R29, R29, UR6, RZ ;  /* 0x000000061d1d7c24 */ /* 0x000fe2000f8e02ff */
[----:B------:R-:W-:-:S02]  /*b5a0*/  LEA R20, P1, R25, UR8, 0x1 ;  /* 0x0000000819147c11 */ /* 0x000fc4000f8208ff */
[----:B------:R-:W-:Y:S02]  /*b5b0*/  LEA.HI.X.SX32 R15, R23, UR9, 0x1, P2 ;  /* 0x00000009170f7c11 */ /* 0x000fe400090f0eff */
[----:B------:R-:W-:Y:S01]  /*b5c0*/  LEA R4, P4, R29, UR8, 0x1 ;  /* 0x000000081d047c11 */ /* 0x000fe2000f8808ff */
[----:B------:R-:W-:Y:S01]  /*b5d0*/  IMAD R33, R33, UR6, RZ ;  /* 0x0000000621217c24 */ /* 0x000fe2000f8e02ff */
[----:B------:R-:W-:Y:S01]  /*b5e0*/  LEA R46, P3, R22, UR8, 0x1 ;  /* 0x00000008162e7c11 */ /* 0x000fe2000f8608ff */
[----:B------:R0:W-:Y:S01]  /*b5f0*/  STL.64 [R1+0x18b8], R8 ;  /* 0x0018b80801007387 */ /* 0x0001e20000100a00 */
[----:B------:R-:W-:Y:S02]  /*b600*/  LEA R12, P0, R28, UR8, 0x1 ;  /* 0x000000081c0c7c11 */ /* 0x000fe4000f8008ff */
[----:B------:R-:W-:Y:S01]  /*b610*/  LEA.HI.X.SX32 R3, R37, UR9, 0x1, P5 ;  /* 0x0000000925037c11 */ /* 0x000fe2000a8f0eff */
[----:B------:R-:W-:Y:S01]  /*b620*/  STL [R1+0x1880], R4 ;  /* 0x0018800401007387 */ /* 0x000fe20000100800 */
[----:B------:R-:W-:Y:S01]  /*b630*/  LEA.HI.X.SX32 R21, R25, UR9, 0x1, P1 ;  /* 0x0000000919157c11 */ /* 0x000fe200088f0eff */
[----:B------:R-:W-:Y:S01]  /*b640*/  IMAD.MOV.U32 R23, RZ, RZ, R5 ;  /* 0x000000ffff177224 */ /* 0x000fe200078e0005 */
[----:B------:R-:W-:Y:S01]  /*b650*/  LEA.HI.X.SX32 R47, R22, UR9, 0x1, P3 ;  /* 0x00000009162f7c11 */ /* 0x000fe200098f0eff */
[----:B------:R1:W-:Y:S01]  /*b660*/  STL.64 [R1+0x1898], R14 ;  /* 0x0018980e01007387 */ /* 0x0003e20000100a00 */
[----:B------:R-:W-:-:S02]  /*b670*/  LEA.HI.X.SX32 R13, R28, UR9, 0x1, P0 ;  /* 0x000000091c0d7c11 */ /* 0x000fc400080f0eff */
[----:B0-----:R-:W-:Y:S02]  /*b680*/  LEA R8, P5, R33, UR8, 0x1 ;  /* 0x0000000821087c11 */ /* 0x001fe4000f8a08ff */
[----:B------:R-:W-:Y:S01]  /*b690*/  LEA.HI.X.SX32 R23, R29, UR9, 0x1, P4 ;  /* 0x000000091d177c11 */ /* 0x000fe2000a0f0eff */
[----:B-1----:R-:W2:Y:S04]  /*b6a0*/  LDL.LU R15, [R1+0x3254] ;  /* 0x00325400010f7983 */ /* 0x002ea80000300800 */
[----:B------:R-:W3:Y:S01]  /*b6b0*/  LDL.LU R5, [R1+0x3250] ;  /* 0x0032500001057983 */ /* 0x000ee20000300800 */
[----:B------:R-:W-:-:S03]  /*b6c0*/  LEA.HI.X.SX32 R9, R33, UR9, 0x1, P5 ;  /* 0x0000000921097c11 */ /* 0x000fc6000a8f0eff */
[----:B------:R-:W-:Y:S04]  /*b6d0*/  STL.64 [R1+0x18b0], R2 ;  /* 0x0018b00201007387 */ /* 0x000fe80000100a00 */
[----:B------:R0:W-:Y:S01]  /*b6e0*/  STL.64 [R1+0x1890], R20 ;  /* 0x0018901401007387 */ /* 0x0001e20000100a00 */
[----:B------:R-:W-:-:S03]  /*b6f0*/  IMAD.MOV.U32 R22, RZ, RZ, R4 ;  /* 0x000000ffff167224 */ /* 0x000fc600078e0004 */
[----:B0-----:R-:W4:Y:S04]  /*b700*/  LDL.LU R20, [R1+0x324c] ;  /* 0x00324c0001147983 */ /* 0x001f280000300800 */
[----:B------:R-:W-:Y:S04]  /*b710*/  STL.64 [R1+0x18a8], R46 ;  /* 0x0018a82e01007387 */ /* 0x000fe80000100a00 */
[----:B------:R0:W-:Y:S04]  /*b720*/  STL.64 [R1+0x1888], R12 ;  /* 0x0018880c01007387 */ /* 0x0001e80000100a00 */
[----:B0-----:R-:W2:Y:S04]  /*b730*/  LDL.LU R12, [R1+0x3248] ;  /* 0x00324800010c7983 */ /* 0x001ea80000300800 */
[----:B------:R-:W-:Y:S04]  /*b740*/  STL [R1+0x3158], R61 ;  /* 0x0031583d01007387 */ /* 0x000fe80000100800 */
[----:B------:R-:W-:Y:S04]  /*b750*/  STL [R1+0x1884], R23 ;  /* 0x0018841701007387 */ /* 0x000fe80000100800 */
[----:B------:R0:W-:Y:S02]  /*b760*/  STL.64 [R1+0x1878], R8 ;  /* 0x0018780801007387 */ /* 0x0001e40000100a00 */
[----:B0-----:R-:W-:-:S02]  /*b770*/  IMAD R9, R51, UR7, RZ ;  /* 0x0000000733097c24 */ /* 0x001fc4000f8e02ff */
[----:B------:R-:W-:-:S03]  /*b780*/  IMAD R8, R48, UR7, RZ ;  /* 0x0000000730087c24 */ /* 0x000fc6000f8e02ff */
[----:B------:R0:W-:Y:S01]  /*b790*/  STL [R1+0x44], R9 ;  /* 0x0000440901007387 */ /* 0x0001e20000100800 */
[----:B------:R-:W-:-:S03]  /*b7a0*/  IMAD R4, R50, UR7, RZ ;  /* 0x0000000732047c24 */ /* 0x000fc6000f8e02ff */
[----:B------:R1:W-:Y:S01]  /*b7b0*/  STL [R1+0x48], R8 ;  /* 0x0000480801007387 */ /* 0x0003e20000100800 */
[----:B0-----:R-:W-:-:S03]  /*b7c0*/  IMAD R9, R53, UR7, RZ ;  /* 0x0000000735097c24 */ /* 0x001fc6000f8e02ff */
[----:B------:R0:W-:Y:S01]  /*b7d0*/  STL [R1+0x4c], R4 ;  /* 0x00004c0401007387 */ /* 0x0001e20000100800 */
[----:B-1----:R-:W-:-:S03]  /*b7e0*/  IMAD R8, R54, UR7, RZ ;  /* 0x0000000736087c24 */ /* 0x002fc6000f8e02ff */
[----:B------:R1:W-:Y:S01]  /*b7f0*/  STL [R1+0x50], R9 ;  /* 0x0000500901007387 */ /* 0x0003e20000100800 */
[----:B0-----:R-:W-:-:S03]  /*b800*/  IMAD R4, R55, UR7, RZ ;  /* 0x0000000737047c24 */ /* 0x001fc6000f8e02ff */
[----:B------:R0:W-:Y:S01]  /*b810*/  STL [R1+0x54], R8 ;  /* 0x0000540801007387 */ /* 0x0001e20000100800 */
[----:B-1----:R-:W-:-:S03]  /*b820*/  IMAD R9, R57, UR7, RZ ;  /* 0x0000000739097c24 */ /* 0x002fc6000f8e02ff */
[----:B------:R1:W-:Y:S01]  /*b830*/  STL [R1+0x58], R4 ;  /* 0x0000580401007387 */ /* 0x0003e20000100800 */
[----:B0-----:R-:W-:-:S03]  /*b840*/  IMAD R8, R59, UR7, RZ ;  /* 0x000000073b087c24 */ /* 0x001fc6000f8e02ff */
[----:B------:R-:W-:Y:S01]  /*b850*/  STL [R1+0x2d4], R9 ;  /* 0x0002d40901007387 */ /* 0x000fe20000100800 */
[----:B-1----:R-:W-:-:S03]  /*b860*/  IMAD R4, R60, UR7, RZ ;  /* 0x000000073c047c24 */ /* 0x002fc6000f8e02ff */
[----:B------:R-:W2:Y:S04]  /*b870*/  LDL.LU R61, [R1+0x174] ;  /* 0x00017400013d7983 */ /* 0x000ea80000300800 */
[----:B------:R0:W-:Y:S04]  /*b880*/  STL [R1+0x2dc], R8 ;  /* 0x0002dc0801007387 */ /* 0x0001e80000100800 */
[----:B------:R-:W3:Y:S04]  /*b890*/  LDL.LU R14, [R1+0x16c] ;  /* 0x00016c00010e7983 */ /* 0x000ee80000300800 */
[----:B------:R1:W-:Y:S04]  /*b8a0*/  STL [R1+0x2e0], R4 ;  /* 0x0002e00401007387 */ /* 0x0003e80000100800 */
[----:B0-----:R-:W4:Y:S04]  /*b8b0*/  LDL.LU R8, [R1+0x164] ;  /* 0x0001640001087983 */ /* 0x001f280000300800 */
[----:B------:R-:W4:Y:S04]  /*b8c0*/  LDL.LU R26, [R1+0x15c] ;  /* 0x00015c00011a7983 */ /* 0x000f280000300800 */
[----:B-1----:R-:W4:Y:S04]  /*b8d0*/  LDL.LU R4, [R1+0x158] ;  /* 0x0001580001047983 */ /* 0x002f280000300800 */
[----:B------:R-:W4:Y:S04]  /*b8e0*/  LDL.LU R52, [R1+0x148] ;  /* 0x0001480001347983 */ /* 0x000f280000300800 */
[----:B------:R-:W4:Y:S04]  /*b8f0*/  LDL.LU R42, [R1+0x144] ;  /* 0x00014400012a7983 */ /* 0x000f280000300800 */
[----:B------:R-:W4:Y:S04]  /*b900*/  LDL.LU R35, [R1+0x13c] ;  /* 0x00013c0001237983 */ /* 0x000f280000300800 */
[----:B------:R-:W4:Y:S04]  /*b910*/  LDL.LU R24, [R1+0x138] ;  /* 0x0001380001187983 */ /* 0x000f280000300800 */
[----:B------:R-:W4:Y:S04]  /*b920*/  LDL.LU R18, [R1+0x130] ;  /* 0x0001300001127983 */ /* 0x000f280000300800 */
[----:B------:R-:W4:Y:S04]  /*b930*/  LDL.LU R13, [R1+0x11c] ;  /* 0x00011c00010d7983 */ /* 0x000f280000300800 */
[----:B------:R-:W4:Y:S01]  /*b940*/  LDL.LU R9, [R1+0x118] ;  /* 0x0001180001097983 */ /* 0x000f220000300800 */
[----:B------:R-:W-:-:S03]  /*b950*/  IMAD R22, R49, UR7, RZ ;  /* 0x0000000731167c24 */ /* 0x000fc6000f8e02ff */
        /* <DEDUP_REMOVED lines=26> */
[----:B--2---:R-:W-:-:S02]  /*bb00*/  IMAD R61, R61, UR7, RZ ;  /* 0x000000073d3d7c24 */ /* 0x004fc4000f8e02ff */
[----:B---3--:R-:W-:-:S03]  /*bb10*/  IMAD R14, R14, UR7, RZ ;  /* 0x000000070e0e7c24 */ /* 0x008fc6000f8e02ff */
[----:B------:R-:W-:Y:S01]  /*bb20*/  STL [R1+0x2e4], R61 ;  /* 0x0002e43d01007387 */ /* 0x000fe20000100800 */
[----:B----4-:R-:W-:-:S03]  /*bb30*/  IMAD R8, R8, UR7, RZ ;  /* 0x0000000708087c24 */ /* 0x010fc6000f8e02ff */
[----:B------:R0:W-:Y:S01]  /*bb40*/  STL [R1+0x2e8], R14 ;  /* 0x0002e80e01007387 */ /* 0x0001e20000100800 */
[----:B------:R-:W-:-:S03]  /*bb50*/  IMAD R26, R26, UR7, RZ ;  /* 0x000000071a1a7c24 */ /* 0x000fc6000f8e02ff */
[----:B------:R1:W-:Y:S01]  /*bb60*/  STL [R1+0x2ec], R8 ;  /* 0x0002ec0801007387 */ /* 0x0003e20000100800 */
[----:B0-----:R-:W-:-:S03]  /*bb70*/  IMAD R14, R4, UR7, RZ ;  /* 0x00000007040e7c24 */ /* 0x001fc6000f8e02ff */
[----:B------:R-:W-:Y:S01]  /*bb80*/  STL [R1+0x2f0], R26 ;  /* 0x0002f01a01007387 */ /* 0x000fe20000100800 */
[----:B-1----:R-:W-:Y:S02]  /*bb90*/  IMAD R8, R52, UR7, RZ ;  /* 0x0000000734087c24 */ /* 0x002fe4000f8e02ff */
[----:B------:R-:W-:Y:S01]  /*bba0*/  IMAD R4, R42, UR7, RZ ;  /* 0x000000072a047c24 */ /* 0x000fe2000f8e02ff */
[----:B------:R0:W-:Y:S04]  /*bbb0*/  STL [R1+0x2f4], R14 ;  /* 0x0002f40e01007387 */ /* 0x0001e80000100800 */
[----:B------:R1:W-:Y:S04]  /*bbc0*/  STL [R1+0x300], R8 ;  /* 0x0003000801007387 */ /* 0x0003e80000100800 */
[----:B------:R2:W-:Y:S01]  /*bbd0*/  STL [R1+0x304], R4 ;  /* 0x0003040401007387 */ /* 0x0005e20000100800 */
[----:B0-----:R-:W-:-:S02]  /*bbe0*/  IMAD R14, R35, UR7, RZ ;  /* 0x00000007230e7c24 */ /* 0x001fc4000f8e02ff */
[----:B-1----:R-:W-:-:S03]  /*bbf0*/  IMAD R8, R24, UR7, RZ ;  /* 0x0000000718087c24 */ /* 0x002fc6000f8e02ff */
[----:B------:R-:W-:Y:S01]  /*bc00*/  STL [R1+0x310], R14 ;  /* 0x0003100e01007387 */ /* 0x000fe20000100800 */
[----:B--2---:R-:W-:-:S03]  /*bc10*/  IMAD R4, R18, UR7, RZ ;  /* 0x0000000712047c24 */ /* 0x004fc6000f8e02ff */
[----:B------:R0:W-:Y:S01]  /*bc20*/  STL [R1+0x314], R8 ;  /* 0x0003140801007387 */ /* 0x0001e20000100800 */
[----:B------:R-:W-:-:S03]  /*bc30*/  IMAD R13, R13, UR7, RZ ;  /* 0x000000070d0d7c24 */ /* 0x000fc6000f8e02ff */
[----:B------:R1:W-:Y:S01]  /*bc40*/  STL [R1+0x318], R4 ;  /* 0x0003180401007387 */ /* 0x0003e20000100800 */
[----:B0-----:R-:W-:-:S03]  /*bc50*/  IMAD R8, R9, UR7, RZ ;  /* 0x0000000709087c24 */ /* 0x001fc6000f8e02ff */
[----:B------:R-:W-:Y:S01]  /*bc60*/  STL [R1+0x31c], R13 ;  /* 0x00031c0d01007387 */ /* 0x000fe20000100800 */
[----:B------:R-:W-:Y:S02]  /*bc70*/  IMAD R9, R11, UR7, RZ ;  /* 0x000000070b097c24 */ /* 0x000fe4000f8e02ff */
[----:B-1----:R-:W-:Y:S01]  /*bc80*/  IMAD R4, R21, UR7, RZ ;  /* 0x0000000715047c24 */ /* 0x002fe2000f8e02ff */
[----:B------:R0:W-:Y:S04]  /*bc90*/  STL [R1+0x328], R8 ;  /* 0x0003280801007387 */ /* 0x0001e80000100800 */
        /* <DEDUP_REMOVED lines=32> */
[----:B------:R-:W-:Y:S04]  /*bea0*/  STL [R1+0x38c], R9 ;  /* 0x00038c0901007387 */ /* 0x000fe80000100800 */
[----:B------:R-:W2:Y:S01]  /*beb0*/  LDL.LU R14, [R1+0xa4] ;  /* 0x0000a400010e7983 */ /* 0x000ea20000300800 */
[----:B0-----:R-:W-:-:S03]  /*bec0*/  IMAD R4, R60, UR7, RZ ;  /* 0x000000073c047c24 */ /* 0x001fc6000f8e02ff */
[----:B------:R0:W-:Y:S04]  /*bed0*/  STL [R1+0x398], R8 ;  /* 0x0003980801007387 */ /* 0x0001e80000100800 */
[----:B0-----:R-:W3:Y:S04]  /*bee0*/  LDL.LU R8, [R1+0x9c] ;  /* 0x00009c0001087983 */ /* 0x001ee80000300800 */
[----:B------:R0:W-:Y:S04]  /*bef0*/  STL [R1+0x39c], R4 ;  /* 0x00039c0401007387 */ /* 0x0001e80000100800 */
[----:B------:R-:W4:Y:S04]  /*bf00*/  LDL.LU R26, [R1+0x8c] ;  /* 0x00008c00011a7983 */ /* 0x000f280000300800 */
        /* <DEDUP_REMOVED lines=27> */
[----:B------:R-:W4:Y:S01]  /*c0c0*/  LDL.LU R61, [R1] ;  /* 0x00000000013d7983 */ /* 0x000f220000300800 */
[----:B--2---:R-:W-:-:S05]  /*c0d0*/  IMAD R14, R14, UR7, RZ ;  /* 0x000000070e0e7c24 */ /* 0x004fca000f8e02ff */
[----:B------:R0:W-:Y:S01]  /*c0e0*/  STL [R1+0x3a0], R14 ;  /* 0x0003a00e01007387 */ /* 0x0001e20000100800 */
[----:B---3--:R-:W-:-:S03]  /*c0f0*/  IMAD R8, R8, UR7, RZ ;  /* 0x0000000708087c24 */ /* 0x008fc6000f8e02ff */
[----:B0-----:R-:W2:Y:S04]  /*c100*/  LDL.LU R14, [R1+0x3244] ;  /* 0x00324400010e7983 */ /* 0x001ea80000300800 */
[----:B------:R0:W-:Y:S01]  /*c110*/  STL [R1+0x3a4], R8 ;  /* 0x0003a40801007387 */ /* 0x0001e20000100800 */
[----:B----4-:R-:W-:Y:S02]  /*c120*/  IMAD R26, R26, UR7, RZ ;  /* 0x000000071a1a7c24 */ /* 0x010fe4000f8e02ff */
[----:B------:R-:W-:Y:S01]  /*c130*/  IMAD R4, R4, UR7, RZ ;  /* 0x0000000704047c24 */ /* 0x000fe2000f8e02ff */
[----:B0-----:R-:W3:Y:S01]  /*c140*/  LDL.LU R8, [R1+0x3240] ;  /* 0x0032400001087983 */ /* 0x001ee20000300800 */
[----:B------:R-:W-:-:S03]  /*c150*/  IMAD R52, R52, UR7, RZ ;  /* 0x0000000734347c24 */ /* 0x000fc6000f8e02ff */
[----:B------:R0:W-:Y:S01]  /*c160*/  STL [R1+0x3b0], R26 ;  /* 0x0003b01a01007387 */ /* 0x0001e20000100800 */
[----:B------:R-:W-:Y:S02]  /*c170*/  IMAD R42, R42, UR7, RZ ;  /* 0x000000072a2a7c24 */ /* 0x000fe4000f8e02ff */
[----:B------:R-:W-:Y:S01]  /*c180*/  IMAD R35, R35, UR7, RZ ;  /* 0x0000000723237c24 */ /* 0x000fe2000f8e02ff */
[----:B0-----:R-:W4:Y:S01]  /*c190*/  LDL.LU R26, [R1+0x323c] ;  /* 0x00323c00011a7983 */ /* 0x001f220000300800 */
[----:B------:R-:W-:-:S03]  /*c1a0*/  IMAD R24, R24, UR7, RZ ;  /* 0x0000000718187c24 */ /* 0x000fc6000f8e02ff */
[----:B------:R0:W-:Y:S01]  /*c1b0*/  STL [R1+0x3b4], R4 ;  /* 0x0003b40401007387 */ /* 0x0001e20000100800 */
[----:B------:R-:W-:-:S03]  /*c1c0*/  IMAD R18, R18, UR7, RZ ;  /* 0x0000000712127c24 */ /* 0x000fc6000f8e02ff */
[----:B0-----:R-:W2:Y:S04]  /*c1d0*/  LDL.LU R4, [R1+0x3238] ;  /* 0x0032380001047983 */ /* 0x001ea80000300800 */
[----:B------:R0:W-:Y:S01]  /*c1e0*/  STL [R1+0x3b8], R52 ;  /* 0x0003b83401007387 */ /* 0x0001e20000100800 */
[----:B------:R-:W-:Y:S02]  /*c1f0*/  IMAD R13, R13, UR7, RZ ;  /* 0x000000070d0d7c24 */ /* 0x000fe4000f8e02ff */
[----:B------:R-:W-:Y:S01]  /*c200*/  IMAD R9, R9, UR7, RZ ;  /* 0x0000000709097c24 */ /* 0x000fe2000f8e02ff */
[----:B0-----:R-:W2:Y:S04]  /*c210*/  LDL.LU R52, [R1+0x3234] ;  /* 0x0032340001347983 */ /* 0x001ea80000300800 */
[----:B------:R0:W-:Y:S01]  /*c220*/  STL [R1+0x3bc], R42 ;  /* 0x0003bc2a01007387 */ /* 0x0001e20000100800 */
[----:B------:R-:W-:-:S03]  /*c230*/  IMAD R21, R21, UR7, RZ ;  /* 0x0000000715157c24 */ /* 0x000fc6000f8e02ff */
        /* <DEDUP_REMOVED lines=66> */
[----:B0-----:R-:W2:Y:S01]  /*c660*/  LDL.LU R60, [R1+0x31d0] ;  /* 0x0031d000013c7983 */ /* 0x001ea20000300800 */
[----:B------:R-:W-:-:S05]  /*c670*/  IMAD R61, R61, UR7, RZ ;  /* 0x000000073d3d7c24 */ /* 0x000fca000f8e02ff */
[----:B------:R2:W-:Y:S02]  /*c680*/  STL [R1+0x460], R61 ;  /* 0x0004603d01007387 */ /* 0x0005e40000100800 */
[----:B--2---:R-:W-:Y:S02]  /*c690*/  IMAD R61, R60, UR7, RZ ;  /* 0x000000073c3d7c24 */ /* 0x004fe4000f8e02ff */
[----:B------:R-:W-:-:S03]  /*c6a0*/  IMAD.MOV.U32 R60, RZ, RZ, R46 ;  /* 0x000000ffff3c7224 */ /* 0x000fc600078e002e */
[----:B------:R0:W-:Y:S02]  /*c6b0*/  STL [R1+0x464], R61 ;  /* 0x0004643d01007387 */ /* 0x0001e40000100800 */
[----:B0-----:R-:W-:Y:S02]  /*c6c0*/  IMAD.MOV.U32 R61, RZ, RZ, R47 ;  /* 0x000000ffff3d7224 */ /* 0x001fe400078e002f */
[----:B------:R-:W2:Y:S01]  /*c6d0*/  LDL.LU.64 R46, [R1+0x31c8] ;  /* 0x0031c800012e7983 */ /* 0x000ea20000300a00 */
[----:B------:R-:W-:Y:S02]  /*c6e0*/  IMAD R59, R59, UR7, RZ ;  /* 0x000000073b3b7c24 */ /* 0x000fe4000f8e02ff */
[----:B------:R-:W-:-:S03]  /*c6f0*/  IMAD R57, R57, UR7, RZ ;  /* 0x0000000739397c24 */ /* 0x000fc6000f8e02ff */
[----:B------:R0:W-:Y:S04]  /*c700*/  STL [R1+0x468], R59 ;  /* 0x0004683b01007387 */ /* 0x0001e80000100800 */
[----:B------:R1:W-:Y:S01]  /*c710*/  STL [R1+0x46c], R57 ;  /* 0x00046c3901007387 */ /* 0x0003e20000100800 */
[----:B0-----:R-:W-:Y:S02]  /*c720*/  IMAD R59, R55, UR7, RZ ;  /* 0x00000007373b7c24 */ /* 0x001fe4000f8e02ff */
[----:B------:R-:W-:Y:S02]  /*c730*/  IMAD R55, R53, UR7, RZ ;  /* 0x0000000735377c24 */ /* 0x000fe4000f8e02ff */
[----:B-1----:R-:W-:Y:S02]  /*c740*/  IMAD R57, R54, UR7, RZ ;  /* 0x0000000736397c24 */ /* 0x002fe4000f8e02ff */
[----:B------:R-:W-:Y:S01]  /*c750*/  IMAD R54, R50, UR7, RZ ;  /* 0x0000000732367c24 */ /* 0x000fe2000f8e02ff */
[----:B------:R-:W-:Y:S01]  /*c760*/  STL [R1+0x478], R59 ;  /* 0x0004783b01007387 */ /* 0x000fe20000100800 */
[----:B------:R-:W-:-:S02]  /*c770*/  IMAD R53, R48, UR7, RZ ;  /* 0x0000000730357c24 */ /* 0x000fc4000f8e02ff */
[----:B------:R-:W-:Y:S01]  /*c780*/  IMAD R48, R51, UR7, RZ ;  /* 0x0000000733307c24 */ /* 0x000fe2000f8e02ff */
[----:B------:R-:W-:Y:S01]  /*c790*/  STL [R1+0x47c], R57 ;  /* 0x00047c3901007387 */ /* 0x000fe20000100800 */
[----:B------:R-:W-:-:S03]  /*c7a0*/  IMAD R43, R43, UR7, RZ ;  /* 0x000000072b2b7c24 */ /* 0x000fc6000f8e02ff */
[----:B------:R0:W-:Y:S04]  /*c7b0*/  STL [R1+0x480], R55 ;  /* 0x0004803701007387 */ /* 0x0001e80000100800 */
[----:B------:R1:W-:Y:S04]  /*c7c0*/  STL [R1+0x484], R54 ;  /* 0x0004843601007387 */ /* 0x0003e80000100800 */
[----:B------:R-:W-:Y:S01]  /*c7d0*/  STL [R1+0x490], R53 ;  /* 0x0004903501007387 */ /* 0x000fe20000100800 */
[----:B------:R-:W-:Y:S02]  /*c7e0*/  IMAD R21, R21, UR7, RZ ;  /* 0x0000000715157c24 */ /* 0x000fe4000f8e02ff */
[----:B------:R-:W-:-:S02]  /*c7f0*/  IMAD.MOV.U32 R51, RZ, RZ, R3 ;  /* 0x000000ffff337224 */ /* 0x000fc400078e0003 */
[----:B------:R-:W-:Y:S02]  /*c800*/  IMAD R3, R14, UR7, RZ ;  /* 0x000000070e037c24 */ /* 0x000fe4000f8e02ff */
[----:B0-----:R-:W-:Y:S02]  /*c810*/  IMAD.MOV.U32 R55, RZ, RZ, R61 ;  /* 0x000000ffff377224 */ /* 0x001fe400078e003d */
[----:B------:R-:W-:Y:S02]  /*c820*/  IMAD R61, R16, UR7, RZ ;  /* 0x00000007103d7c24 */ /* 0x000fe4000f8e02ff */
[----:B-1----:R-:W-:Y:S02]  /*c830*/  IMAD.MOV.U32 R54, RZ, RZ, R60 ;  /* 0x000000ffff367224 */ /* 0x002fe400078e003c */
[----:B------:R-:W-:Y:S02]  /*c840*/  IMAD R60, R32, UR7, RZ ;  /* 0x00000007203c7c24 */ /* 0x000fe4000f8e02ff */
[----:B--2---:R-:W-:-:S02]  /*c850*/  IMAD R50, R47, UR7, RZ ;  /* 0x000000072f327c24 */ /* 0x004fc4000f8e02ff */
[----:B------:R-:W-:Y:S02]  /*c860*/  IMAD R47, R46, UR7, RZ ;  /* 0x000000072e2f7c24 */ /* 0x000fe4000f8e02ff */
[----:B------:R-:W-:Y:S01]  /*c870*/  IMAD R46, R45, UR7, RZ ;  /* 0x000000072d2e7c24 */ /* 0x000fe2000f8e02ff */
[----:B------:R-:W-:Y:S01]  /*c880*/  STL [R1+0x494], R50 ;  /* 0x0004943201007387 */ /* 0x000fe20000100800 */
[----:B------:R-:W-:-:S03]  /*c890*/  IMAD R45, R41, UR7, RZ ;  /* 0x00000007292d7c24 */ /* 0x000fc6000f8e02ff */
[----:B------:R-:W-:Y:S01]  /*c8a0*/  STL [R1+0x498], R48 ;  /* 0x0004983001007387 */ /* 0x000fe20000100800 */
[----:B------:R-:W-:-:S03]  /*c8b0*/  IMAD R41, R58, UR7, RZ ;  /* 0x000000073a297c24 */ /* 0x000fc6000f8e02ff */
[----:B------:R-:W-:Y:S04]  /*c8c0*/  STL [R1+0x49c], R47 ;  /* 0x00049c2f01007387 */ /* 0x000fe80000100800 */
[----:B------:R-:W-:Y:S04]  /*c8d0*/  STL [R1+0x4a8], R46 ;  /* 0x0004a82e01007387 */ /* 0x000fe80000100800 */
[----:B------:R0:W-:Y:S04]  /*c8e0*/  STL [R1+0x4ac], R43 ;  /* 0x0004ac2b01007387 */ /* 0x0001e80000100800 */
[----:B------:R-:W-:Y:S01]  /*c8f0*/  STL [R1+0x4b0], R45 ;  /* 0x0004b02d01007387 */ /* 0x000fe20000100800 */
[----:B0-----:R-:W-:-:S02]  /*c900*/  IMAD R43, R36, UR7, RZ ;  /* 0x00000007242b7c24 */ /* 0x001fc4000f8e02ff */
[----:B------:R-:W-:Y:S01]  /*c910*/  IMAD R36, R39, UR7, RZ ;  /* 0x0000000727247c24 */ /* 0x000fe2000f8e02ff */
[----:B------:R0:W-:Y:S01]  /*c920*/  STL [R1+0x2d8], R41 ;  /* 0x0002d82901007387 */ /* 0x0001e20000100800 */
[----:B------:R-:W-:-:S03]  /*c930*/  IMAD R39, R49, UR7, RZ ;  /* 0x0000000731277c24 */ /* 0x000fc6000f8e02ff */
[----:B------:R-:W-:Y:S04]  /*c940*/  STL [R1+0x2d0], R43 ;  /* 0x0002d02b01007387 */ /* 0x000fe80000100800 */
[----:B------:R1:W-:Y:S01]  /*c950*/  STL [R1+0x2cc], R36 ;  /* 0x0002cc2401007387 */ /* 0x0003e20000100800 */
[----:B0-----:R-:W-:-:S05]  /*c960*/  IMAD R41, R56, UR7, RZ ;  /* 0x0000000738297c24 */ /* 0x001fca000f8e02ff */
[----:B------:R-:W-:Y:S01]  /*c970*/  STL [R1+0x2c8], R41 ;  /* 0x0002c82901007387 */ /* 0x000fe20000100800 */
[----:B-1----:R-:W-:Y:S02]  /*c980*/  IMAD R36, R11, UR7, RZ ;  /* 0x000000070b247c24 */ /* 0x002fe4000f8e02ff */
[----:B------:R-:W-:Y:S01]  /*c990*/  IMAD R11, R9, UR7, RZ ;  /* 0x00000007090b7c24 */ /* 0x000fe2000f8e02ff */
[----:B------:R-:W-:Y:S01]  /*c9a0*/  STL [R1+0x2c4], R39 ;  /* 0x0002c42701007387 */ /* 0x000fe20000100800 */
[----:B------:R-:W-:-:S03]  /*c9b0*/  IMAD R9, R13, UR7, RZ ;  /* 0x000000070d097c24 */ /* 0x000fc6000f8e02ff */
[----:B------:R-:W-:Y:S01]  /*c9c0*/  STL [R1+0x2c0], R36 ;  /* 0x0002c02401007387 */ /* 0x000fe20000100800 */
[----:B------:R-:W-:-:S03]  /*c9d0*/  IMAD R13, R18, UR7, RZ ;  /* 0x00000007120d7c24 */ /* 0x000fc6000f8e02ff */
[----:B------:R-:W-:Y:S04]  /*c9e0*/  STL [R1+0x2bc], R21 ;  /* 0x0002bc1501007387 */ /* 0x000fe80000100800 */
[----:B------:R0:W-:Y:S04]  /*c9f0*/  STL [R1+0x2b8], R11 ;  /* 0x0002b80b01007387 */ /* 0x0001e80000100800 */
[----:B------:R1:W-:Y:S01]  /*ca00*/  STL [R1+0x2b4], R9 ;  /* 0x0002b40901007387 */ /* 0x0003e20000100800 */
[----:B0-----:R-:W-:-:S03]  /*ca10*/  IMAD R11, R24, UR7, RZ ;  /* 0x00000007180b7c24 */ /* 0x001fc6000f8e02ff */
[----:B------:R0:W-:Y:S01]  /*ca20*/  STL [R1+0x2b0], R13 ;  /* 0x0002b00d01007387 */ /* 0x0001e20000100800 */
[----:B-1----:R-:W-:-:S03]  /*ca30*/  IMAD R9, R35, UR7, RZ ;  /* 0x0000000723097c24 */ /* 0x002fc6000f8e02ff */
[----:B------:R1:W-:Y:S04]  /*ca40*/  STL [R1+0x2ac], R11 ;  /* 0x0002ac0b01007387 */ /* 0x0003e80000100800 */
[----:B------:R2:W-:Y:S01]  /*ca50*/  STL [R1+0x2a8], R9 ;  /* 0x0002a80901007387 */ /* 0x0005e20000100800 */
[----:B0-----:R-:W-:Y:S02]  /*ca60*/  IMAD R13, R42, UR7, RZ ;  /* 0x000000072a0d7c24 */ /* 0x001fe4000f8e02ff */
[----:B-1----:R-:W-:-:S03]  /*ca70*/  IMAD R11, R52, UR7, RZ ;  /* 0x00000007340b7c24 */ /* 0x002fc6000f8e02ff */
[----:B------:R-:W-:Y:S01]  /*ca80*/  STL [R1+0x2a4], R13 ;  /* 0x0002a40d01007387 */ /* 0x000fe20000100800 */
[----:B--2---:R-:W-:Y:S02]  /*ca90*/  IMAD R9, R4, UR7, RZ ;  /* 0x0000000704097c24 */ /* 0x004fe4000f8e02ff */
[----:B----4-:R-:W-:Y:S01]  /*caa0*/  IMAD R4, R26, UR7, RZ ;  /* 0x000000071a047c24 */ /* 0x010fe2000f8e02ff */
[----:B------:R-:W-:Y:S04]  /*cab0*/  STL [R1+0x2a0], R11 ;  /* 0x0002a00b01007387 */ /* 0x000fe80000100800 */
[----:B------:R-:W-:Y:S04]  /*cac0*/  STL [R1+0x29c], R9 ;  /* 0x00029c0901007387 */ /* 0x000fe80000100800 */
[----:B------:R3:W-:Y:S01]  /*cad0*/  STL [R1+0x298], R4 ;  /* 0x0002980401007387 */ /* 0x0007e20000100800 */
[----:B------:R-:W-:-:S02]  /*cae0*/  IMAD.MOV.U32 R50, RZ, RZ, R2 ;  /* 0x000000ffff327224 */ /* 0x000fc400078e0002 */
[----:B------:R-:W-:Y:S02]  /*caf0*/  IMAD R2, R6, UR7, RZ ;  /* 0x0000000706027c24 */ /* 0x000fe4000f8e02ff */
[----:B---3--:R-:W-:-:S05]  /*cb00*/  IMAD R4, R8, UR7, RZ ;  /* 0x0000000708047c24 */ /* 0x008fca000f8e02ff */
[----:B------:R0:W-:Y:S04]  /*cb10*/  STL [R1+0x294], R4 ;  /* 0x0002940401007387 */ /* 0x0001e80000100800 */
[----:B------:R1:W-:Y:S01]  /*cb20*/  STL [R1+0x290], R3 ;  /* 0x0002900301007387 */ /* 0x0003e20000100800 */
[----:B0-----:R-:W-:-:S03]  /*cb30*/  IMAD R4, R17, UR7, RZ ;  /* 0x0000000711047c24 */ /* 0x001fc6000f8e02ff */
[----:B------:R0:W-:Y:S01]  /*cb40*/  STL [R1+0x28c], R2 ;  /* 0x00028c0201007387 */ /* 0x0001e20000100800 */
[----:B-1----:R-:W-:-:S03]  /*cb50*/  IMAD R3, R12, UR7, RZ ;  /* 0x000000070c037c24 */ /* 0x002fc6000f8e02ff */
[----:B------:R-:W-:Y:S01]  /*cb60*/  STL [R1+0x288], R4 ;  /* 0x0002880401007387 */ /* 0x000fe20000100800 */
[----:B0-----:R-:W-:-:S03]  /*cb70*/  IMAD R2, R20, UR7, RZ ;  /* 0x0000000714027c24 */ /* 0x001fc6000f8e02ff */
[----:B------:R-:W2:Y:S04]  /*cb80*/  LDL.LU R20, [R1+0x300] ;  /* 0x0003000001147983 */ /* 0x000ea80000300800 */
[----:B------:R0:W-:Y:S04]  /*cb90*/  STL [R1+0x284], R3 ;  /* 0x0002840301007387 */ /* 0x0001e80000100800 */
[----:B------:R1:W-:Y:S01]  /*cba0*/  STL [R1+0x280], R2 ;  /* 0x0002800201007387 */ /* 0x0003e20000100800 */
[----:B0-----:R-:W-:-:S03]  /*cbb0*/  IMAD R3, R5, UR7, RZ ;  /* 0x0000000705037c24 */ /* 0x001fc6000f8e02ff */
[----:B------:R-:W3:Y:S01]  /*cbc0*/  LDL.LU R5, [R1+0x2f4] ;  /* 0x0002f40001057983 */ /* 0x000ee20000300800 */
[----:B-1----:R-:W-:-:S03]  /*cbd0*/  IMAD R2, R15, UR7, RZ ;  /* 0x000000070f027c24 */ /* 0x002fc6000f8e02ff */
[----:B------:R0:W-:Y:S04]  /*cbe0*/  STL [R1+0x27c], R3 ;  /* 0x00027c0301007387 */ /* 0x0001e80000100800 */
[----:B------:R-:W4:Y:S04]  /*cbf0*/  LDL.LU R15, [R1+0x2f0] ;  /* 0x0002f000010f7983 */ /* 0x000f280000300800 */
[----:B------:R1:W-:Y:S01]  /*cc00*/  STL [R1+0x278], R2 ;  /* 0x0002780201007387 */ /* 0x0003e20000100800 */
[----:B0-----:R-:W-:-:S03]  /*cc10*/  IMAD R3, R27, UR7, RZ ;  /* 0x000000071b037c24 */ /* 0x001fc6000f8e02ff */
[----:B------:R-:W2:Y:S01]  /*cc20*/  LDL.LU R27, [R1+0x2ec] ;  /* 0x0002ec00011b7983 */ /* 0x000ea20000300800 */
[----:B-1----:R-:W-:-:S03]  /*cc30*/  IMAD R2, R44, UR7, RZ ;  /* 0x000000072c027c24 */ /* 0x002fc6000f8e02ff */
[----:B------:R0:W-:Y:S04]  /*cc40*/  STL [R1+0x274], R3 ;  /* 0x0002740301007387 */ /* 0x0001e80000100800 */
[----:B------:R-:W2:Y:S04]  /*cc50*/  LDL.LU R44, [R1+0x2e8] ;  /* 0x0002e800012c7983 */ /* 0x000ea80000300800 */
[----:B------:R1:W-:Y:S01]  /*cc60*/  STL [R1+0x270], R2 ;  /* 0x0002700201007387 */ /* 0x0003e20000100800 */
[----:B0-----:R-:W-:-:S03]  /*cc70*/  IMAD R3, R10, UR7, RZ ;  /* 0x000000070a037c24 */ /* 0x001fc6000f8e02ff */
[----:B------:R-:W2:Y:S01]  /*cc80*/  LDL.LU R10, [R1+0x2e4] ;  /* 0x0002e400010a7983 */ /* 0x000ea20000300800 */
[----:B-1----:R-:W-:-:S03]  /*cc90*/  IMAD R2, R34, UR7, RZ ;  /* 0x0000000722027c24 */ /* 0x002fc6000f8e02ff */
[----:B------:R0:W-:Y:S04]  /*cca0*/  STL [R1+0x26c], R3 ;  /* 0x00026c0301007387 */ /* 0x0001e80000100800 */
[----:B------:R-:W2:Y:S04]  /*ccb0*/  LDL R48, [R1+0x44] ;  /* 0x0000440001307983 */ /* 0x000ea80000100800 */
[----:B------:R-:W3:Y:S01]  /*ccc0*/  LDL R53, [R1+0x48] ;  /* 0x0000480001357983 */ /* 0x000ee20000100800 */
[----:B0-----:R-:W-:-:S03]  /*ccd0*/  IMAD R3, R0, UR7, RZ ;  /* 0x0000000700037c24 */ /* 0x001fc6000f8e02ff */
[----:B------:R0:W-:Y:S01]  /*cce0*/  STL [R1+0x268], R2 ;  /* 0x0002680201007387 */ /* 0x0001e20000100800 */
[----:B------:R-:W-:-:S03]  /*ccf0*/  IMAD R0, R7, UR7, RZ ;  /* 0x0000000707007c24 */ /* 0x000fc6000f8e02ff */
[----:B------:R-:W4:Y:S04]  /*cd00*/  LDL R57, [R1+0x4c] ;  /* 0x00004c0001397983 */ /* 0x000f280000100800 */
[----:B------:R-:W4:Y:S01]  /*cd10*/  LDL R59, [R1+0x50] ;  /* 0x00005000013b7983 */ /* 0x000f220000100800 */
[----:B0-----:R-:W-:-:S03]  /*cd20*/  IMAD R2, R40, UR7, RZ ;  /* 0x0000000728027c24 */ /* 0x001fc6000f8e02ff */
[----:B------:R-:W4:Y:S04]  /*cd30*/  LDL.LU R16, [R1+0x2e0] ;  /* 0x0002e00001107983 */ /* 0x000f280000300800 */
[----:B------:R-:W-:Y:S04]  /*cd40*/  STL [R1+0x264], R61 ;  /* 0x0002643d01007387 */ /* 0x000fe80000100800 */
[----:B------:R-:W4:Y:S04]  /*cd50*/  LDL.LU R40, [R1+0x2dc] ;  /* 0x0002dc0001287983 */ /* 0x000f280000300800 */
[----:B------:R0:W-:Y:S04]  /*cd60*/  STL [R1+0x258], R0 ;  /* 0x0002580001007387 */ /* 0x0001e80000100800 */
[----:B------:R-:W-:Y:S04]  /*cd70*/  STL [R1+0x260], R3 ;  /* 0x0002600301007387 */ /* 0x000fe80000100800 */
[----:B------:R-:W4:Y:S04]  /*cd80*/  LDL.LU R7, [R1+0x2d4] ;  /* 0x0002d40001077983 */ /* 0x000f280000300800 */
[----:B------:R-:W-:Y:S01]  /*cd90*/  STL [R1+0x25c], R2 ;  /* 0x00025c0201007387 */ /* 0x000fe20000100800 */
[----:B0-----:R-:W-:-:S03]  /*cda0*/  IMAD R0, R19, UR7, RZ ;  /* 0x0000000713007c24 */ /* 0x001fc6000f8e02ff */
[----:B------:R-:W-:Y:S04]  /*cdb0*/  STL [R1+0x3150], R2 ;  /* 0x0031500201007387 */ /* 0x000fe80000100800 */
[----:B------:R0:W-:Y:S04]  /*cdc0*/  STL [R1+0x3154], R3 ;  /* 0x0031540301007387 */ /* 0x0001e80000100800 */
[----:B------:R-:W-:Y:S04]  /*cdd0*/  STL.64 [R1+0x3160], R60 ;  /* 0x0031603c01007387 */ /* 0x000fe80000100a00 */
[----:B------:R-:W4:Y:S04]  /*cde0*/  LDL.LU R32, [R1+0x58] ;  /* 0x0000580001207983 */ /* 0x000f280000300800 */
[----:B------:R-:W4:Y:S01]  /*cdf0*/  LDL.LU R19, [R1+0x54] ;  /* 0x0000540001137983 */ /* 0x000f220000300800 */
[----:B------:R-:W-:-:S04]  /*ce00*/  IMAD.WIDE R8, R22, 0x2, R30 ;  /* 0x0000000216087825 */ /* 0x000fc800078e021e */
[--C-:B0-----:R-:W-:Y:S01]  /*ce10*/  IMAD.WIDE R2, R23, 0x2, R30.reuse ;  /* 0x0000000217027825 */ /* 0x101fe200078e021e */
[----:B------:R-:W-:Y:S03]  /*ce20*/  STL.64 [R1+0x3168], R22 ;  /* 0x0031681601007387 */ /* 0x000fe60000100a00 */
[--C-:B------:R-:W-:Y:S01]  /*ce30*/  IMAD.WIDE R12, R25, 0x2, R30.reuse ;  /* 0x00000002190c7825 */ /* 0x100fe200078e021e */
[----:B------:R0:W-:Y:S04]  /*ce40*/  STL.64 [R1+0x250], R8 ;  /* 0x0002500801007387 */ /* 0x0001e80000100a00 */
[----:B------:R1:W-:Y:S04]  /*ce50*/  STL.64 [R1+0x248], R2 ;  /* 0x0002480201007387 */ /* 0x0003e80000100a00 */
[----:B------:R1:W-:Y:S01]  /*ce60*/  STL.64 [R1+0x240], R12 ;  /* 0x0002400c01007387 */ /* 0x0003e20000100a00 */
[----:B0-----:R-:W-:-:S03]  /*ce70*/  IMAD.WIDE R8, R28, 0x2, R30 ;  /* 0x000000021c087825 */ /* 0x001fc600078e021e */
[----:B------:R-:W-:Y:S01]  /*ce80*/  STL.64 [R1+0x3170], R28 ;  /* 0x0031701c01007387 */ /* 0x000fe20000100a00 */
[----:B-1----:R-:W-:-:S03]  /*ce90*/  IMAD.WIDE R2, R29, 0x2, R30 ;  /* 0x000000021d027825 */ /* 0x002fc600078e021e */
[----:B------:R0:W-:Y:S01]  /*cea0*/  STL.64 [R1+0x238], R8 ;  /* 0x0002380801007387 */ /* 0x0001e20000100a00 */
[----:B------:R-:W-:-:S03]  /*ceb0*/  IMAD.WIDE R12, R33, 0x2, R30 ;  /* 0x00000002210c7825 */ /* 0x000fc600078e021e */
[----:B------:R1:W-:Y:S04]  /*cec0*/  STL.64 [R1+0x230], R2 ;  /* 0x0002300201007387 */ /* 0x0003e80000100a00 */
[----:B------:R2:W-:Y:S01]  /*ced0*/  STL.64 [R1+0x228], R12 ;  /* 0x0002280c01007387 */ /* 0x0005e20000100a00 */
[----:B0-----:R-:W-:-:S04]  /*cee0*/  IMAD.WIDE R8, R37, 0x2, R30 ;  /* 0x0000000225087825 */ /* 0x001fc800078e021e */
[--C-:B-1----:R-:W-:Y:S01]  /*cef0*/  IMAD.WIDE R2, R38, 0x2, R30.reuse ;  /* 0x0000000226027825 */ /* 0x102fe200078e021e */
[----:B------:R3:W-:Y:S04]  /*cf00*/  STL.64 [R1+0x220], R8 ;  /* 0x0002200801007387 */ /* 0x0007e80000100a00 */
[----:B------:R4:W-:Y:S01]  /*cf10*/  STL.64 [R1+0x218], R2 ;  /* 0x0002180201007387 */ /* 0x0009e20000100a00 */
[----:B--2---:R-:W-:-:S04]  /*cf20*/  IMAD.WIDE R12, R48, 0x2, R30 ;  /* 0x00000002300c7825 */ /* 0x004fc800078e021e */
[--C-:B---3--:R-:W-:Y:S01]  /*cf30*/  IMAD.WIDE R8, R53, 0x2, R30.reuse ;  /* 0x0000000235087825 */ /* 0x108fe200078e021e */
[----:B------:R0:W-:Y:S03]  /*cf40*/  STL.64 [R1+0x210], R12 ;  /* 0x0002100c01007387 */ /* 0x0001e60000100a00 */
[--C-:B----4-:R-:W-:Y:S01]  /*cf50*/  IMAD.WIDE R2, R57, 0x2, R30.reuse ;  /* 0x0000000239027825 */ /* 0x110fe200078e021e */
[----:B------:R-:W-:Y:S03]  /*cf60*/  STL.64 [R1+0x208], R8 ;  /* 0x0002080801007387 */ /* 0x000fe60000100a00 */
[--C-:B0-----:R-:W-:Y:S01]  /*cf70*/  IMAD.WIDE R12, R59, 0x2, R30.reuse ;  /* 0x000000023b0c7825 */ /* 0x101fe200078e021e */
[----:B------:R-:W-:Y:S04]  /*cf80*/  STL.64 [R1+0x200], R2 ;  /* 0x0002000201007387 */ /* 0x000fe80000100a00 */
[----:B------:R0:W-:Y:S02]  /*cf90*/  STL.64 [R1+0x1f8], R12 ;  /* 0x0001f80c01007387 */ /* 0x0001e40000100a00 */
[----:B0-----:R-:W-:-:S04]  /*cfa0*/  IMAD.WIDE R12, R7, 0x2, R30 ;  /* 0x00000002070c7825 */ /* 0x001fc800078e021e */
[----:B------:R-:W-:-:S04]  /*cfb0*/  IMAD.WIDE R2, R32, 0x2, R30 ;  /* 0x0000000220027825 */ /* 0x000fc800078e021e */
[--C-:B------:R-:W-:Y:S01]  /*cfc0*/  IMAD.WIDE R8, R19, 0x2, R30.reuse ;  /* 0x0000000213087825 */ /* 0x100fe200078e021e */
[----:B------:R-:W-:Y:S04]  /*cfd0*/  STL.64 [R1+0x3140], R32 ;  /* 0x0031402001007387 */ /* 0x000fe80000100a00 */
[----:B------:R0:W-:Y:S04]  /*cfe0*/  STL.64 [R1+0x1f0], R8 ;  /* 0x0001f00801007387 */ /* 0x0001e80000100a00 */
[----:B------:R1:W-:Y:S04]  /*cff0*/  STL.64 [R1+0x1e8], R2 ;  /* 0x0001e80201007387 */ /* 0x0003e80000100a00 */
[----:B------:R2:W-:Y:S01]  /*d000*/  STL.64 [R1+0x1e0], R12 ;  /* 0x0001e00c01007387 */ /* 0x0005e20000100a00 */
[----:B0-----:R-:W-:-:S04]  /*d010*/  IMAD.WIDE R8, R40, 0x2, R30 ;  /* 0x0000000228087825 */ /* 0x001fc800078e021e */
[--C-:B-1----:R-:W-:Y:S01]  /*d020*/  IMAD.WIDE R2, R16, 0x2, R30.reuse ;  /* 0x0000000210027825 */ /* 0x102fe200078e021e */
[----:B------:R0:W-:Y:S03]  /*d030*/  STL.64 [R1+0x1d8], R8 ;  /* 0x0001d80801007387 */ /* 0x0001e60000100a00 */
[--C-:B--2---:R-:W-:Y:S01]  /*d040*/  IMAD.WIDE R12, R10, 0x2, R30.reuse ;  /* 0x000000020a0c7825 */ /* 0x104fe200078e021e */
        /* <DEDUP_REMOVED lines=9> */
[----:B-1----:R-:W-:Y:S01]  /*d0e0*/  IMAD.WIDE R2, R20, 0x2, R30 ;  /* 0x0000000214027825 */ /* 0x002fe200078e021e */
[----:B------:R0:W-:Y:S04]  /*d0f0*/  STL.64 [R1+0x1a8], R8 ;  /* 0x0001a80801007387 */ /* 0x0001e80000100a00 */
[----:B------:R1:W-:Y:S04]  /*d100*/  STL.64 [R1+0x1a0], R2 ;  /* 0x0001a00201007387 */ /* 0x0003e80000100a00 */
[----:B--2---:R-:W1:Y:S04]  /*d110*/  LDL.LU R12, [R1+0x304] ;  /* 0x00030400010c7983 */ /* 0x004e680000300800 */
[----:B------:R-:W2:Y:S04]  /*d120*/  LDL.LU R17, [R1+0x310] ;  /* 0x0003100001117983 */ /* 0x000ea80000300800 */
[----:B------:R-:W3:Y:S04]  /*d130*/  LDL.LU R6, [R1+0x314] ;  /* 0x0003140001067983 */ /* 0x000ee80000300800 */
[----:B------:R-:W4:Y:S04]  /*d140*/  LDL.LU R4, [R1+0x318] ;  /* 0x0003180001047983 */ /* 0x000f280000300800 */
[----:B0-----:R-:W3:Y:S04]  /*d150*/  LDL.LU R8, [R1+0x31c] ;  /* 0x00031c0001087983 */ /* 0x001ee80000300800 */
        /* <DEDUP_REMOVED lines=14> */
[----:B------:R-:W-:-:S03]  /*d240*/  IMAD.MOV.U32 R53, RZ, RZ, R51 ;  /* 0x000000ffff357224 */ /* 0x000fc600078e0033 */
[----:B------:R-:W4:Y:S04]  /*d250*/  LDL.LU R41, [R1+0x380] ;  /* 0x0003800001297983 */ /* 0x000f280000300800 */
[----:B------:R-:W4:Y:S04]  /*d260*/  LDL.LU R43, [R1+0x384] ;  /* 0x00038400012b7983 */ /* 0x000f280000300800 */
[----:B------:R-:W4:Y:S01]  /*d270*/  LDL.LU R45, [R1+0x388] ;  /* 0x00038800012d7983 */ /* 0x000f220000300800 */
[----:B------:R-:W-:-:S03]  /*d280*/  IMAD.MOV.U32 R52, RZ, RZ, R50 ;  /* 0x000000ffff347224 */ /* 0x000fc600078e0032 */
[----:B------:R-:W4:Y:S01]  /*d290*/  LDL.LU R46, [R1+0x38c] ;  /* 0x00038c00012e7983 */ /* 0x000f220000300800 */
[----:B------:R-:W-:-:S03]  /*d2a0*/  IMAD.MOV.U32 R34, RZ, RZ, R54 ;  /* 0x000000ffff227224 */ /* 0x000fc600078e0036 */
[----:B------:R-:W4:Y:S01]  /*d2b0*/  LDL.LU R51, [R1+0x398] ;  /* 0x0003980001337983 */ /* 0x000f220000300800 */
[----:B------:R-:W-:-:S03]  /*d2c0*/  IMAD.MOV.U32 R35, RZ, RZ, R55 ;  /* 0x000000ffff237224 */ /* 0x000fc600078e0037 */
[----:B------:R-:W4:Y:S04]  /*d2d0*/  LDL.LU R47, [R1+0x39c] ;  /* 0x00039c00012f7983 */ /* 0x000f280000300800 */
[----:B------:R-:W4:Y:S04]  /*d2e0*/  LDL.LU R48, [R1+0x3a0] ;  /* 0x0003a00001307983 */ /* 0x000f280000300800 */
[----:B------:R-:W4:Y:S04]  /*d2f0*/  LDL.LU R50, [R1+0x3a4] ;  /* 0x0003a40001327983 */ /* 0x000f280000300800 */
[----:B------:R-:W4:Y:S04]  /*d300*/  LDL.LU R54, [R1+0x3b0] ;  /* 0x0003b00001367983 */ /* 0x000f280000300800 */
[----:B------:R-:W4:Y:S04]  /*d310*/  LDL.LU R55, [R1+0x3b4] ;  /* 0x0003b40001377983 */ /* 0x000f280000300800 */
[----:B------:R-:W4:Y:S04]  /*d320*/  LDL.LU R57, [R1+0x3b8] ;  /* 0x0003b80001397983 */ /* 0x000f280000300800 */
[----:B------:R-:W4:Y:S01]  /*d330*/  LDL.LU R59, [R1+0x3bc] ;  /* 0x0003bc00013b7983 */ /* 0x000f220000300800 */
[----:B-1----:R-:W-:-:S04]  /*d340*/  IMAD.WIDE R2, R12, 0x2, R30 ;  /* 0x000000020c027825 */ /* 0x002fc800078e021e */
[--C-:B--2---:R-:W-:Y:S01]  /*d350*/  IMAD.WIDE R22, R17, 0x2, R30.reuse ;  /* 0x0000000211167825 */ /* 0x104fe200078e021e */
[----:B------:R-:W-:Y:S04]  /*d360*/  STL.64 [R1+0x3178], R16 ;  /* 0x0031781001007387 */ /* 0x000fe80000100a00 */
[----:B------:R0:W-:Y:S04]  /*d370*/  STL.64 [R1+0x198], R2 ;  /* 0x0001980201007387 */ /* 0x0001e80000100a00 */
[----:B------:R-:W-:Y:S04]  /*d380*/  STL.64 [R1+0x190], R22 ;  /* 0x0001901601007387 */ /* 0x000fe80000100a00 */
[----:B---3--:R-:W-:Y:S01]  /*d390*/  STL.64 [R1+0x3180], R6 ;  /* 0x0031800601007387 */ /* 0x008fe20000100a00 */
[----:B0-----:R-:W-:-:S05]  /*d3a0*/  IMAD.WIDE R2, R6, 0x2, R30 ;  /* 0x0000000206027825 */ /* 0x001fca00078e021e */
[----:B------:R0:W-:Y:S04]  /*d3b0*/  STL.64 [R1+0x188], R2 ;  /* 0x0001880201007387 */ /* 0x0001e80000100a00 */
[----:B----4-:R1:W-:Y:S01]  /*d3c0*/  STL.64 [R1+0x3188], R4 ;  /* 0x0031880401007387 */ /* 0x0103e20000100a00 */
[----:B0-----:R-:W-:-:S04]  /*d3d0*/  IMAD.WIDE R2, R4, 0x2, R30 ;  /* 0x0000000204027825 */ /* 0x001fc800078e021e */
[--C-:B-1----:R-:W-:Y:S01]  /*d3e0*/  IMAD.WIDE R4, R8, 0x2, R30.reuse ;  /* 0x0000000208047825 */ /* 0x102fe200078e021e */
[----:B------:R0:W-:Y:S04]  /*d3f0*/  STL.64 [R1+0x180], R2 ;  /* 0x0001800201007387 */ /* 0x0001e80000100a00 */
[----:B------:R-:W-:Y:S04]  /*d400*/  STL.64 [R1+0x3190], R8 ;  /* 0x0031900801007387 */ /* 0x000fe80000100a00 */
[----:B------:R1:W-:Y:S01]  /*d410*/  STL.64 [R1+0x178], R4 ;  /* 0x0001780401007387 */ /* 0x0003e20000100a00 */
[----:B0-----:R-:W-:-:S05]  /*d420*/  IMAD.WIDE R2, R9, 0x2, R30 ;  /* 0x0000000209027825 */ /* 0x001fca00078e021e */
[----:B------:R0:W-:Y:S01]  /*d430*/  STL.64 [R1+0x170], R2 ;  /* 0x0001700201007387 */ /* 0x0001e20000100a00 */
[----:B-1----:R-:W-:-:S03]  /*d440*/  IMAD.WIDE R4, R11, 0x2, R30 ;  /* 0x000000020b047825 */ /* 0x002fc600078e021e */
[----:B------:R-:W-:Y:S04]  /*d450*/  STL.64 [R1+0x3198], R10 ;  /* 0x0031980a01007387 */ /* 0x000fe80000100a00 */
[----:B------:R1:W-:Y:S01]  /*d460*/  STL.64 [R1+0x168], R4 ;  /* 0x0001680401007387 */ /* 0x0003e20000100a00 */
[----:B0-----:R-:W-:-:S03]  /*d470*/  IMAD.WIDE R2, R13, 0x2, R30 ;  /* 0x000000020d027825 */ /* 0x001fc600078e021e */
[----:B------:R-:W-:Y:S04]  /*d480*/  STL.64 [R1+0x31a0], R12 ;  /* 0x0031a00c01007387 */ /* 0x000fe80000100a00 */
        /* <DEDUP_REMOVED lines=9> */
[----:B------:R-:W-:Y:S01]  /*d520*/  STL.64 [R1+0x148], R4 ;  /* 0x0001480401007387 */ /* 0x000fe20000100a00 */
[----:B0-----:R-:W-:-:S03]  /*d530*/  IMAD.WIDE R2, R21, 0x2, R30 ;  /* 0x0000000215027825 */ /* 0x001fc600078e021e */
[----:B------:R-:W2:Y:S04]  /*d540*/  LDL R32, [R1+0x3c8] ;  /* 0x0003c80001207983 */ /* 0x000ea80000100800 */
[----:B------:R0:W-:Y:S04]  /*d550*/  STL.64 [R1+0x140], R2 ;  /* 0x0001400201007387 */ /* 0x0001e80000100a00 */
[----:B------:R-:W3:Y:S04]  /*d560*/  LDL R33, [R1+0x3cc] ;  /* 0x0003cc0001217983 */ /* 0x000ee80000100800 */
[----:B------:R-:W4:Y:S04]  /*d570*/  LDL R28, [R1+0x3d0] ;  /* 0x0003d000011c7983 */ /* 0x000f280000100800 */
[----:B------:R-:W4:Y:S04]  /*d580*/  LDL R29, [R1+0x3d4] ;  /* 0x0003d400011d7983 */ /* 0x000f280000100800 */
[----:B------:R-:W4:Y:S04]  /*d590*/  LDL R22, [R1+0x3e0] ;  /* 0x0003e00001167983 */ /* 0x000f280000100800 */
[----:B------:R-:W4:Y:S04]  /*d5a0*/  LDL R23, [R1+0x3e4] ;  /* 0x0003e40001177983 */ /* 0x000f280000100800 */
[----:B------:R-:W4:Y:S04]  /*d5b0*/  LDL R60, [R1+0x3e8] ;  /* 0x0003e800013c7983 */ /* 0x000f280000100800 */
[----:B------:R-:W4:Y:S04]  /*d5c0*/  LDL R61, [R1+0x3ec] ;  /* 0x0003ec00013d7983 */ /* 0x000f280000100800 */
[----:B0-----:R-:W4:Y:S01]  /*d5d0*/  LDL R2, [R1+0x3f8] ;  /* 0x0003f80001027983 */ /* 0x001f220000100800 */
[----:B------:R-:W-:-:S04]  /*d5e0*/  IMAD.WIDE R4, R42, 0x2, R30 ;  /* 0x000000022a047825 */ /* 0x000fc800078e021e */
[--C-:B------:R-:W-:Y:S01]  /*d5f0*/  IMAD.WIDE R6, R24, 0x2, R30.reuse ;  /* 0x0000000218067825 */ /* 0x100fe200078e021e */
[----:B------:R-:W-:Y:S04]  /*d600*/  STL.64 [R1+0x31c0], R20 ;  /* 0x0031c01401007387 */ /* 0x000fe80000100a00 */
[----:B------:R0:W-:Y:S04]  /*d610*/  STL.64 [R1+0x138], R4 ;  /* 0x0001380401007387 */ /* 0x0001e80000100a00 */
[----:B------:R1:W-:Y:S04]  /*d620*/  STL.64 [R1+0x130], R6 ;  /* 0x0001300601007387 */ /* 0x0003e80000100a00 */
[----:B------:R-:W4:Y:S01]  /*d630*/  LDL R3, [R1+0x3fc] ;  /* 0x0003fc0001037983 */ /* 0x000f220000100800 */
[----:B0-----:R-:W-:-:S04]  /*d640*/  IMAD.WIDE R4, R49, 0x2, R30 ;  /* 0x0000000231047825 */ /* 0x001fc800078e021e */
[--C-:B-1----:R-:W-:Y:S01]  /*d650*/  IMAD.WIDE R6, R56, 0x2, R30.reuse ;  /* 0x0000000238067825 */ /* 0x102fe200078e021e */
[----:B------:R0:W-:Y:S03]  /*d660*/  STL.64 [R1+0x128], R4 ;  /* 0x0001280401007387 */ /* 0x0001e60000100a00 */
[--C-:B------:R-:W-:Y:S01]  /*d670*/  IMAD.WIDE R8, R36, 0x2, R30.reuse ;  /* 0x0000000224087825 */ /* 0x100fe200078e021e */
[----:B------:R1:W-:Y:S03]  /*d680*/  STL.64 [R1+0x120], R6 ;  /* 0x0001200601007387 */ /* 0x0003e60000100a00 */
[----:B0-----:R-:W-:-:S04]  /*d690*/  IMAD.WIDE R4, R39, 0x2, R30 ;  /* 0x0000000227047825 */ /* 0x001fc800078e021e */
[--C-:B-1----:R-:W-:Y:S01]  /*d6a0*/  IMAD.WIDE R6, R58, 0x2, R30.reuse ;  /* 0x000000023a067825 */ /* 0x102fe200078e021e */
[----:B------:R0:W-:Y:S04]  /*d6b0*/  STL.64 [R1+0x118], R4 ;  /* 0x0001180401007387 */ /* 0x0001e80000100a00 */
[----:B------:R1:W-:Y:S04]  /*d6c0*/  STL.64 [R1+0x110], R8 ;  /* 0x0001100801007387 */ /* 0x0003e80000100a00 */
[----:B------:R1:W-:Y:S01]  /*d6d0*/  STL.64 [R1+0x108], R6 ;  /* 0x0001080601007387 */ /* 0x0003e20000100a00 */
[----:B0-----:R-:W-:-:S04]  /*d6e0*/  IMAD.WIDE R4, R41, 0x2, R30 ;  /* 0x0000000229047825 */ /* 0x001fc800078e021e */
[--C-:B-1----:R-:W-:Y:S01]  /*d6f0*/  IMAD.WIDE R8, R43, 0x2, R30.reuse ;  /* 0x000000022b087825 */ /* 0x102fe200078e021e */
[----:B------:R0:W-:Y:S03]  /*d700*/  STL.64 [R1+0x100], R4 ;  /* 0x0001000401007387 */ /* 0x0001e60000100a00 */
[--C-:B------:R-:W-:Y:S01]  /*d710*/  IMAD.WIDE R6, R45, 0x2, R30.reuse ;  /* 0x000000022d067825 */ /* 0x100fe200078e021e */
        /* <DEDUP_REMOVED lines=20> */
[----:B--2---:R-:W-:-:S04]  /*d860*/  IMAD.WIDE R4, R32, 0x2, R30 ;  /* 0x0000000220047825 */ /* 0x004fc800078e021e */
[--C-:B---3--:R-:W-:Y:S01]  /*d870*/  IMAD.WIDE R8, R33, 0x2, R30.reuse ;  /* 0x0000000221087825 */ /* 0x108fe200078e021e */
[----:B------:R0:W-:Y:S03]  /*d880*/  STL.64 [R1+0x360], R4 ;  /* 0x0003600401007387 */ /* 0x0001e60000100a00 */
[--C-:B----4-:R-:W-:Y:S01]  /*d890*/  IMAD.WIDE R6, R28, 0x2, R30.reuse ;  /* 0x000000021c067825 */ /* 0x110fe200078e021e */
[----:B------:R1:W-:Y:S04]  /*d8a0*/  STL.64 [R1+0x378], R8 ;  /* 0x0003780801007387 */ /* 0x0003e80000100a00 */
[----:B------:R2:W-:Y:S01]  /*d8b0*/  STL.64 [R1+0x390], R6 ;  /* 0x0003900601007387 */ /* 0x0005e20000100a00 */
[----:B0-----:R-:W-:-:S04]  /*d8c0*/  IMAD.WIDE R4, R29, 0x2, R30 ;  /* 0x000000021d047825 */ /* 0x001fc800078e021e */
[--C-:B-1----:R-:W-:Y:S01]  /*d8d0*/  IMAD.WIDE R8, R22, 0x2, R30.reuse ;  /* 0x0000000216087825 */ /* 0x102fe200078e021e */
[----:B------:R0:W-:Y:S03]  /*d8e0*/  STL.64 [R1+0x3a8], R4 ;  /* 0x0003a80401007387 */ /* 0x0001e60000100a00 */
[--C-:B--2---:R-:W-:Y:S01]  /*d8f0*/  IMAD.WIDE R6, R23, 0x2, R30.reuse ;  /* 0x0000000217067825 */ /* 0x104fe200078e021e */
[----:B------:R-:W-:Y:S04]  /*d900*/  STL.64 [R1+0x3c0], R8 ;  /* 0x0003c00801007387 */ /* 0x000fe80000100a00 */
[----:B------:R1:W-:Y:S01]  /*d910*/  STL.64 [R1+0x3d8], R6 ;  /* 0x0003d80601007387 */ /* 0x0003e20000100a00 */
[----:B0-----:R-:W-:-:S05]  /*d920*/  IMAD.WIDE R4, R60, 0x2, R30 ;  /* 0x000000023c047825 */ /* 0x001fca00078e021e */
[----:B------:R0:W-:Y:S01]  /*d930*/  STL.64 [R1+0x3f0], R4 ;  /* 0x0003f00401007387 */ /* 0x0001e20000100a00 */
[----:B-1----:R-:W-:-:S03]  /*d940*/  IMAD.WIDE R6, R61, 0x2, R30 ;  /* 0x000000023d067825 */ /* 0x002fc600078e021e */
[----:B------:R-:W2:Y:S04]  /*d950*/  LDL R18, [R1+0x408] ;  /* 0x0004080001127983 */ /* 0x000ea80000100800 */
[----:B------:R-:W-:Y:S01]  /*d960*/  STL.64 [R1+0x400], R6 ;  /* 0x0004000601007387 */ /* 0x000fe20000100a00 */
[----:B0-----:R-:W-:-:S03]  /*d970*/  IMAD.WIDE R4, R2, 0x2, R30 ;  /* 0x0000000202047825 */ /* 0x001fc600078e021e */
[----:B------:R-:W3:Y:S04]  /*d980*/  LDL R19, [R1+0x40c] ;  /* 0x00040c0001137983 */ /* 0x000ee80000100800 */
[----:B------:R0:W-:Y:S04]  /*d990*/  STL.64 [R1+0x418], R4 ;  /* 0x0004180401007387 */ /* 0x0001e80000100a00 */
[----:B------:R-:W4:Y:S04]  /*d9a0*/  LDL R2, [R1+0x410] ;  /* 0x0004100001027983 */ /* 0x000f280000100800 */
[----:B------:R-:W4:Y:S01]  /*d9b0*/  LDL R26, [R1+0x414] ;  /* 0x00041400011a7983 */ /* 0x000f220000100800 */
[----:B0-----:R-:W-:-:S03]  /*d9c0*/  IMAD.WIDE R4, R3, 0x2, R30 ;  /* 0x0000000203047825 */ /* 0x001fc600078e021e */
[----:B------:R-:W4:Y:S04]  /*d9d0*/  LDL R27, [R1+0x420] ;  /* 0x00042000011b7983 */ /* 0x000f280000100800 */
[----:B------:R0:W-:Y:S04]  /*d9e0*/  STL.64 [R1+0x430], R4 ;  /* 0x0004300401007387 */ /* 0x0001e80000100a00 */
[----:B------:R-:W4:Y:S04]  /*d9f0*/  LDL R14, [R1+0x424] ;  /* 0x00042400010e7983 */ /* 0x000f280000100800 */
[----:B------:R-:W4:Y:S04]  /*da00*/  LDL R15, [R1+0x428] ;  /* 0x00042800010f7983 */ /* 0x000f280000100800 */
[----:B------:R-:W4:Y:S04]  /*da10*/  LDL R12, [R1+0x42c] ;  /* 0x00042c00010c7983 */ /* 0x000f280000100800 */
[----:B------:R-:W4:Y:S04]  /*da20*/  LDL R13, [R1+0x438] ;  /* 0x00043800010d7983 */ /* 0x000f280000100800 */
[----:B------:R-:W4:Y:S04]  /*da30*/  LDL R10, [R1+0x43c] ;  /* 0x00043c00010a7983 */ /* 0x000f280000100800 */
[----:B------:R-:W4:Y:S04]  /*da40*/  LDL R11, [R1+0x448] ;  /* 0x00044800010b7983 */ /* 0x000f280000100800 */
[----:B------:R-:W4:Y:S04]  /*da50*/  LDL R8, [R1+0x44c] ;  /* 0x00044c0001087983 */ /* 0x000f280000100800 */
[----:B------:R-:W4:Y:S04]  /*da60*/  LDL R9, [R1+0x450] ;  /* 0x0004500001097983 */ /* 0x000f280000100800 */
[----:B0-----:R-:W4:Y:S04]  /*da70*/  LDL R4, [R1+0x454] ;  /* 0x0004540001047983 */ /* 0x001f280000100800 */
        /* <DEDUP_REMOVED lines=13> */
[----:B------:R-:W4:Y:S01]  /*db50*/  LDL R3, [R1+0x4ac] ;  /* 0x0004ac0001037983 */ /* 0x000f220000100800 */
[----:B--2---:R-:W-:-:S05]  /*db60*/  IMAD.WIDE R20, R18, 0x2, R30 ;  /* 0x0000000212147825 */ /* 0x004fca00078e021e */
[----:B------:R4:W-:Y:S01]  /*db70*/  STL.64 [R1+0x440], R20 ;  /* 0x0004401401007387 */ /* 0x0009e20000100a00 */
[----:B---3--:R-:W-:-:S05]  /*db80*/  IMAD.WIDE R18, R19, 0x2, R30 ;  /* 0x0000000213127825 */ /* 0x008fca00078e021e */
[----:B------:R0:W-:Y:S01]  /*db90*/  STL.64 [R1+0x458], R18 ;  /* 0x0004581201007387 */ /* 0x0001e20000100a00 */
[----:B----4-:R-:W-:-:S03]  /*dba0*/  IMAD.WIDE R20, R2, 0x2, R30 ;  /* 0x0000000202147825 */ /* 0x010fc600078e021e */
[----:B------:R-:W2:Y:S04]  /*dbb0*/  LDL R2, [R1+0x4b0] ;  /* 0x0004b00001027983 */ /* 0x000ea80000100800 */
[----:B------:R1:W-:Y:S01]  /*dbc0*/  STL.64 [R1+0x470], R20 ;  /* 0x0004701401007387 */ /* 0x0003e20000100a00 */
[----:B0-----:R-:W-:-:S05]  /*dbd0*/  IMAD.WIDE R18, R26, 0x2, R30 ;  /* 0x000000021a127825 */ /* 0x001fca00078e021e */
[----:B------:R0:W-:Y:S01]  /*dbe0*/  STL.64 [R1+0x488], R18 ;  /* 0x0004881201007387 */ /* 0x0001e20000100a00 */
[----:B-1----:R-:W-:-:S04]  /*dbf0*/  IMAD.WIDE R20, R27, 0x2, R30 ;  /* 0x000000021b147825 */ /* 0x002fc800078e021e */
[--C-:B------:R-:W-:Y:S01]  /*dc00*/  IMAD.WIDE R26, R14, 0x2, R30.reuse ;  /* 0x000000020e1a7825 */ /* 0x100fe200078e021e */
[----:B------:R1:W-:Y:S03]  /*dc10*/  STL.64 [R1+0x4a0], R20 ;  /* 0x0004a01401007387 */ /* 0x0003e60000100a00 */
[--C-:B0-----:R-:W-:Y:S01]  /*dc20*/  IMAD.WIDE R18, R15, 0x2, R30.reuse ;  /* 0x000000020f127825 */ /* 0x101fe200078e021e */
[----:B------:R-:W-:Y:S03]  /*dc30*/  STL.64 [R1+0x4b8], R26 ;  /* 0x0004b81a01007387 */ /* 0x000fe60000100a00 */
[--C-:B------:R-:W-:Y:S01]  /*dc40*/  IMAD.WIDE R14, R13, 0x2, R30.reuse ;  /* 0x000000020d0e7825 */ /* 0x100fe200078e021e */
[----:B------:R0:W-:Y:S03]  /*dc50*/  STL.64 [R1+0x4c0], R18 ;  /* 0x0004c01201007387 */ /* 0x0001e60000100a00 */
[----:B-1----:R-:W-:-:S04]  /*dc60*/  IMAD.WIDE R20, R12, 0x2, R30 ;  /* 0x000000020c147825 */ /* 0x002fc800078e021e */
[--C-:B------:R-:W-:Y:S01]  /*dc70*/  IMAD.WIDE R12, R11, 0x2, R30.reuse ;  /* 0x000000020b0c7825 */ /* 0x100fe200078e021e */
[----:B------:R-:W-:Y:S03]  /*dc80*/  STL.64 [R1+0x4c8], R20 ;  /* 0x0004c81401007387 */ /* 0x000fe60000100a00 */
[--C-:B0-----:R-:W-:Y:S01]  /*dc90*/  IMAD.WIDE R18, R10, 0x2, R30.reuse ;  /* 0x000000020a127825 */ /* 0x101fe200078e021e */
[----:B------:R0:W-:Y:S03]  /*dca0*/  STL.64 [R1+0x4d8], R14 ;  /* 0x0004d80e01007387 */ /* 0x0001e60000100a00 */
[--C-:B------:R-:W-:Y:S01]  /*dcb0*/  IMAD.WIDE R10, R9, 0x2, R30.reuse ;  /* 0x00000002090a7825 */ /* 0x100fe200078e021e */
[----:B------:R-:W-:Y:S04]  /*dcc0*/  STL.64 [R1+0x4e8], R18 ;  /* 0x0004e81201007387 */ /* 0x000fe80000100a00 */
[----:B------:R1:W-:Y:S01]  /*dcd0*/  STL.64 [R1+0x4f0], R12 ;  /* 0x0004f00c01007387 */ /* 0x0003e20000100a00 */
[----:B0-----:R-:W-:-:S04]  /*dce0*/  IMAD.WIDE R14, R8, 0x2, R30 ;  /* 0x00000002080e7825 */ /* 0x001fc800078e021e */
[--C-:B------:R-:W-:Y:S01]  /*dcf0*/  IMAD.WIDE R8, R5, 0x2, R30.reuse ;  /* 0x0000000205087825 */ /* 0x100fe200078e021e */
[----:B------:R-:W-:Y:S03]  /*dd00*/  STL.64 [R1+0x500], R14 ;  /* 0x0005000e01007387 */ /* 0x000fe60000100a00 */
[--C-:B-1----:R-:W-:Y:S01]  /*dd10*/  IMAD.WIDE R12, R4, 0x2, R30.reuse ;  /* 0x00000002040c7825 */ /* 0x102fe200078e021e */
        /* <DEDUP_REMOVED lines=8> */
[----:B------:R0:W-:Y:S04]  /*dda0*/  STL.64 [R1+0x540], R4 ;  /* 0x0005400401007387 */ /* 0x0001e80000100a00 */
[----:B------:R1:W-:Y:S04]  /*ddb0*/  STL.64 [R1+0x550], R8 ;  /* 0x0005500801007387 */ /* 0x0003e80000100a00 */
[----:B------:R3:W-:Y:S01]  /*ddc0*/  STL.64 [R1+0x560], R6 ;  /* 0x0005600601007387 */ /* 0x0007e20000100a00 */
[----:B0-----:R-:W-:-:S04]  /*ddd0*/  IMAD.WIDE R4, R32, 0x2, R30 ;  /* 0x0000000220047825 */ /* 0x001fc800078e021e */
[--C-:B-1----:R-:W-:Y:S01]  /*dde0*/  IMAD.WIDE R8, R33, 0x2, R30.reuse ;  /* 0x0000000221087825 */ /* 0x102fe200078e021e */
[----:B------:R0:W-:Y:S03]  /*ddf0*/  STL.64 [R1+0x568], R4 ;  /* 0x0005680401007387 */ /* 0x0001e60000100a00 */
[--C-:B---3--:R-:W-:Y:S01]  /*de00*/  IMAD.WIDE R6, R28, 0x2, R30.reuse ;  /* 0x000000021c067825 */ /* 0x108fe200078e021e */
[----:B------:R1:W-:Y:S04]  /*de10*/  STL.64 [R1+0x578], R8 ;  /* 0x0005780801007387 */ /* 0x0003e80000100a00 */
[----:B------:R3:W-:Y:S01]  /*de20*/  STL.64 [R1+0x588], R6 ;  /* 0x0005880601007387 */ /* 0x0007e20000100a00 */
[----:B0-----:R-:W-:-:S04]  /*de30*/  IMAD.WIDE R4, R29, 0x2, R30 ;  /* 0x000000021d047825 */ /* 0x001fc800078e021e */
[--C-:B-1----:R-:W-:Y:S01]  /*de40*/  IMAD.WIDE R8, R22, 0x2, R30.reuse ;  /* 0x0000000216087825 */ /* 0x102fe200078e021e */
[----:B------:R0:W-:Y:S03]  /*de50*/  STL.64 [R1+0x590], R4 ;  /* 0x0005900401007387 */ /* 0x0001e60000100a00 */
[--C-:B---3--:R-:W-:Y:S01]  /*de60*/  IMAD.WIDE R6, R23, 0x2, R30.reuse ;  /* 0x0000000217067825 */ /* 0x108fe200078e021e */
[----:B------:R-:W-:Y:S04]  /*de70*/  STL.64 [R1+0x5a0], R8 ;  /* 0x0005a00801007387 */ /* 0x000fe80000100a00 */
[----:B------:R1:W-:Y:S01]  /*de80*/  STL.64 [R1+0x5b0], R6 ;  /* 0x0005b00601007387 */ /* 0x0003e20000100a00 */
[----:B0-----:R-:W-:-:S05]  /*de90*/  IMAD.WIDE R4, R60, 0x2, R30 ;  /* 0x000000023c047825 */ /* 0x001fca00078e021e */
[----:B------:R0:W-:Y:S01]  /*dea0*/  STL.64 [R1+0x5b8], R4 ;  /* 0x0005b80401007387 */ /* 0x0001e20000100a00 */
[----:B-1----:R-:W-:-:S03]  /*deb0*/  IMAD.WIDE R6, R61, 0x2, R30 ;  /* 0x000000023d067825 */ /* 0x002fc600078e021e */
[----:B------:R-:W3:Y:S04]  /*dec0*/  LDL R18, [R1+0x2d8] ;  /* 0x0002d80001127983 */ /* 0x000ee80000100800 */
[----:B------:R-:W-:Y:S01]  /*ded0*/  STL.64 [R1+0x5c8], R6 ;  /* 0x0005c80601007387 */ /* 0x000fe20000100a00 */
[----:B0-----:R-:W-:-:S03]  /*dee0*/  IMAD.WIDE R4, R3, 0x2, R30 ;  /* 0x0000000203047825 */ /* 0x001fc600078e021e */
[----:B------:R-:W4:Y:S04]  /*def0*/  LDL R19, [R1+0x2d0] ;  /* 0x0002d00001137983 */ /* 0x000f280000100800 */
[----:B------:R0:W-:Y:S04]  /*df00*/  STL.64 [R1+0x5d8], R4 ;  /* 0x0005d80401007387 */ /* 0x0001e80000100a00 */
[----:B------:R-:W4:Y:S04]  /*df10*/  LDL R33, [R1+0x2cc] ;  /* 0x0002cc0001217983 */ /* 0x000f280000100800 */
[----:B------:R-:W4:Y:S04]  /*df20*/  LDL R26, [R1+0x2c8] ;  /* 0x0002c800011a7983 */ /* 0x000f280000100800 */
[----:B------:R-:W4:Y:S01]  /*df30*/  LDL R27, [R1+0x2c4] ;  /* 0x0002c400011b7983 */ /* 0x000f220000100800 */
[----:B--2---:R-:W-:-:S05]  /*df40*/  IMAD.WIDE R2, R2, 0x2, R30 ;  /* 0x0000000202027825 */ /* 0x004fca00078e021e */
[----:B------:R1:W-:Y:S04]  /*df50*/  STL.64 [R1+0x5e0], R2 ;  /* 0x0005e00201007387 */ /* 0x0003e80000100a00 */
[----:B------:R-:W2:Y:S04]  /*df60*/  LDL R14, [R1+0x2c0] ;  /* 0x0002c000010e7983 */ /* 0x000ea80000100800 */
[----:B------:R-:W2:Y:S04]  /*df70*/  LDL R15, [R1+0x2bc] ;  /* 0x0002bc00010f7983 */ /* 0x000ea80000100800 */
[----:B------:R-:W2:Y:S04]  /*df80*/  LDL R12, [R1+0x2b8] ;  /* 0x0002b800010c7983 */ /* 0x000ea80000100800 */
[----:B------:R-:W2:Y:S04]  /*df90*/  LDL R13, [R1+0x2b4] ;  /* 0x0002b400010d7983 */ /* 0x000ea80000100800 */
[----:B------:R-:W2:Y:S04]  /*dfa0*/  LDL R10, [R1+0x2b0] ;  /* 0x0002b000010a7983 */ /* 0x000ea80000100800 */
[----:B------:R-:W2:Y:S04]  /*dfb0*/  LDL R11, [R1+0x2ac] ;  /* 0x0002ac00010b7983 */ /* 0x000ea80000100800 */
[----:B------:R-:W2:Y:S04]  /*dfc0*/  LDL R8, [R1+0x2a8] ;  /* 0x0002a80001087983 */ /* 0x000ea80000100800 */
[----:B------:R-:W2:Y:S04]  /*dfd0*/  LDL R9, [R1+0x2a4] ;  /* 0x0002a40001097983 */ /* 0x000ea80000100800 */
[----:B0-----:R-:W2:Y:S04]  /*dfe0*/  LDL R4, [R1+0x2a0] ;  /* 0x0002a00001047983 */ /* 0x001ea80000100800 */
        /* <DEDUP_REMOVED lines=12> */
[----:B-1----:R-:W2:Y:S04]  /*e0b0*/  LDL R3, [R1+0x26c] ;  /* 0x00026c0001037983 */ /* 0x002ea80000100800 */
[----:B------:R-:W2:Y:S01]  /*e0c0*/  LDL R2, [R1+0x268] ;  /* 0x0002680001027983 */ /* 0x000ea20000100800 */
[----:B---3--:R-:W-:-:S05]  /*e0d0*/  IMAD.WIDE R20, R18, 0x2, R30 ;  /* 0x0000000212147825 */ /* 0x008fca00078e021e */
[----:B------:R0:W-:Y:S01]  /*e0e0*/  STL.64 [R1+0x5f0], R20 ;  /* 0x0005f01401007387 */ /* 0x0001e20000100a00 */
[----:B----4-:R-:W-:-:S03]  /*e0f0*/  IMAD.WIDE R18, R19, 0x2, R30 ;  /* 0x0000000213127825 */ /* 0x010fc600078e021e */
[----:B0-----:R-:W3:Y:S04]  /*e100*/  LDL.LU.64 R20, [R1+0x31c0] ;  /* 0x0031c00001147983 */ /* 0x001ee80000300a00 */
[----:B------:R0:W-:Y:S02]  /*e110*/  STL.64 [R1+0x600], R18 ;  /* 0x0006001201007387 */ /* 0x0001e40000100a00 */
[--C-:B0-----:R-:W-:Y:S02]  /*e120*/  IMAD.WIDE R18, R33, 0x2, R30.reuse ;  /* 0x0000000221127825 */ /* 0x101fe400078e021e */
[----:B------:R-:W4:Y:S04]  /*e130*/  LDL R33, [R1+0x258] ;  /* 0x0002580001217983 */ /* 0x000f280000100800 */
[----:B------:R0:W-:Y:S02]  /*e140*/  STL.64 [R1+0x608], R18 ;  /* 0x0006081201007387 */ /* 0x0001e40000100a00 */
[----:B0-----:R-:W-:-:S04]  /*e150*/  IMAD.WIDE R18, R26, 0x2, R30 ;  /* 0x000000021a127825 */ /* 0x001fc800078e021e */
[--C-:B------:R-:W-:Y:S01]  /*e160*/  IMAD.WIDE R26, R27, 0x2, R30.reuse ;  /* 0x000000021b1a7825 */ /* 0x100fe200078e021e */
[----:B------:R0:W-:Y:S04]  /*e170*/  STL.64 [R1+0x610], R18 ;  /* 0x0006101201007387 */ /* 0x0001e80000100a00 */
[----:B0-----:R-:W3:Y:S04]  /*e180*/  LDL.LU.64 R18, [R1+0x31b8] ;  /* 0x0031b80001127983 */ /* 0x001ee80000300a00 */
[----:B------:R2:W-:Y:S02]  /*e190*/  STL.64 [R1+0x620], R26 ;  /* 0x0006201a01007387 */ /* 0x0005e40000100a00 */
[----:B--2---:R-:W-:-:S04]  /*e1a0*/  IMAD.WIDE R26, R14, 0x2, R30 ;  /* 0x000000020e1a7825 */ /* 0x004fc800078e021e */
[--C-:B------:R-:W-:Y:S01]  /*e1b0*/  IMAD.WIDE R14, R15, 0x2, R30.reuse ;  /* 0x000000020f0e7825 */ /* 0x100fe200078e021e */
[----:B------:R0:W-:Y:S04]  /*e1c0*/  STL.64 [R1+0x628], R26 ;  /* 0x0006281a01007387 */ /* 0x0001e80000100a00 */
[----:B0-----:R-:W2:Y:S04]  /*e1d0*/  LDL.LU.64 R26, [R1+0x31b0] ;  /* 0x0031b000011a7983 */ /* 0x001ea80000300a00 */
[----:B------:R0:W-:Y:S02]  /*e1e0*/  STL.64 [R1+0x630], R14 ;  /* 0x0006300e01007387 */ /* 0x0001e40000100a00 */
[----:B0-----:R-:W-:-:S04]  /*e1f0*/  IMAD.WIDE R14, R12, 0x2, R30 ;  /* 0x000000020c0e7825 */ /* 0x001fc800078e021e */
        /* <DEDUP_REMOVED lines=29> */
[----:B0-----:R-:W-:-:S05]  /*e3d0*/  IMAD.WIDE R16, R32, 0x2, R30 ;  /* 0x0000000220107825 */ /* 0x001fca00078e021e */
        /* <DEDUP_REMOVED lines=17> */
[----:B------:R0:W-:Y:S04]  /*e4f0*/  STL.64 [R1+0x6d0], R60 ;  /* 0x0006d03c01007387 */ /* 0x0001e80000100a00 */
[----:B0-----:R-:W2:Y:S01]  /*e500*/  LDL.LU.64 R60, [R1+0x3160] ;  /* 0x00316000013c7983 */ /* 0x001ea20000300a00 */
[----:B------:R-:W-:-:S05]  /*e510*/  IMAD.WIDE R2, R2, 0x2, R30 ;  /* 0x0000000202027825 */ /* 0x000fca00078e021e */
[----:B------:R2:W-:Y:S02]  /*e520*/  STL.64 [R1+0x6d8], R2 ;  /* 0x0006d80201007387 */ /* 0x0005e40000100a00 */
[--C-:B--2---:R-:W-:Y:S02]  /*e530*/  IMAD.WIDE R2, R61, 0x2, R30.reuse ;  /* 0x000000023d027825 */ /* 0x104fe400078e021e */
[----:B------:R-:W2:Y:S04]  /*e540*/  LDL.LU R61, [R1+0x3158] ;  /* 0x00315800013d7983 */ /* 0x000ea80000300800 */
[----:B------:R0:W-:Y:S04]  /*e550*/  STL.64 [R1+0x6e0], R2 ;  /* 0x0006e00201007387 */ /* 0x0001e80000100a00 */
[----:B0-----:R-:W2:Y:S02]  /*e560*/  LDL.LU R3, [R1+0x3154] ;  /* 0x0031540001037983 */ /* 0x001ea40000300800 */
[----:B--2---:R-:W-:-:S05]  /*e570*/  IMAD.WIDE R2, R3, 0x2, R30 ;  /* 0x0000000203027825 */ /* 0x004fca00078e021e */
[----:B------:R0:W-:Y:S04]  /*e580*/  STL.64 [R1+0x6e8], R2 ;  /* 0x0006e80201007387 */ /* 0x0001e80000100a00 */
[----:B0-----:R-:W2:Y:S01]  /*e590*/  LDL.LU R2, [R1+0x3150] ;  /* 0x0031500001027983 */ /* 0x001ea20000300800 */
[----:B----4-:R-:W-:-:S04]  /*e5a0*/  IMAD.WIDE R32, R33, 0x2, R30 ;  /* 0x0000000221207825 */ /* 0x010fc800078e021e */
[----:B--2---:R-:W-:-:S05]  /*e5b0*/  IMAD.WIDE R2, R2, 0x2, R30 ;  /* 0x0000000202027825 */ /* 0x004fca00078e021e */
[----:B------:R0:W-:Y:S04]  /*e5c0*/  STL.64 [R1+0x6f0], R2 ;  /* 0x0006f00201007387 */ /* 0x0001e80000100a00 */
[----:B0-----:R-:W2:Y:S04]  /*e5d0*/  LDL.LU.64 R2, [R1+0x3148] ;  /* 0x0031480001027983 */ /* 0x001ea80000300a00 */
[----:B------:R0:W-:Y:S02]  /*e5e0*/  STL.64 [R1+0x6f8], R32 ;  /* 0x0006f82001007387 */ /* 0x0001e40000100a00 */
[----:B0-----:R-:W-:-:S05]  /*e5f0*/  IMAD.WIDE R32, R60, 0x2, R30 ;  /* 0x000000023c207825 */ /* 0x001fca00078e021e */
[----:B------:R0:W-:Y:S02]  /*e600*/  STL.64 [R1+0x700], R32 ;  /* 0x0007002001007387 */ /* 0x0001e40000100a00 */
[----:B0-----:R-:W-:-:S05]  /*e610*/  IMAD.WIDE R32, R61, 0x2, R30 ;  /* 0x000000023d207825 */ /* 0x001fca00078e021e */
[----:B------:R0:W-:Y:S02]  /*e620*/  STL.64 [R1+0x710], R32 ;  /* 0x0007102001007387 */ /* 0x0001e40000100a00 */
[----:B0-----:R-:W-:Y:S02]  /*e630*/  IMAD.WIDE R32, R0, 0x2, R30 ;  /* 0x0000000200207825 */ /* 0x001fe400078e021e */
[----:B------:R-:W4:Y:S04]  /*e640*/  LDL.LU R30, [R1+0x4c] ;  /* 0x00004c00011e7983 */ /* 0x000f280000300800 */
[----:B------:R-:W3:Y:S04]  /*e650*/  LDL.LU R31, [R1+0x50] ;  /* 0x00005000011f7983 */ /* 0x000ee80000300800 */
[----:B------:R2:W-:Y:S02]  /*e660*/  STL.64 [R1+0x708], R32 ;  /* 0x0007082001007387 */ /* 0x0005e40000100a00 */
[----:B--2---:R-:W-:-:S02]  /*e670*/  IMAD.WIDE R32, R22, 0x2, R2 ;  /* 0x0000000216207825 */ /* 0x004fc400078e0202 */
[----:B------:R-:W2:Y:S04]  /*e680*/  LDL.LU R22, [R1+0x48] ;  /* 0x0000480001167983 */ /* 0x000ea80000300800 */
[----:B------:R0:W-:Y:S02]  /*e690*/  STL.64 [R1+0xc8], R32 ;  /* 0x0000c82001007387 */ /* 0x0001e40000100a00 */
[--C-:B0-----:R-:W-:Y:S02]  /*e6a0*/  IMAD.WIDE R32, R23, 0x2, R2.reuse ;  /* 0x0000000217207825 */ /* 0x101fe400078e0202 */
[----:B------:R-:W2:Y:S04]  /*e6b0*/  LDL.LU R23, [R1+0x44] ;  /* 0x0000440001177983 */ /* 0x000ea80000300800 */
[----:B------:R0:W-:Y:S02]  /*e6c0*/  STL.64 [R1+0xc0], R32 ;  /* 0x0000c02001007387 */ /* 0x0001e40000100a00 */
[----:B0-----:R-:W-:-:S05]  /*e6d0*/  IMAD.WIDE R32, R25, 0x2, R2 ;  /* 0x0000000219207825 */ /* 0x001fca00078e0202 */
[----:B------:R0:W-:Y:S02]  /*e6e0*/  STL.64 [R1+0xb8], R32 ;  /* 0x0000b82001007387 */ /* 0x0001e40000100a00 */
[----:B0-----:R-:W-:-:S05]  /*e6f0*/  IMAD.WIDE R32, R28, 0x2, R2 ;  /* 0x000000021c207825 */ /* 0x001fca00078e0202 */
[----:B------:R0:W-:Y:S04]  /*e700*/  STL.64 [R1+0xb0], R32 ;  /* 0x0000b02001007387 */ /* 0x0001e80000100a00 */
[----:B0-----:R-:W2:Y:S01]  /*e710*/  LDL.LU.64 R32, [R1+0x3140] ;  /* 0x0031400001207983 */ /* 0x001ea20000300a00 */
[----:B------:R-:W-:-:S05]  /*e720*/  IMAD.WIDE R28, R29, 0x2, R2 ;  /* 0x000000021d1c7825 */ /* 0x000fca00078e0202 */
[----:B------:R2:W-:Y:S01]  /*e730*/  STL.64 [R1+0xa8], R28 ;  /* 0x0000a81c01007387 */ /* 0x0005e20000100a00 */
[----:B------:R-:W-:-:S04]  /*e740*/  IMAD.WIDE R24, R24, 0x2, R2 ;  /* 0x0000000218187825 */ /* 0x000fc800078e0202 */
[----:B--2---:R-:W-:-:S05]  /*e750*/  IMAD.WIDE R28, R33, 0x2, R2 ;  /* 0x00000002211c7825 */ /* 0x004fca00078e0202 */
[----:B------:R0:W-:Y:S02]  /*e760*/  STL.64 [R1+0xa0], R28 ;  /* 0x0000a01c01007387 */ /* 0x0001e40000100a00 */
[----:B0-----:R-:W-:-:S05]  /*e770*/  IMAD.WIDE R28, R37, 0x2, R2 ;  /* 0x00000002251c7825 */ /* 0x001fca00078e0202 */
[----:B------:R0:W-:Y:S02]  /*e780*/  STL.64 [R1+0x98], R28 ;  /* 0x0000981c01007387 */ /* 0x0001e40000100a00 */
[----:B0-----:R-:W-:-:S05]  /*e790*/  IMAD.WIDE R28, R38, 0x2, R2 ;  /* 0x00000002261c7825 */ /* 0x001fca00078e0202 */
[----:B------:R0:W-:Y:S02]  /*e7a0*/  STL.64 [R1+0x90], R28 ;  /* 0x0000901c01007387 */ /* 0x0001e40000100a00 */
[----:B0-----:R-:W-:-:S04]  /*e7b0*/  IMAD.WIDE R28, R23, 0x2, R2 ;  /* 0x00000002171c7825 */ /* 0x001fc800078e0202 */
[--C-:B------:R-:W-:Y:S01]  /*e7c0*/  IMAD.WIDE R22, R22, 0x2, R2.reuse ;  /* 0x0000000216167825 */ /* 0x100fe200078e0202 */
[----:B------:R4:W-:Y:S04]  /*e7d0*/  STL.64 [R1+0x88], R28 ;  /* 0x0000881c01007387 */ /* 0x0009e80000100a00 */
[----:B------:R0:W-:Y:S01]  /*e7e0*/  STL.64 [R1+0x80], R22 ;  /* 0x0000801601007387 */ /* 0x0001e20000100a00 */
[----:B----4-:R-:W-:-:S04]  /*e7f0*/  IMAD.WIDE R28, R30, 0x2, R2 ;  /* 0x000000021e1c7825 */ /* 0x010fc800078e0202 */
[--C-:B---3--:R-:W-:Y:S01]  /*e800*/  IMAD.WIDE R30, R31, 0x2, R2.reuse ;  /* 0x000000021f1e7825 */ /* 0x108fe200078e0202 */
[----:B------:R1:W-:Y:S03]  /*e810*/  STL.64 [R1+0x78], R28 ;  /* 0x0000781c01007387 */ /* 0x0003e60000100a00 */
[--C-:B0-----:R-:W-:Y:S01]  /*e820*/  IMAD.WIDE R22, R19, 0x2, R2.reuse ;  /* 0x0000000213167825 */ /* 0x101fe200078e0202 */
[----:B------:R0:W-:Y:S04]  /*e830*/  STL.64 [R1+0x70], R30 ;  /* 0x0000701e01007387 */ /* 0x0001e80000100a00 */
[----:B------:R2:W-:Y:S01]  /*e840*/  STL.64 [R1+0x68], R22 ;  /* 0x0000681601007387 */ /* 0x0005e20000100a00 */
[----:B-1----:R-:W-:-:S04]  /*e850*/  IMAD.WIDE R28, R32, 0x2, R2 ;  /* 0x00000002201c7825 */ /* 0x002fc800078e0202 */
[--C-:B0-----:R-:W-:Y:S01]  /*e860*/  IMAD.WIDE R30, R7, 0x2, R2.reuse ;  /* 0x00000002071e7825 */ /* 0x101fe200078e0202 */
        /* <DEDUP_REMOVED lines=11> */
[----:B-1----:R-:W-:-:S04]  /*e920*/  IMAD.WIDE R30, R5, 0x2, R2 ;  /* 0x00000002051e7825 */ /* 0x002fc800078e0202 */
[--C-:B--2---:R-:W-:Y:S01]  /*e930*/  IMAD.WIDE R22, R15, 0x2, R2.reuse ;  /* 0x000000020f167825 */ /* 0x104fe200078e0202 */
[----:B------:R0:W-:Y:S04]  /*e940*/  STL.64 [R1+0x30], R28 ;  /* 0x0000301c01007387 */ /* 0x0001e80000100a00 */
[----:B------:R1:W-:Y:S01]  /*e950*/  STL.64 [R1+0x28], R22 ;  /* 0x0000281601007387 */ /* 0x0003e20000100a00 */
[----:B------:R-:W-:-:S03]  /*e960*/  IMAD.WIDE R16, R17, 0x2, R2 ;  /* 0x0000000211107825 */ /* 0x000fc600078e0202 */
[----:B------:R-:W-:Y:S01]  /*e970*/  STL.64 [R1+0x20], R30 ;  /* 0x0000201e01007387 */ /* 0x000fe20000100a00 */
[----:B------:R-:W-:-:S04]  /*e980*/  IMAD.WIDE R4, R4, 0x2, R2 ;  /* 0x0000000204047825 */ /* 0x000fc800078e0202 */
[----:B0-----:R-:W-:-:S04]  /*e990*/  IMAD.WIDE R28, R20, 0x2, R2 ;  /* 0x00000002141c7825 */ /* 0x001fc800078e0202 */
[--C-:B-1----:R-:W-:Y:S01]  /*e9a0*/  IMAD.WIDE R22, R12, 0x2, R2.reuse ;  /* 0x000000020c167825 */ /* 0x102fe200078e0202 */
[----:B------:R-:W-:Y:S03]  /*e9b0*/  STL.64 [R1+0x18], R28 ;  /* 0x0000181c01007387 */ /* 0x000fe60000100a00 */
[--C-:B------:R-:W-:Y:S01]  /*e9c0*/  IMAD.WIDE R6, R6, 0x2, R2.reuse ;  /* 0x0000000206067825 */ /* 0x100fe200078e0202 */
[----:B------:R-:W-:Y:S04]  /*e9d0*/  STL.64 [R1+0x10], R22 ;  /* 0x0000101601007387 */ /* 0x000fe80000100a00 */
[----:B------:R-:W-:Y:S04]  /*e9e0*/  STL.64 [R1+0x8], R16 ;  /* 0x0000081001007387 */ /* 0x000fe80000100a00 */
[----:B------:R-:W-:Y:S01]  /*e9f0*/  STL.64 [R1+0x3100], R4 ;  /* 0x0031000401007387 */ /* 0x000fe20000100a00 */
[----:B------:R-:W-:-:S03]  /*ea00*/  IMAD.WIDE R10, R11, 0x2, R2 ;  /* 0x000000020b0a7825 */ /* 0x000fc600078e0202 */
[----:B------:R0:W-:Y:S01]  /*ea10*/  STL.64 [R1], R6 ;  /* 0x0000000601007387 */ /* 0x0001e20000100a00 */
[----:B------:R-:W-:-:S04]  /*ea20*/  IMAD.WIDE R12, R13, 0x2, R2 ;  /* 0x000000020d0c7825 */ /* 0x000fc800078e0202 */
[----:B------:R-:W-:-:S04]  /*ea30*/  IMAD.WIDE R14, R14, 0x2, R2 ;  /* 0x000000020e0e7825 */ /* 0x000fc800078e0202 */
[----:B0-----:R-:W-:-:S04]  /*ea40*/  IMAD.WIDE R6, R8, 0x2, R2 ;  /* 0x0000000208067825 */ /* 0x001fc800078e0202 */
[--C-:B------:R-:W-:Y:S01]  /*ea50*/  IMAD.WIDE R8, R9, 0x2, R2.reuse ;  /* 0x0000000209087825 */ /* 0x100fe200078e0202 */
[----:B------:R-:W-:Y:S03]  /*ea60*/  STL.64 [R1+0x3108], R6 ;  /* 0x0031080601007387 */ /* 0x000fe60000100a00 */
[--C-:B------:R-:W-:Y:S01]  /*ea70*/  IMAD.WIDE R16, R26, 0x2, R2.reuse ;  /* 0x000000021a107825 */ /* 0x100fe200078e0202 */
[----:B------:R-:W-:Y:S03]  /*ea80*/  STL.64 [R1+0x30f8], R8 ;  /* 0x0030f80801007387 */ /* 0x000fe60000100a00 */
[--C-:B------:R-:W-:Y:S01]  /*ea90*/  IMAD.WIDE R18, R18, 0x2, R2.reuse ;  /* 0x0000000212127825 */ /* 0x100fe200078e0202 */
[----:B------:R-:W-:Y:S03]  /*eaa0*/  STL.64 [R1+0x30f0], R10 ;  /* 0x0030f00a01007387 */ /* 0x000fe60000100a00 */
[--C-:B------:R-:W-:Y:S01]  /*eab0*/  IMAD.WIDE R20, R21, 0x2, R2.reuse ;  /* 0x0000000215147825 */ /* 0x100fe200078e0202 */
[----:B------:R0:W-:Y:S03]  /*eac0*/  STL.64 [R1+0x30e8], R12 ;  /* 0x0030e80c01007387 */ /* 0x0001e60000100a00 */
[--C-:B------:R-:W-:Y:S01]  /*ead0*/  IMAD.WIDE R22, R42, 0x2, R2.reuse ;  /* 0x000000022a167825 */ /* 0x100fe200078e0202 */
[----:B------:R-:W-:Y:S03]  /*eae0*/  STL.64 [R1+0x30e0], R14 ;  /* 0x0030e00e01007387 */ /* 0x000fe60000100a00 */
[--C-:B------:R-:W-:Y:S01]  /*eaf0*/  IMAD.WIDE R26, R49, 0x2, R2.reuse ;  /* 0x00000002311a7825 */ /* 0x100fe200078e0202 */
[----:B------:R-:W-:Y:S03]  /*eb00*/  STL.64 [R1+0x30d8], R16 ;  /* 0x0030d81001007387 */ /* 0x000fe60000100a00 */
[--C-:B------:R-:W-:Y:S01]  /*eb10*/  IMAD.WIDE R28, R56, 0x2, R2.reuse ;  /* 0x00000002381c7825 */ /* 0x100fe200078e0202 */
[----:B------:R-:W-:Y:S03]  /*eb20*/  STL.64 [R1+0x30d0], R18 ;  /* 0x0030d01201007387 */ /* 0x000fe60000100a00 */
[--C-:B------:R-:W-:Y:S01]  /*eb30*/  IMAD.WIDE R30, R39, 0x2, R2.reuse ;  /* 0x00000002271e7825 */ /* 0x100fe200078e0202 */
[----:B------:R-:W-:Y:S04]  /*eb40*/  STL.64 [R1+0x3110], R20 ;  /* 0x0031101401007387 */ /* 0x000fe80000100a00 */
[----:B------:R1:W-:Y:S04]  /*eb50*/  STL.64 [R1+0x30c8], R22 ;  /* 0x0030c81601007387 */ /* 0x0003e80000100a00 */
[----:B------:R-:W-:Y:S04]  /*eb60*/  STL.64 [R1+0x30c0], R24 ;  /* 0x0030c01801007387 */ /* 0x000fe80000100a00 */
[----:B------:R2:W-:Y:S04]  /*eb70*/  STL.64 [R1+0x3118], R26 ;  /* 0x0031181a01007387 */ /* 0x0005e80000100a00 */
[----:B------:R-:W-:Y:S04]  /*eb80*/  STL.64 [R1+0x3120], R28 ;  /* 0x0031201c01007387 */ /* 0x000fe80000100a00 */
[----:B------:R-:W-:Y:S04]  /*eb90*/  STL.64 [R1+0x3128], R30 ;  /* 0x0031281e01007387 */ /* 0x000fe80000100a00 */
[----:B0-----:R-:W2:Y:S01]  /*eba0*/  LDL.LU R12, [R1+0x3c8] ;  /* 0x0003c800010c7983 */ /* 0x001ea20000300800 */
[----:B------:R-:W-:-:S03]  /*ebb0*/  IMAD.WIDE R32, R36, 0x2, R2 ;  /* 0x0000000224207825 */ /* 0x000fc600078e0202 */
[----:B-1----:R-:W3:Y:S04]  /*ebc0*/  LDL.LU R23, [R1+0x3cc] ;  /* 0x0003cc0001177983 */ /* 0x002ee80000300800 */
[----:B------:R-:W4:Y:S04]  /*ebd0*/  LDL.LU R13, [R1+0x3d0] ;  /* 0x0003d000010d7983 */ /* 0x000f280000300800 */
[----:B------:R-:W-:Y:S04]  /*ebe0*/  STL.64 [R1+0x3130], R32 ;  /* 0x0031302001007387 */ /* 0x000fe80000100a00 */
        /* <DEDUP_REMOVED lines=12> */
[----:B--2---:R-:W-:-:S03]  /*ecb0*/  IMAD.WIDE R26, R12, 0x2, R2 ;  /* 0x000000020c1a7825 */ /* 0x004fc600078e0202 */
[----:B------:R-:W2:Y:S01]  /*ecc0*/  LDL.LU R12, [R1+0x424] ;  /* 0x00042400010c7983 */ /* 0x000ea20000300800 */
[----:B---3--:R-:W-:-:S03]  /*ecd0*/  IMAD.WIDE R24, R23, 0x2, R2 ;  /* 0x0000000217187825 */ /* 0x008fc600078e0202 */
[----:B------:R-:W-:Y:S01]  /*ece0*/  STL.64 [R1+0x2e0], R26 ;  /* 0x0002e01a01007387 */ /* 0x000fe20000100a00 */
[----:B----4-:R-:W-:-:S03]  /*ecf0*/  IMAD.WIDE R22, R13, 0x2, R2 ;  /* 0x000000020d167825 */ /* 0x010fc600078e0202 */
[----:B------:R-:W3:Y:S04]  /*ed00*/  LDL.LU R13, [R1+0x428] ;  /* 0x00042800010d7983 */ /* 0x000ee80000300800 */
[----:B------:R0:W-:Y:S04]  /*ed10*/  STL.64 [R1+0x2e8], R24 ;  /* 0x0002e81801007387 */ /* 0x0001e80000100a00 */
[----:B------:R1:W-:Y:S01]  /*ed20*/  STL.64 [R1+0x2f0], R22 ;  /* 0x0002f01601007387 */ /* 0x0003e20000100a00 */
[----:B0-----:R-:W-:-:S04]  /*ed30*/  IMAD.WIDE R24, R20, 0x2, R2 ;  /* 0x0000000214187825 */ /* 0x001fc800078e0202 */
[--C-:B-1----:R-:W-:Y:S02]  /*ed40*/  IMAD.WIDE R22, R15, 0x2, R2.reuse ;  /* 0x000000020f167825 */ /* 0x102fe400078e0202 */
[----:B------:R-:W4:Y:S04]  /*ed50*/  LDL.LU R15, [R1+0x42c] ;  /* 0x00042c00010f7983 */ /* 0x000f280000300800 */
[----:B------:R-:W-:Y:S04]  /*ed60*/  STL.64 [R1+0x300], R24 ;  /* 0x0003001801007387 */ /* 0x000fe80000100a00 */
[----:B------:R0:W-:Y:S02]  /*ed70*/  STL.64 [R1+0x310], R22 ;  /* 0x0003101601007387 */ /* 0x0001e40000100a00 */
[----:B0-----:R-:W-:-:S02]  /*ed80*/  IMAD.WIDE R22, R17, 0x2, R2 ;  /* 0x0000000211167825 */ /* 0x001fc400078e0202 */
[----:B------:R-:W4:Y:S02]  /*ed90*/  LDL.LU R17, [R1+0x438] ;  /* 0x0004380001117983 */ /* 0x000f240000300800 */
[----:B------:R-:W-:-:S05]  /*eda0*/  IMAD.WIDE R20, R21, 0x2, R2 ;  /* 0x0000000215147825 */ /* 0x000fca00078e0202 */
[----:B------:R0:W-:Y:S04]  /*edb0*/  STL.64 [R1+0x318], R20 ;  /* 0x0003181401007387 */ /* 0x0001e80000100a00 */
[----:B------:R1:W-:Y:S01]  /*edc0*/  STL.64 [R1+0x328], R22 ;  /* 0x0003281601007387 */ /* 0x0003e20000100a00 */
[----:B0-----:R-:W-:-:S04]  /*edd0*/  IMAD.WIDE R20, R18, 0x2, R2 ;  /* 0x0000000212147825 */ /* 0x001fc800078e0202 */
[--C-:B-1----:R-:W-:Y:S02]  /*ede0*/  IMAD.WIDE R22, R14, 0x2, R2.reuse ;  /* 0x000000020e167825 */ /* 0x102fe400078e0202 */
[----:B------:R-:W4:Y:S04]  /*edf0*/  LDL.LU R14, [R1+0x43c] ;  /* 0x00043c00010e7983 */ /* 0x000f280000300800 */
[----:B------:R0:W-:Y:S04]  /*ee00*/  STL.64 [R1+0x330], R20 ;  /* 0x0003301401007387 */ /* 0x0001e80000100a00 */
[----:B------:R-:W-:Y:S01]  /*ee10*/  STL.64 [R1+0x340], R22 ;  /* 0x0003401601007387 */ /* 0x000fe20000100a00 */
[----:B0-----:R-:W-:-:S04]  /*ee20*/  IMAD.WIDE R20, R19, 0x2, R2 ;  /* 0x0000000213147825 */ /* 0x001fc800078e0202 */
[--C-:B------:R-:W-:Y:S02]  /*ee30*/  IMAD.WIDE R18, R8, 0x2, R2.reuse ;  /* 0x0000000208127825 */ /* 0x100fe400078e0202 */
[----:B------:R-:W4:Y:S04]  /*ee40*/  LDL.LU R8, [R1+0x448] ;  /* 0x0004480001087983 */ /* 0x000f280000300800 */
[----:B------:R0:W-:Y:S04]  /*ee50*/  STL.64 [R1+0x350], R20 ;  /* 0x0003501401007387 */ /* 0x0001e80000100a00 */
[----:B------:R1:W-:Y:S04]  /*ee60*/  STL.64 [R1+0x358], R18 ;  /* 0x0003581201007387 */ /* 0x0003e80000100a00 */
[----:B------:R-:W4:Y:S01]  /*ee70*/  LDL.LU R29, [R1+0x44c] ;  /* 0x00044c00011d7983 */ /* 0x000f220000300800 */
[----:B0-----:R-:W-:-:S04]  /*ee80*/  IMAD.WIDE R20, R16, 0x2, R2 ;  /* 0x0000000210147825 */ /* 0x001fc800078e0202 */
[--C-:B-1----:R-:W-:Y:S01]  /*ee90*/  IMAD.WIDE R18, R9, 0x2, R2.reuse ;  /* 0x0000000209127825 */ /* 0x102fe200078e0202 */
[----:B------:R0:W-:Y:S04]  /*eea0*/  STL.64 [R1+0x368], R20 ;  /* 0x0003681401007387 */ /* 0x0001e80000100a00 */
[----:B------:R-:W4:Y:S04]  /*eeb0*/  LDL.LU R26, [R1+0x450] ;  /* 0x00045000011a7983 */ /* 0x000f280000300800 */
[----:B------:R1:W-:Y:S04]  /*eec0*/  STL.64 [R1+0x370], R18 ;  /* 0x0003701201007387 */ /* 0x0003e80000100a00 */
[----:B------:R-:W4:Y:S04]  /*eed0*/  LDL.LU R27, [R1+0x454] ;  /* 0x00045400011b7983 */ /* 0x000f280000300800 */
[----:B------:R-:W4:Y:S04]  /*eee0*/  LDL.LU R24, [R1+0x460] ;  /* 0x0004600001187983 */ /* 0x000f280000300800 */
[----:B------:R-:W4:Y:S01]  /*eef0*/  LDL.LU R9, [R1+0x464] ;  /* 0x0004640001097983 */ /* 0x000f220000300800 */
[----:B0-----:R-:W-:-:S03]  /*ef00*/  IMAD.WIDE R20, R10, 0x2, R2 ;  /* 0x000000020a147825 */ /* 0x001fc600078e0202 */
[----:B------:R-:W4:Y:S01]  /*ef10*/  LDL.LU R10, [R1+0x468] ;  /* 0x00046800010a7983 */ /* 0x000f220000300800 */
[----:B-1----:R-:W-:-:S03]  /*ef20*/  IMAD.WIDE R18, R11, 0x2, R2 ;  /* 0x000000020b127825 */ /* 0x002fc600078e0202 */
[----:B------:R-:W-:Y:S04]  /*ef30*/  STL.64 [R1+0x380], R20 ;  /* 0x0003801401007387 */ /* 0x000fe80000100a00 */
[----:B------:R-:W4:Y:S04]  /*ef40*/  LDL.LU R25, [R1+0x46c] ;  /* 0x00046c0001197983 */ /* 0x000f280000300800 */
[----:B------:R2:W-:Y:S04]  /*ef50*/  STL.64 [R1+0x388], R18 ;  /* 0x0003881201007387 */ /* 0x0005e80000100a00 */
[----:B------:R-:W4:Y:S04]  /*ef60*/  LDL.LU R22, [R1+0x478] ;  /* 0x0004780001167983 */ /* 0x000f280000300800 */
[----:B------:R-:W4:Y:S04]  /*ef70*/  LDL.LU R11, [R1+0x47c] ;  /* 0x00047c00010b7983 */ /* 0x000f280000300800 */
[----:B------:R-:W4:Y:S01]  /*ef80*/  LDL.LU R23, [R1+0x480] ;  /* 0x0004800001177983 */ /* 0x000f220000300800 */
[----:B--2---:R-:W-:-:S03]  /*ef90*/  IMAD.WIDE R18, R12, 0x2, R2 ;  /* 0x000000020c127825 */ /* 0x004fc600078e0202 */
[----:B------:R-:W2:Y:S04]  /*efa0*/  LDL.LU R12, [R1+0x484] ;  /* 0x00048400010c7983 */ /* 0x000ea80000300800 */
[----:B------:R3:W-:Y:S04]  /*efb0*/  STL.64 [R1+0x398], R18 ;  /* 0x0003981201007387 */ /* 0x0007e80000100a00 */
[----:B------:R-:W2:Y:S01]  /*efc0*/  LDL.LU R20, [R1+0x490] ;  /* 0x0004900001147983 */ /* 0x000ea20000300800 */
[----:B---3--:R-:W-:-:S03]  /*efd0*/  IMAD.WIDE R18, R13, 0x2, R2 ;  /* 0x000000020d127825 */ /* 0x008fc600078e0202 */
[----:B------:R-:W3:Y:S04]  /*efe0*/  LDL.LU R13, [R1+0x494] ;  /* 0x00049400010d7983 */ /* 0x000ee80000300800 */
[----:B------:R4:W-:Y:S04]  /*eff0*/  STL.64 [R1+0x3a0], R18 ;  /* 0x0003a01201007387 */ /* 0x0009e80000100a00 */
[----:B------:R-:W3:Y:S01]  /*f000*/  LDL.LU R21, [R1+0x498] ;  /* 0x0004980001157983 */ /* 0x000ee20000300800 */
[----:B----4-:R-:W-:-:S03]  /*f010*/  IMAD.WIDE R18, R15, 0x2, R2 ;  /* 0x000000020f127825 */ /* 0x010fc600078e0202 */
[----:B------:R-:W4:Y:S04]  /*f020*/  LDL.LU R15, [R1+0x49c] ;  /* 0x00049c00010f7983 */ /* 0x000f280000300800 */
[----:B------:R0:W-:Y:S01]  /*f030*/  STL.64 [R1+0x3b0], R18 ;  /* 0x0003b01201007387 */ /* 0x0001e20000100a00 */
[----:B------:R-:W-:-:S03]  /*f040*/  IMAD.WIDE R30, R17, 0x2, R2 ;  /* 0x00000002111e7825 */ /* 0x000fc600078e0202 */
[----:B0-----:R-:W4:Y:S04]  /*f050*/  LDL.LU R18, [R1+0x4a8] ;  /* 0x0004a80001127983 */ /* 0x001f280000300800 */
[----:B------:R-:W4:Y:S04]  /*f060*/  LDL.LU R17, [R1+0x4ac] ;  /* 0x0004ac0001117983 */ /* 0x000f280000300800 */
[----:B------:R0:W-:Y:S04]  /*f070*/  STL.64 [R1+0x3b8], R30 ;  /* 0x0003b81e01007387 */ /* 0x0001e80000100a00 */
[----:B------:R-:W4:Y:S04]  /*f080*/  LDL.LU R19, [R1+0x4b0] ;  /* 0x0004b00001137983 */ /* 0x000f280000300800 */
[----:B------:R-:W4:Y:S01]  /*f090*/  LDL.LU R16, [R1+0x2d8] ;  /* 0x0002d80001107983 */ /* 0x000f220000300800 */
[----:B0-----:R-:W-:-:S05]  /*f0a0*/  IMAD.WIDE R30, R14, 0x2, R2 ;  /* 0x000000020e1e7825 */ /* 0x001fca00078e0202 */
[----:B------:R0:W-:Y:S04]  /*f0b0*/  STL.64 [R1+0x3c8], R30 ;  /* 0x0003c81e01007387 */ /* 0x0001e80000100a00 */
[----:B------:R-:W4:Y:S01]  /*f0c0*/  LDL.LU R14, [R1+0x2d0] ;  /* 0x0002d000010e7983 */ /* 0x000f220000300800 */
[----:B0-----:R-:W-:-:S03]  /*f0d0*/  IMAD.WIDE R30, R8, 0x2, R2 ;  /* 0x00000002081e7825 */ /* 0x001fc600078e0202 */
[----:B------:R-:W4:Y:S04]  /*f0e0*/  LDL.LU R8, [R1+0x2cc] ;  /* 0x0002cc0001087983 */ /* 0x000f280000300800 */
[----:B------:R0:W-:Y:S01]  /*f0f0*/  STL.64 [R1+0x3d0], R30 ;  /* 0x0003d01e01007387 */ /* 0x0001e20000100a00 */
[----:B------:R-:W-:-:S05]  /*f100*/  IMAD.WIDE R32, R29, 0x2, R2 ;  /* 0x000000021d207825 */ /* 0x000fca00078e0202 */
[----:B------:R-:W-:Y:S01]  /*f110*/  STL.64 [R1+0x3e0], R32 ;  /* 0x0003e02001007387 */ /* 0x000fe20000100a00 */
[----:B0-----:R-:W-:-:S04]  /*f120*/  IMAD.WIDE R30, R26, 0x2, R2 ;  /* 0x000000021a1e7825 */ /* 0x001fc800078e0202 */
[--C-:B------:R-:W-:Y:S01]  /*f130*/  IMAD.WIDE R28, R27, 0x2, R2.reuse ;  /* 0x000000021b1c7825 */ /* 0x100fe200078e0202 */
[----:B------:R-:W-:Y:S03]  /*f140*/  STL.64 [R1+0x3e8], R30 ;  /* 0x0003e81e01007387 */ /* 0x000fe60000100a00 */
[--C-:B------:R-:W-:Y:S01]  /*f150*/  IMAD.WIDE R26, R24, 0x2, R2.reuse ;  /* 0x00000002181a7825 */ /* 0x100fe200078e0202 */
[----:B------:R0:W-:Y:S04]  /*f160*/  STL.64 [R1+0x3f8], R28 ;  /* 0x0003f81c01007387 */ /* 0x0001e80000100a00 */
[----:B------:R1:W-:Y:S01]  /*f170*/  STL.64 [R1+0x408], R26 ;  /* 0x0004081a01007387 */ /* 0x0003e20000100a00 */
[----:B0-----:R-:W-:-:S03]  /*f180*/  IMAD.WIDE R28, R9, 0x2, R2 ;  /* 0x00000002091c7825 */ /* 0x001fc600078e0202 */
[----:B------:R-:W4:Y:S01]  /*f190*/  LDL.LU R9, [R1+0x2c8] ;  /* 0x0002c80001097983 */ /* 0x000f220000300800 */
[----:B-1----:R-:W-:-:S03]  /*f1a0*/  IMAD.WIDE R26, R10, 0x2, R2 ;  /* 0x000000020a1a7825 */ /* 0x002fc600078e0202 */
[----:B------:R-:W-:Y:S04]  /*f1b0*/  STL.64 [R1+0x410], R28 ;  /* 0x0004101c01007387 */ /* 0x000fe80000100a00 */
[----:B------:R-:W4:Y:S01]  /*f1c0*/  LDL.LU R10, [R1+0x2c4] ;  /* 0x0002c400010a7983 */ /* 0x000f220000300800 */
[----:B------:R-:W-:-:S03]  /*f1d0*/  IMAD.WIDE R24, R25, 0x2, R2 ;  /* 0x0000000219187825 */ /* 0x000fc600078e0202 */
[----:B------:R0:W-:Y:S04]  /*f1e0*/  STL.64 [R1+0x420], R26 ;  /* 0x0004201a01007387 */ /* 0x0001e80000100a00 */
[----:B------:R1:W-:Y:S01]  /*f1f0*/  STL.64 [R1+0x428], R24 ;  /* 0x0004281801007387 */ /* 0x0003e20000100a00 */
[----:B0-----:R-:W-:-:S04]  /*f200*/  IMAD.WIDE R26, R22, 0x2, R2 ;  /* 0x00000002161a7825 */ /* 0x001fc800078e0202 */
[--C-:B-1----:R-:W-:Y:S02]  /*f210*/  IMAD.WIDE R24, R11, 0x2, R2.reuse ;  /* 0x000000020b187825 */ /* 0x102fe400078e0202 */
[----:B------:R-:W4:Y:S02]  /*f220*/  LDL.LU R11, [R1+0x2c0] ;  /* 0x0002c000010b7983 */ /* 0x000f240000300800 */
[--C-:B------:R-:W-:Y:S02]  /*f230*/  IMAD.WIDE R22, R23, 0x2, R2.reuse ;  /* 0x0000000217167825 */ /* 0x100fe400078e0202 */
[----:B------:R-:W-:Y:S04]  /*f240*/  STL.64 [R1+0x438], R26 ;  /* 0x0004381a01007387 */ /* 0x000fe80000100a00 */
[----:B------:R2:W-:Y:S02]  /*f250*/  STL.64 [R1+0x448], R24 ;  /* 0x0004481801007387 */ /* 0x0005e40000100a00 */
[----:B--2---:R-:W-:-:S02]  /*f260*/  IMAD.WIDE R24, R12, 0x2, R2 ;  /* 0x000000020c187825 */ /* 0x004fc400078e0202 */
[----:B------:R-:W2:Y:S04]  /*f270*/  LDL.LU R12, [R1+0x2bc] ;  /* 0x0002bc00010c7983 */ /* 0x000ea80000300800 */
[----:B------:R0:W-:Y:S04]  /*f280*/  STL.64 [R1+0x450], R22 ;  /* 0x0004501601007387 */ /* 0x0001e80000100a00 */
[----:B------:R3:W-:Y:S01]  /*f290*/  STL.64 [R1+0x460], R24 ;  /* 0x0004601801007387 */ /* 0x0007e20000100a00 */
[----:B0-----:R-:W-:-:S04]  /*f2a0*/  IMAD.WIDE R22, R20, 0x2, R2 ;  /* 0x0000000214167825 */ /* 0x001fc800078e0202 */
[--C-:B---3--:R-:W-:Y:S02]  /*f2b0*/  IMAD.WIDE R24, R13, 0x2, R2.reuse ;  /* 0x000000020d187825 */ /* 0x108fe400078e0202 */
[----:B------:R-:W3:Y:S04]  /*f2c0*/  LDL.LU R13, [R1+0x2b8] ;  /* 0x0002b800010d7983 */ /* 0x000ee80000300800 */
[----:B------:R0:W-:Y:S04]  /*f2d0*/  STL.64 [R1+0x468], R22 ;  /* 0x0004681601007387 */ /* 0x0001e80000100a00 */
[----:B------:R-:W-:Y:S01]  /*f2e0*/  STL.64 [R1+0x478], R24 ;  /* 0x0004781801007387 */ /* 0x000fe20000100a00 */
[----:B0-----:R-:W-:-:S04]  /*f2f0*/  IMAD.WIDE R22, R21, 0x2, R2 ;  /* 0x0000000215167825 */ /* 0x001fc800078e0202 */
[--C-:B----4-:R-:W-:Y:S02]  /*f300*/  IMAD.WIDE R20, R15, 0x2, R2.reuse ;  /* 0x000000020f147825 */ /* 0x110fe400078e0202 */
[----:B------:R-:W4:Y:S04]  /*f310*/  LDL.LU R15, [R1+0x2b4] ;  /* 0x0002b400010f7983 */ /* 0x000f280000300800 */
[----:B------:R-:W-:Y:S04]  /*f320*/  STL.64 [R1+0x480], R22 ;  /* 0x0004801601007387 */ /* 0x000fe80000100a00 */
[----:B------:R0:W-:Y:S02]  /*f330*/  STL.64 [R1+0x490], R20 ;  /* 0x0004901401007387 */ /* 0x0001e40000100a00 */
[----:B0-----:R-:W-:-:S02]  /*f340*/  IMAD.WIDE R20, R17, 0x2, R2 ;  /* 0x0000000211147825 */ /* 0x001fc400078e0202 */
[----:B------:R-:W4:Y:S02]  /*f350*/  LDL.LU R17, [R1+0x2b0] ;  /* 0x0002b00001117983 */ /* 0x000f240000300800 */
[----:B------:R-:W-:-:S05]  /*f360*/  IMAD.WIDE R22, R18, 0x2, R2 ;  /* 0x0000000212167825 */ /* 0x000fca00078e0202 */
[----:B------:R-:W-:Y:S04]  /*f370*/  STL.64 [R1+0x498], R22 ;  /* 0x0004981601007387 */ /* 0x000fe80000100a00 */
[----:B------:R0:W-:Y:S04]  /*f380*/  STL.64 [R1+0x4a8], R20 ;  /* 0x0004a81401007387 */ /* 0x0001e80000100a00 */
[----:B0-----:R-:W4:Y:S01]  /*f390*/  LDL.LU R21, [R1+0x2ac] ;  /* 0x0002ac0001157983 */ /* 0x001f220000300800 */
[----:B------:R-:W-:-:S04]  /*f3a0*/  IMAD.WIDE R22, R19, 0x2, R2 ;  /* 0x0000000213167825 */ /* 0x000fc800078e0202 */
[--C-:B------:R-:W-:Y:S01]  /*f3b0*/  IMAD.WIDE R18, R16, 0x2, R2.reuse ;  /* 0x0000000210127825 */ /* 0x100fe200078e0202 */
[----:B------:R0:W-:Y:S04]  /*f3c0*/  STL.64 [R1+0x4b0], R22 ;  /* 0x0004b01601007387 */ /* 0x0001e80000100a00 */
[----:B------:R1:W-:Y:S04]  /*f3d0*/  STL.64 [R1+0x2d8], R18 ;  /* 0x0002d81201007387 */ /* 0x0003e80000100a00 */
[----:B------:R-:W4:Y:S01]  /*f3e0*/  LDL.LU R29, [R1+0x2a8] ;  /* 0x0002a800011d7983 */ /* 0x000f220000300800 */
[----:B0-----:R-:W-:-:S04]  /*f3f0*/  IMAD.WIDE R22, R14, 0x2, R2 ;  /* 0x000000020e167825 */ /* 0x001fc800078e0202 */
[--C-:B-1----:R-:W-:Y:S01]  /*f400*/  IMAD.WIDE R18, R8, 0x2, R2.reuse ;  /* 0x0000000208127825 */ /* 0x102fe200078e0202 */
[----:B------:R-:W-:Y:S04]  /*f410*/  STL.64 [R1+0x2d0], R22 ;  /* 0x0002d01601007387 */ /* 0x000fe80000100a00 */
[----:B------:R-:W4:Y:S04]  /*f420*/  LDL.LU R26, [R1+0x2a4] ;  /* 0x0002a400011a7983 */ /* 0x000f280000300800 */
[----:B------:R0:W-:Y:S04]  /*f430*/  STL.64 [R1+0x4d0], R18 ;  /* 0x0004d01201007387 */ /* 0x0001e80000100a00 */
[----:B0-----:R-:W4:Y:S04]  /*f440*/  LDL.LU R18, [R1+0x2a0] ;  /* 0x0002a00001127983 */ /* 0x001f280000300800 */
[----:B------:R-:W4:Y:S04]  /*f450*/  LDL.LU R19, [R1+0x29c] ;  /* 0x00029c0001137983 */ /* 0x000f280000300800 */
[----:B------:R-:W4:Y:S01]  /*f460*/  LDL.LU R8, [R1+0x298] ;  /* 0x0002980001087983 */ /* 0x000f220000300800 */
[----:B------:R-:W-:-:S03]  /*f470*/  IMAD.WIDE R24, R9, 0x2, R2 ;  /* 0x0000000209187825 */ /* 0x000fc600078e0202 */
[----:B------:R-:W4:Y:S04]  /*f480*/  LDL.LU R9, [R1+0x294] ;  /* 0x0002940001097983 */ /* 0x000f280000300800 */
[----:B------:R0:W-:Y:S01]  /*f490*/  STL.64 [R1+0x2c8], R24 ;  /* 0x0002c81801007387 */ /* 0x0001e20000100a00 */
[----:B------:R-:W-:-:S03]  /*f4a0*/  IMAD.WIDE R22, R10, 0x2, R2 ;  /* 0x000000020a167825 */ /* 0x000fc600078e0202 */
[----:B------:R-:W4:Y:S04]  /*f4b0*/  LDL.LU R27, [R1+0x290] ;  /* 0x00029000011b7983 */ /* 0x000f280000300800 */
[----:B------:R1:W-:Y:S04]  /*f4c0*/  STL.64 [R1+0x4e0], R22 ;  /* 0x0004e01601007387 */ /* 0x0003e80000100a00 */
[----:B0-----:R-:W4:Y:S04]  /*f4d0*/  LDL.LU R24, [R1+0x28c] ;  /* 0x00028c0001187983 */ /* 0x001f280000300800 */
[----:B------:R-:W4:Y:S04]  /*f4e0*/  LDL.LU R25, [R1+0x288] ;  /* 0x0002880001197983 */ /* 0x000f280000300800 */
[----:B------:R-:W4:Y:S01]  /*f4f0*/  LDL.LU R10, [R1+0x284] ;  /* 0x00028400010a7983 */ /* 0x000f220000300800 */
[----:B-1----:R-:W-:-:S03]  /*f500*/  IMAD.WIDE R22, R11, 0x2, R2 ;  /* 0x000000020b167825 */ /* 0x002fc600078e0202 */
[----:B------:R-:W4:Y:S04]  /*f510*/  LDL.LU R11, [R1+0x280] ;  /* 0x00028000010b7983 */ /* 0x000f280000300800 */
[----:B------:R0:W-:Y:S04]  /*f520*/  STL.64 [R1+0x2c0], R22 ;  /* 0x0002c01601007387 */ /* 0x0001e80000100a00 */
[----:B0-----:R-:W4:Y:S04]  /*f530*/  LDL.LU R22, [R1+0x27c] ;  /* 0x00027c0001167983 */ /* 0x001f280000300800 */
[----:B------:R-:W4:Y:S01]  /*f540*/  LDL.LU R23, [R1+0x278] ;  /* 0x0002780001177983 */ /* 0x000f220000300800 */
[----:B--2---:R-:W-:-:S05]  /*f550*/  IMAD.WIDE R30, R12, 0x2, R2 ;  /* 0x000000020c1e7825 */ /* 0x004fca00078e0202 */
        /* <DEDUP_REMOVED lines=8> */
[----:B------:R0:W-:Y:S04]  /*f5e0*/  STL.64 [R1+0x508], R30 ;  /* 0x0005081e01007387 */ /* 0x0001e80000100a00 */
[----:B------:R-:W4:Y:S01]  /*f5f0*/  LDL.LU R16, [R1+0x264] ;  /* 0x0002640001107983 */ /* 0x000f220000300800 */
[----:B0-----:R-:W-:-:S03]  /*f600*/  IMAD.WIDE R30, R17, 0x2, R2 ;  /* 0x00000002111e7825 */ /* 0x001fc600078e0202 */
[----:B------:R-:W4:Y:S04]  /*f610*/  LDL.LU R17, [R1+0x260] ;  /* 0x0002600001117983 */ /* 0x000f280000300800 */
[----:B------:R0:W-:Y:S04]  /*f620*/  STL.64 [R1+0x2b0], R30 ;  /* 0x0002b01e01007387 */ /* 0x0001e80000100a00 */
[----:B------:R-:W4:Y:S01]  /*f630*/  LDL.LU R20, [R1+0x25c] ;  /* 0x00025c0001147983 */ /* 0x000f220000300800 */
[----:B0-----:R-:W-:-:S03]  /*f640*/  IMAD.WIDE R30, R21, 0x2, R2 ;  /* 0x00000002151e7825 */ /* 0x001fc600078e0202 */
[----:B------:R-:W4:Y:S04]  /*f650*/  LDL.LU R21, [R1+0x258] ;  /* 0x0002580001157983 */ /* 0x000f280000300800 */
[----:B------:R0:W-:Y:S01]  /*f660*/  STL.64 [R1+0x520], R30 ;  /* 0x0005201e01007387 */ /* 0x0001e20000100a00 */
[----:B------:R-:W-:-:S05]  /*f670*/  IMAD.WIDE R32, R29, 0x2, R2 ;  /* 0x000000021d207825 */ /* 0x000fca00078e0202 */
[----:B------:R-:W-:Y:S01]  /*f680*/  STL.64 [R1+0x2a8], R32 ;  /* 0x0002a82001007387 */ /* 0x000fe20000100a00 */
[----:B0-----:R-:W-:-:S05]  /*f690*/  IMAD.WIDE R30, R26, 0x2, R2 ;  /* 0x000000021a1e7825 */ /* 0x001fca00078e0202 */
[----:B------:R0:W-:Y:S01]  /*f6a0*/  STL.64 [R1+0x530], R30 ;  /* 0x0005301e01007387 */ /* 0x0001e20000100a00 */
[----:B------:R-:W-:-:S04]  /*f6b0*/  IMAD.WIDE R28, R18, 0x2, R2 ;  /* 0x00000002121c7825 */ /* 0x000fc800078e0202 */
[--C-:B------:R-:W-:Y:S01]  /*f6c0*/  IMAD.WIDE R18, R19, 0x2, R2.reuse ;  /* 0x0000000213127825 */ /* 0x100fe200078e0202 */
[----:B------:R1:W-:Y:S03]  /*f6d0*/  STL.64 [R1+0x2a0], R28 ;  /* 0x0002a01c01007387 */ /* 0x0003e60000100a00 */
[--C-:B0-----:R-:W-:Y:S01]  /*f6e0*/  IMAD.WIDE R30, R8, 0x2, R2.reuse ;  /* 0x00000002081e7825 */ /* 0x101fe200078e0202 */
[----:B------:R0:W-:Y:S03]  /*f6f0*/  STL.64 [R1+0x548], R18 ;  /* 0x0005481201007387 */ /* 0x0001e60000100a00 */
[--C-:B-1----:R-:W-:Y:S01]  /*f700*/  IMAD.WIDE R28, R9, 0x2, R2.reuse ;  /* 0x00000002091c7825 */ /* 0x102fe200078e0202 */
[----:B0-----:R-:W4:Y:S04]  /*f710*/  LDL.LU.64 R18, [R1+0x250] ;  /* 0x0002500001127983 */ /* 0x001f280000300a00 */
[----:B------:R0:W-:Y:S01]  /*f720*/  STL.64 [R1+0x298], R30 ;  /* 0x0002981e01007387 */ /* 0x0001e20000100a00 */
[----:B------:R-:W-:-:S03]  /*f730*/  IMAD.WIDE R26, R27, 0x2, R2 ;  /* 0x000000021b1a7825 */ /* 0x000fc600078e0202 */
[----:B------:R-:W4:Y:S04]  /*f740*/  LDL.LU.64 R8, [R1+0xc8] ;  /* 0x0000c80001087983 */ /* 0x000f280000300a00 */
[----:B------:R1:W-:Y:S01]  /*f750*/  STL.64 [R1+0x558], R28 ;  /* 0x0005581c01007387 */ /* 0x0003e20000100a00 */
[----:B0-----:R-:W-:-:S03]  /*f760*/  IMAD.WIDE R30, R24, 0x2, R2 ;  /* 0x00000002181e7825 */ /* 0x001fc600078e0202 */
[----:B------:R0:W-:Y:S04]  /*f770*/  STL.64 [R1+0x290], R26 ;  /* 0x0002901a01007387 */ /* 0x0001e80000100a00 */
[----:B-1----:R-:W4:Y:S01]  /*f780*/  LDL.LU.64 R28, [R1+0x248] ;  /* 0x00024800011c7983 */ /* 0x002f220000300a00 */
[----:B0-----:R-:W-:-:S03]  /*f790*/  IMAD.WIDE R26, R25, 0x2, R2 ;  /* 0x00000002191a7825 */ /* 0x001fc600078e0202 */
[----:B------:R-:W-:Y:S01]  /*f7a0*/  STL.64 [R1+0x570], R30 ;  /* 0x0005701e01007387 */ /* 0x000fe20000100a00 */
[----:B------:R-:W-:-:S03]  /*f7b0*/  IMAD.WIDE R24, R10, 0x2, R2 ;  /* 0x000000020a187825 */ /* 0x000fc600078e0202 */
[----:B------:R0:W-:Y:S02]  /*f7c0*/  STL.64 [R1+0x288], R26 ;  /* 0x0002881a01007387 */ /* 0x0001e40000100a00 */
[--C-:B0-----:R-:W-:Y:S02]  /*f7d0*/  IMAD.WIDE R26, R11, 0x2, R2.reuse ;  /* 0x000000020b1a7825 */ /* 0x101fe400078e0202 */
[----:B------:R-:W4:Y:S04]  /*f7e0*/  LDL.LU.64 R10, [R1+0xc0] ;  /* 0x0000c000010a7983 */ /* 0x000f280000300a00 */
[----:B------:R0:W-:Y:S04]  /*f7f0*/  STL.64 [R1+0x580], R24 ;  /* 0x0005801801007387 */ /* 0x0001e80000100a00 */
[----:B------:R1:W-:Y:S01]  /*f800*/  STL.64 [R1+0x280], R26 ;  /* 0x0002801a01007387 */ /* 0x0003e20000100a00 */
[----:B0-----:R-:W-:-:S04]  /*f810*/  IMAD.WIDE R24, R22, 0x2, R2 ;  /* 0x0000000216187825 */ /* 0x001fc800078e0202 */
[--C-:B-1----:R-:W-:Y:S02]  /*f820*/  IMAD.WIDE R26, R23, 0x2, R2.reuse ;  /* 0x00000002171a7825 */ /* 0x102fe400078e0202 */
[----:B------:R-:W4:Y:S04]  /*f830*/  LDL.LU.64 R22, [R1+0x240] ;  /* 0x0002400001167983 */ /* 0x000f280000300a00 */
[----:B------:R2:W-:Y:S04]  /*f840*/  STL.64 [R1+0x598], R24 ;  /* 0x0005981801007387 */ /* 0x0005e80000100a00 */
[----:B------:R3:W-:Y:S01]  /*f850*/  STL.64 [R1+0x278], R26 ;  /* 0x0002781a01007387 */ /* 0x0007e20000100a00 */
[----:B--2---:R-:W-:-:S04]  /*f860*/  IMAD.WIDE R24, R12, 0x2, R2 ;  /* 0x000000020c187825 */ /* 0x004fc800078e0202 */
[--C-:B---3--:R-:W-:Y:S02]  /*f870*/  IMAD.WIDE R26, R13, 0x2, R2.reuse ;  /* 0x000000020d1a7825 */ /* 0x108fe400078e0202 */
[----:B------:R-:W2:Y:S04]  /*f880*/  LDL.LU.64 R12, [R1+0xb8] ;  /* 0x0000b800010c7983 */ /* 0x000ea80000300a00 */
[----:B------:R0:W-:Y:S04]  /*f890*/  STL.64 [R1+0x5a8], R24 ;  /* 0x0005a81801007387 */ /* 0x0001e80000100a00 */
[----:B------:R4:W-:Y:S01]  /*f8a0*/  STL.64 [R1+0x270], R26 ;  /* 0x0002701a01007387 */ /* 0x0009e20000100a00 */
[----:B0-----:R-:W-:-:S04]  /*f8b0*/  IMAD.WIDE R24, R14, 0x2, R2 ;  /* 0x000000020e187825 */ /* 0x001fc800078e0202 */
[--C-:B----4-:R-:W-:Y:S02]  /*f8c0*/  IMAD.WIDE R26, R15, 0x2, R2.reuse ;  /* 0x000000020f1a7825 */ /* 0x110fe400078e0202 */
[----:B------:R-:W3:Y:S04]  /*f8d0*/  LDL.LU.64 R14, [R1+0x238] ;  /* 0x00023800010e7983 */ /* 0x000ee80000300a00 */
[----:B------:R0:W-:Y:S04]  /*f8e0*/  STL.64 [R1+0x5c0], R24 ;  /* 0x0005c01801007387 */ /* 0x0001e80000100a00 */
[----:B------:R1:W-:Y:S01]  /*f8f0*/  STL.64 [R1+0x268], R26 ;  /* 0x0002681a01007387 */ /* 0x0003e20000100a00 */
[----:B0-----:R-:W-:-:S04]  /*f900*/  IMAD.WIDE R24, R16, 0x2, R2 ;  /* 0x0000000210187825 */ /* 0x001fc800078e0202 */
[--C-:B-1----:R-:W-:Y:S02]  /*f910*/  IMAD.WIDE R26, R17, 0x2, R2.reuse ;  /* 0x00000002111a7825 */ /* 0x102fe400078e0202 */
[----:B------:R-:W4:Y:S04]  /*f920*/  LDL.LU.64 R16, [R1+0xb0] ;  /* 0x0000b00001107983 */ /* 0x000f280000300a00 */
[----:B------:R-:W-:Y:S04]  /*f930*/  STL.64 [R1+0x5d0], R24 ;  /* 0x0005d01801007387 */ /* 0x000fe80000100a00 */
[----:B------:R0:W-:Y:S04]  /*f940*/  STL.64 [R1+0x260], R26 ;  /* 0x0002601a01007387 */ /* 0x0001e80000100a00 */
[----:B0-----:R-:W4:Y:S01]  /*f950*/  LDL.LU.64 R26, [R1+0x230] ;  /* 0x00023000011a7983 */ /* 0x001f220000300a00 */
[----:B------:R-:W-:-:S04]  /*f960*/  IMAD.WIDE R24, R20, 0x2, R2 ;  /* 0x0000000214187825 */ /* 0x000fc800078e0202 */
[--C-:B------:R-:W-:Y:S01]  /*f970*/  IMAD.WIDE R20, R21, 0x2, R2.reuse ;  /* 0x0000000215147825 */ /* 0x100fe200078e0202 */
[----:B------:R0:W-:Y:S04]  /*f980*/  STL.64 [R1+0x5e8], R24 ;  /* 0x0005e81801007387 */ /* 0x0001e80000100a00 */
[----:B------:R1:W-:Y:S04]  /*f990*/  STL.64 [R1+0x258], R20 ;  /* 0x0002581401007387 */ /* 0x0003e80000100a00 */
[----:B0-----:R-:W4:Y:S01]  /*f9a0*/  LDL.LU.64 R24, [R1+0xa8] ;  /* 0x0000a80001187983 */ /* 0x001f220000300a00 */
[----:B------:R-:W-:-:S04]  /*f9b0*/  IMAD.WIDE R30, R60, 0x2, R2 ;  /* 0x000000023c1e7825 */ /* 0x000fc800078e0202 */
[--C-:B-1----:R-:W-:Y:S01]  /*f9c0*/  IMAD.WIDE R20, R61, 0x2, R2.reuse ;  /* 0x000000023d147825 */ /* 0x102fe200078e0202 */
[----:B------:R-:W-:Y:S03]  /*f9d0*/  STL.64 [R1+0x5f8], R30 ;  /* 0x0005f81e01007387 */ /* 0x000fe60000100a00 */
[----:B------:R-:W-:Y:S01]  /*f9e0*/  IMAD.WIDE R36, R41, 0x2, R2 ;  /* 0x0000000229247825 */ /* 0x000fe200078e0202 */
[----:B------:R-:W4:Y:S03]  /*f9f0*/  LDL.LU R61, [R1+0x3138] ;  /* 0x00313800013d7983 */ /* 0x000f260000300800 */
[----:B------:R-:W-:Y:S01]  /*fa00*/  IMAD.MOV.U32 R4, RZ, RZ, R34 ;  /* 0x000000ffff047224 */ /* 0x000fe200078e0022 */
[----:B------:R0:W-:Y:S01]  /*fa10*/  STL.64 [R1+0x618], R20 ;  /* 0x0006181401007387 */ /* 0x0001e20000100a00 */
[----:B------:R-:W-:-:S02]  /*fa20*/  IMAD.MOV.U32 R5, RZ, RZ, R35 ;  /* 0x000000ffff057224 */ /* 0x000fc400078e0023 */
[----:B------:R-:W-:-:S04]  /*fa30*/  IMAD.WIDE R38, R43, 0x2, R2 ;  /* 0x000000022b267825 */ /* 0x000fc800078e0202 */
[----:B------:R-:W-:-:S04]  /*fa40*/  IMAD.WIDE R40, R45, 0x2, R2 ;  /* 0x000000022d287825 */ /* 0x000fc800078e0202 */
[----:B------:R-:W-:Y:S02]  /*fa50*/  IMAD.MOV.U32 R6, RZ, RZ, R52 ;  /* 0x000000ffff067224 */ /* 0x000fe400078e0034 */
[----:B------:R-:W-:Y:S02]  /*fa60*/  IMAD.MOV.U32 R7, RZ, RZ, R53 ;  /* 0x000000ffff077224 */ /* 0x000fe400078e0035 */
[----:B------:R-:W-:-:S04]  /*fa70*/  IMAD.WIDE R34, R58, 0x2, R2 ;  /* 0x000000023a227825 */ /* 0x000fc800078e0202 */
[----:B------:R-:W-:-:S04]  /*fa80*/  IMAD.WIDE R42, R46, 0x2, R2 ;  /* 0x000000022e2a7825 */ /* 0x000fc800078e0202 */
[----:B------:R-:W-:-:S04]  /*fa90*/  IMAD.WIDE R44, R51, 0x2, R2 ;  /* 0x00000002332c7825 */ /* 0x000fc800078e0202 */
[----:B------:R-:W-:-:S04]  /*faa0*/  IMAD.WIDE R52, R54, 0x2, R2 ;  /* 0x0000000236347825 */ /* 0x000fc800078e0202 */
[--C-:B------:R-:W-:Y:S01]  /*fab0*/  IMAD.WIDE R46, R47, 0x2, R2.reuse ;  /* 0x000000022f2e7825 */ /* 0x100fe200078e0202 */
[----:B------:R1:W-:Y:S03]  /*fac0*/  STL [R1+0x30a8], R18 ;  /* 0x0030a81201007387 */ /* 0x0003e60000100800 */
[--C-:B------:R-:W-:Y:S01]  /*fad0*/  IMAD.WIDE R48, R48, 0x2, R2.reuse ;  /* 0x0000000230307825 */ /* 0x100fe200078e0202 */
[----:B0-----:R-:W4:Y:S03]  /*fae0*/  LDL.LU.64 R20, [R1+0x228] ;  /* 0x0002280001147983 */ /* 0x001f260000300a00 */
[----:B------:R-:W-:-:S04]  /*faf0*/  IMAD.WIDE R50, R50, 0x2, R2 ;  /* 0x0000000232327825 */ /* 0x000fc800078e0202 */
[----:B------:R-:W-:-:S04]  /*fb00*/  IMAD.WIDE R54, R55, 0x2, R2 ;  /* 0x0000000237367825 */ /* 0x000fc800078e0202 */
[----:B------:R-:W-:-:S04]  /*fb10*/  IMAD.WIDE R56, R57, 0x2, R2 ;  /* 0x0000000239387825 */ /* 0x000fc800078e0202 */
[----:B------:R-:W-:-:S04]  /*fb20*/  IMAD.WIDE R58, R59, 0x2, R2 ;  /* 0x000000023b3a7825 */ /* 0x000fc800078e0202 */
[----:B------:R-:W-:-:S04]  /*fb30*/  IMAD.WIDE R2, R0, 0x2, R2 ;  /* 0x0000000200027825 */ /* 0x000fc800078e0202 */
[----:B------:R-:W-:Y:S01]  /*fb40*/  IMAD.MOV.U32 R0, RZ, RZ, R19 ;  /* 0x000000ffff007224 */ /* 0x000fe200078e0013 */
[----:B------:R-:W-:Y:S04]  /*fb50*/  STL [R1+0x30a4], R8 ;  /* 0x0030a40801007387 */ /* 0x000fe80000100800 */
[----:B------:R0:W-:Y:S04]  /*fb60*/  STL [R1+0x30a0], R0 ;  /* 0x0030a00001007387 */ /* 0x0001e80000100800 */
[----:B-1----:R-:W4:Y:S01]  /*fb70*/  LDL.LU.64 R18, [R1+0xa0] ;  /* 0x0000a00001127983 */ /* 0x002f220000300a00 */
[----:B0-----:R-:W-:-:S03]  /*fb80*/  IMAD.MOV.U32 R0, RZ, RZ, R9 ;  /* 0x000000ffff007224 */ /* 0x001fc600078e0009 */
[----:B------:R-:W-:Y:S04]  /*fb90*/  STL [R1+0x309c], R28 ;  /* 0x00309c1c01007387 */ /* 0x000fe80000100800 */
[----:B------:R0:W-:Y:S04]  /*fba0*/  STL [R1+0x3098], R0 ;  /* 0x0030980001007387 */ /* 0x0001e80000100800 */
[----:B------:R-:W4:Y:S01]  /*fbb0*/  LDL.LU.64 R8, [R1+0x220] ;  /* 0x0002200001087983 */ /* 0x000f220000300a00 */
        /* <DEDUP_REMOVED lines=9> */
[----:B--2---:R-:W-:Y:S04]  /*fc50*/  STL [R1+0x3084], R12 ;  /* 0x0030840c01007387 */ /* 0x004fe80000100800 */
[----:B------:R0:W-:Y:S04]  /*fc60*/  STL [R1+0x3080], R0 ;  /* 0x0030800001007387 */ /* 0x0001e80000100800 */
[----:B------:R-:W2:Y:S01]  /*fc70*/  LDL.LU.64 R22, [R1+0x90] ;  /* 0x0000900001167983 */ /* 0x000ea20000300a00 */
[----:B0-----:R-:W-:-:S03]  /*fc80*/  IMAD.MOV.U32 R0, RZ, RZ, R13 ;  /* 0x000000ffff007224 */ /* 0x001fc600078e000d */
[----:B---3--:R-:W-:Y:S04]  /*fc90*/  STL [R1+0x307c], R14 ;  /* 0x00307c0e01007387 */ /* 0x008fe80000100800 */
[----:B------:R0:W-:Y:S04]  /*fca0*/  STL [R1+0x3078], R0 ;  /* 0x0030780001007387 */ /* 0x0001e80000100800 */
[----:B------:R-:W3:Y:S01]  /*fcb0*/  LDL.LU.64 R12, [R1+0x210] ;  /* 0x00021000010c7983 */ /* 0x000ee20000300a00 */
[----:B0-----:R-:W-:-:S03]  /*fcc0*/  IMAD.MOV.U32 R0, RZ, RZ, R15 ;  /* 0x000000ffff007224 */ /* 0x001fc600078e000f */
[----:B----4-:R-:W-:Y:S04]  /*fcd0*/  STL [R1+0x3074], R16 ;  /* 0x0030741001007387 */ /* 0x010fe80000100800 */
        /* <DEDUP_REMOVED lines=14> */
[----:B0-----:R-:W-:-:S05]  /*fdc0*/  IMAD.MOV.U32 R0, RZ, RZ, R21 ;  /* 0x000000ffff007224 */ /* 0x001fca00078e0015 */
[----:B------:R0:W-:Y:S04]  /*fdd0*/  STL [R1+0x3050], R0 ;  /* 0x0030500001007387 */ /* 0x0001e80000100800 */
[----:B------:R1:W-:Y:S01]  /*fde0*/  STL [R1+0x3054], R18 ;  /* 0x0030541201007387 */ /* 0x0003e20000100800 */
[----:B0-----:R-:W-:-:S03]  /*fdf0*/  IMAD.MOV.U32 R0, RZ, RZ, R19 ;  /* 0x000000ffff007224 */ /* 0x001fc600078e0013 */
[----:B-1----:R-:W4:Y:S04]  /*fe00*/  LDL.LU.64 R18, [R1+0x78] ;  /* 0x0000780001127983 */ /* 0x002f280000300a00 */
[----:B------:R0:W-:Y:S04]  /*fe10*/  STL [R1+0x3048], R0 ;  /* 0x0030480001007387 */ /* 0x0001e80000100800 */
[----:B------:R1:W-:Y:S01]  /*fe20*/  STL [R1+0x304c], R8 ;  /* 0x00304c0801007387 */ /* 0x0003e20000100800 */
[----:B0-----:R-:W-:-:S03]  /*fe30*/  IMAD.MOV.U32 R0, RZ, RZ, R9 ;  /* 0x000000ffff007224 */ /* 0x001fc600078e0009 */
[----:B-1----:R-:W4:Y:S04]  /*fe40*/  LDL.LU.64 R8, [R1+0x1f8] ;  /* 0x0001f80001087983 */ /* 0x002f280000300a00 */
[----:B------:R0:W-:Y:S04]  /*fe50*/  STL [R1+0x3040], R0 ;  /* 0x0030400001007387 */ /* 0x0001e80000100800 */
[----:B------:R1:W-:Y:S04]  /*fe60*/  STL [R1+0x3044], R28 ;  /* 0x0030441c01007387 */ /* 0x0003e80000100800 */
[----:B------:R-:W4:Y:S01]  /*fe70*/  LDL.LU.64 R20, [R1+0x70] ;  /* 0x0000700001147983 */ /* 0x000f220000300a00 */
[----:B0-----:R-:W-:-:S03]  /*fe80*/  IMAD.MOV.U32 R0, RZ, RZ, R29 ;  /* 0x000000ffff007224 */ /* 0x001fc600078e001d */
[----:B------:R-:W-:Y:S04]  /*fe90*/  STL [R1+0x303c], R10 ;  /* 0x00303c0a01007387 */ /* 0x000fe80000100800 */
[----:B------:R0:W-:Y:S04]  /*fea0*/  STL [R1+0x3038], R0 ;  /* 0x0030380001007387 */ /* 0x0001e80000100800 */
[----:B-1----:R-:W4:Y:S01]  /*feb0*/  LDL.LU.64 R28, [R1+0x1f0] ;  /* 0x0001f000011c7983 */ /* 0x002f220000300a00 */
        /* <DEDUP_REMOVED lines=18> */
[----:B------:R1:W-:Y:S04]  /*ffe0*/  STL [R1+0x3014], R26 ;  /* 0x0030141a01007387 */ /* 0x0003e80000100800 */
[----:B------:R-:W4:Y:S01]  /*fff0*/  LDL.LU.64 R16, [R1+0x58] ;  /* 0x0000580001107983 */ /* 0x000f220000300a00 */
[----:B0-----:R-:W-:-:S03]  /*10000*/  IMAD.MOV.U32 R0, RZ, RZ, R27 ;  /* 0x000000ffff007224 */ /* 0x001fc600078e001b */
[----:B-1----:R-:W4:Y:S04]  /*10010*/  LDL.LU.64 R26, [R1+0x1d8] ;  /* 0x0001d800011a7983 */ /* 0x002f280000300a00 */
        /* <DEDUP_REMOVED lines=19> */
[----:B--2---:R-:W-:Y:S04]  /*10150*/  STL [R1+0x2fe4], R10 ;  /* 0x002fe40a01007387 */ /* 0x004fe80000100800 */
[----:B------:R0:W-:Y:S02]  /*10160*/  STL [R1+0x2fe0], R0 ;  /* 0x002fe00001007387 */ /* 0x0001e40000100800 */
[----:B0-----:R-:W-:Y:S02]  /*10170*/  IMAD.MOV.U32 R0, RZ, RZ, R11 ;  /* 0x000000ffff007224 */ /* 0x001fe400078e000b */
[----:B------:R-:W2:Y:S04]  /*10180*/  LDL.LU.64 R10, [R1+0x40] ;  /* 0x00004000010a7983 */ /* 0x000ea80000300a00 */
[----:B------:R0:W-:Y:S04]  /*10190*/  STL [R1+0x2fd8], R0 ;  /* 0x002fd80001007387 */ /* 0x0001e80000100800 */
[----:B---3--:R1:W-:Y:S01]  /*101a0*/  STL [R1+0x2fdc], R22 ;  /* 0x002fdc1601007387 */ /* 0x0083e20000100800 */
[----:B0-----:R-:W-:-:S03]  /*101b0*/  IMAD.MOV.U32 R0, RZ, RZ, R23 ;  /* 0x000000ffff007224 */ /* 0x001fc600078e0017 */
[----:B-1----:R-:W3:Y:S04]  /*101c0*/  LDL.LU.64 R22, [R1+0x1c0] ;  /* 0x0001c00001167983 */ /* 0x002ee80000300a00 */
[----:B------:R0:W-:Y:S04]  /*101d0*/  STL [R1+0x2fd0], R0 ;  /* 0x002fd00001007387 */ /* 0x0001e80000100800 */
[----:B----4-:R1:W-:Y:S01]  /*101e0*/  STL [R1+0x2fd4], R12 ;  /* 0x002fd40c01007387 */ /* 0x0103e20000100800 */
        /* <DEDUP_REMOVED lines=11> */
[----:B------:R-:W-:Y:S01]  /*102a0*/  STL [R1+0x2fbc], R26 ;  /* 0x002fbc1a01007387 */ /* 0x000fe20000100800 */
        /* <DEDUP_REMOVED lines=9> */
[----:B------:R-:W4:Y:S04]  /*10340*/  LDL.LU.64 R18, [R1+0x1a8] ;  /* 0x0001a80001127983 */ /* 0x000f280000300a00 */
[----:B------:R0:W-:Y:S04]  /*10350*/  STL [R1+0x2fa0], R0 ;  /* 0x002fa00001007387 */ /* 0x0001e80000100800 */
[----:B------:R1:W-:Y:S01]  /*10360*/  STL [R1+0x2fa4], R8 ;  /* 0x002fa40801007387 */ /* 0x0003e20000100800 */
[----:B0-----:R-:W-:-:S03]  /*10370*/  IMAD.MOV.U32 R0, RZ, RZ, R9 ;  /* 0x000000ffff007224 */ /* 0x001fc600078e0009 */
[----:B------:R-:W4:Y:S04]  /*10380*/  LDL.LU.64 R28, [R1+0x20] ;  /* 0x00002000011c7983 */ /* 0x000f280000300a00 */
[----:B------:R0:W-:Y:S04]  /*10390*/  STL [R1+0x2f98], R0 ;  /* 0x002f980001007387 */ /* 0x0001e80000100800 */
[----:B------:R-:W-:Y:S04]  /*103a0*/  STL [R1+0x2f9c], R20 ;  /* 0x002f9c1401007387 */ /* 0x000fe80000100800 */
[----:B-1----:R-:W4:Y:S01]  /*103b0*/  LDL.LU.64 R8, [R1+0x1a0] ;  /* 0x0001a00001087983 */ /* 0x002f220000300a00 */
[----:B0-----:R-:W-:-:S03]  /*103c0*/  IMAD.MOV.U32 R0, RZ, RZ, R21 ;  /* 0x000000ffff007224 */ /* 0x001fc600078e0015 */
[----:B------:R-:W4:Y:S04]  /*103d0*/  LDL.LU.64 R26, [R1+0x18] ;  /* 0x00001800011a7983 */ /* 0x000f280000300a00 */
[----:B------:R0:W-:Y:S04]  /*103e0*/  STL [R1+0x2f90], R0 ;  /* 0x002f900001007387 */ /* 0x0001e80000100800 */
[----:B--2---:R1:W-:Y:S01]  /*103f0*/  STL [R1+0x2f94], R10 ;  /* 0x002f940a01007387 */ /* 0x0043e20000100800 */
[----:B0-----:R-:W-:-:S03]  /*10400*/  IMAD.MOV.U32 R0, RZ, RZ, R11 ;  /* 0x000000ffff007224 */ /* 0x001fc600078e000b */
[----:B-1----:R-:W2:Y:S04]  /*10410*/  LDL.LU.64 R10, [R1+0x198] ;  /* 0x00019800010a7983 */ /* 0x002ea80000300a00 */
[----:B------:R0:W-:Y:S04]  /*10420*/  STL [R1+0x2f88], R0 ;  /* 0x002f880001007387 */ /* 0x0001e80000100800 */
[----:B---3--:R1:W-:Y:S04]  /*10430*/  STL [R1+0x2f8c], R22 ;  /* 0x002f8c1601007387 */ /* 0x0083e80000100800 */
[----:B------:R-:W3:Y:S01]  /*10440*/  LDL.LU.64 R20, [R1+0x10] ;  /* 0x0000100001147983 */ /* 0x000ee20000300a00 */
[----:B0-----:R-:W-:-:S03]  /*10450*/  IMAD.MOV.U32 R0, RZ, RZ, R23 ;  /* 0x000000ffff007224 */ /* 0x001fc600078e0017 */
[----:B----4-:R-:W-:Y:S04]  /*10460*/  STL [R1+0x2f84], R12 ;  /* 0x002f840c01007387 */ /* 0x010fe80000100800 */
[----:B------:R0:W-:Y:S04]  /*10470*/  STL [R1+0x2f80], R0 ;  /* 0x002f800001007387 */ /* 0x0001e80000100800 */
[----:B-1----:R-:W4:Y:S01]  /*10480*/  LDL.LU.64 R22, [R1+0x190] ;  /* 0x0001900001167983 */ /* 0x002f220000300a00 */
[----:B0-----:R-:W-:Y:S02]  /*10490*/  IMAD.MOV.U32 R0, RZ, RZ, R13 ;  /* 0x000000ffff007224 */ /* 0x001fe400078e000d */
[----:B------:R-:W-:-:S02]  /*104a0*/  IMAD.MOV.U32 R12, RZ, RZ, R6 ;  /* 0x000000ffff0c7224 */ /* 0x000fc400078e0006 */
[----:B------:R-:W-:Y:S01]  /*104b0*/  IMAD.MOV.U32 R13, RZ, RZ, R7 ;  /* 0x000000ffff0d7224 */ /* 0x000fe200078e0007 */
[----:B------:R0:W-:Y:S04]  /*104c0*/  STL [R1+0x2f78], R0 ;  /* 0x002f780001007387 */ /* 0x0001e80000100800 */
[----:B------:R1:W-:Y:S04]  /*104d0*/  STL [R1+0x2f7c], R14 ;  /* 0x002f7c0e01007387 */ /* 0x0003e80000100800 */
[----:B------:R-:W4:Y:S01]  /*104e0*/  LDL.LU.64 R6, [R1+0x8] ;  /* 0x0000080001067983 */ /* 0x000f220000300a00 */
[----:B0-----:R-:W-:-:S03]  /*104f0*/  IMAD.MOV.U32 R0, RZ, RZ, R15 ;  /* 0x000000ffff007224 */ /* 0x001fc600078e000f */
[----:B------:R-:W4:Y:S04]  /*10500*/  LDL.LU.64 R24, [R1+0x188] ;  /* 0x0001880001187983 */ /* 0x000f280000300a00 */
[----:B------:R0:W-:Y:S01]  /*10510*/  STL [R1+0x2f70], R0 ;  /* 0x002f700001007387 */ /* 0x0001e20000100800 */
[----:B-1----:R-:W-:Y:S02]  /*10520*/  IMAD.MOV.U32 R14, RZ, RZ, R4 ;  /* 0x000000ffff0e7224 */ /* 0x002fe400078e0004 */
[----:B------:R-:W-:Y:S01]  /*10530*/  IMAD.MOV.U32 R15, RZ, RZ, R5 ;  /* 0x000000ffff0f7224 */ /* 0x000fe200078e0005 */
[----:B------:R1:W-:Y:S04]  /*10540*/  STL [R1+0x2f74], R16 ;  /* 0x002f741001007387 */ /* 0x0003e80000100800 */
[----:B------:R-:W4:Y:S01]  /*10550*/  LDL.LU.64 R4, [R1] ;  /* 0x0000000001047983 */ /* 0x000f220000300a00 */
[----:B0-----:R-:W-:-:S03]  /*10560*/  IMAD.MOV.U32 R0, RZ, RZ, R17 ;  /* 0x000000ffff007224 */ /* 0x001fc600078e0011 */
[----:B------:R-:W-:Y:S04]  /*10570*/  STL [R1+0x2f6c], R32 ;  /* 0x002f6c2001007387 */ /* 0x000fe80000100800 */
[----:B------:R0:W-:Y:S04]  /*10580*/  STL [R1+0x2f68], R0 ;  /* 0x002f680001007387 */ /* 0x0001e80000100800 */
[----:B-1----:R-:W4:Y:S01]  /*10590*/  LDL.LU.64 R16, [R1+0x180] ;  /* 0x0001800001107983 */ /* 0x002f220000300a00 */
[----:B0-----:R-:W-:-:S03]  /*105a0*/  IMAD.MOV.U32 R0, RZ, RZ, R33 ;  /* 0x000000ffff007224 */ /* 0x001fc600078e0021 */
[----:B------:R-:W4:Y:S04]  /*105b0*/  LDL.LU.64 R32, [R1+0x3130] ;  /* 0x0031300001207983 */ /* 0x000f280000300a00 */
[----:B------:R-:W-:Y:S04]  /*105c0*/  STL [R1+0x2f64], R30 ;  /* 0x002f641e01007387 */ /* 0x000fe80000100800 */
[----:B------:R0:W-:Y:S02]  /*105d0*/  STL [R1+0x2f60], R0 ;  /* 0x002f600001007387 */ /* 0x0001e40000100800 */
[----:B0-----:R-:W-:-:S02]  /*105e0*/  IMAD.MOV.U32 R0, RZ, RZ, R31 ;  /* 0x000000ffff007224 */ /* 0x001fc400078e001f */
[----:B------:R-:W4:Y:S04]  /*105f0*/  LDL.LU.64 R30, [R1+0x3128] ;  /* 0x00312800011e7983 */ /* 0x000f280000300a00 */
[----:B------:R-:W-:Y:S04]  /*10600*/  STL [R1+0x2f5c], R18 ;  /* 0x002f5c1201007387 */ /* 0x000fe80000100800 */
[----:B------:R0:W-:Y:S02]  /*10610*/  STL [R1+0x2f58], R0 ;  /* 0x002f580001007387 */ /* 0x0001e40000100800 */
[----:B0-----:R-:W-:-:S02]  /*10620*/  IMAD.MOV.U32 R0, RZ, RZ, R19 ;  /* 0x000000ffff007224 */ /* 0x001fc400078e0013 */
[----:B------:R-:W4:Y:S04]  /*10630*/  LDL.LU.64 R18, [R1+0x178] ;  /* 0x0001780001127983 */ /* 0x000f280000300a00 */
[----:B------:R0:W-:Y:S04]  /*10640*/  STL [R1+0x2f50], R0 ;  /* 0x002f500001007387 */ /* 0x0001e80000100800 */
[----:B------:R1:W-:Y:S01]  /*10650*/  STL [R1+0x2f54], R28 ;  /* 0x002f541c01007387 */ /* 0x0003e20000100800 */
[----:B0-----:R-:W-:-:S03]  /*10660*/  IMAD.MOV.U32 R0, RZ, RZ, R29 ;  /* 0x000000ffff007224 */ /* 0x001fc600078e001d */
[----:B-1----:R-:W4:Y:S04]  /*10670*/  LDL.LU.64 R28, [R1+0x3120] ;  /* 0x00312000011c7983 */ /* 0x002f280000300a00 */
[----:B------:R-:W-:Y:S04]  /*10680*/  STL [R1+0x2f4c], R8 ;  /* 0x002f4c0801007387 */ /* 0x000fe80000100800 */
[----:B------:R0:W-:Y:S04]  /*10690*/  STL [R1+0x2f48], R0 ;  /* 0x002f480001007387 */ /* 0x0001e80000100800 */
[----:B------:R-:W-:Y:S01]  /*106a0*/  STL [R1+0x2f44], R26 ;  /* 0x002f441a01007387 */ /* 0x000fe20000100800 */
[----:B0-----:R-:W-:-:S05]  /*106b0*/  IMAD.MOV.U32 R0, RZ, RZ, R9 ;  /* 0x000000ffff007224 */ /* 0x001fca00078e0009 */
[----:B------:R0:W-:Y:S04]  /*106c0*/  STL [R1+0x2f40], R0 ;  /* 0x002f400001007387 */ /* 0x0001e80000100800 */
[----:B------:R-:W4:Y:S01]  /*106d0*/  LDL.LU.64 R8, [R1+0x170] ;  /* 0x0001700001087983 */ /* 0x000f220000300a00 */
[----:B0-----:R-:W-:-:S03]  /*106e0*/  IMAD.MOV.U32 R0, RZ, RZ, R27 ;  /* 0x000000ffff007224 */ /* 0x001fc600078e001b */
[----:B------:R-:W4:Y:S04]  /*106f0*/  LDL.LU.64 R26, [R1+0x3118] ;  /* 0x00311800011a7983 */ /* 0x000f280000300a00 */
[----:B--2---:R-:W-:Y:S04]  /*10700*/  STL [R1+0x2f3c], R10 ;  /* 0x002f3c0a01007387 */ /* 0x004fe80000100800 */
[----:B------:R0:W-:Y:S02]  /*10710*/  STL [R1+0x2f38], R0 ;  /* 0x002f380001007387 */ /* 0x0001e40000100800 */
[----:B0-----:R-:W-:-:S02]  /*10720*/  IMAD.MOV.U32 R0, RZ, RZ, R11 ;  /* 0x000000ffff007224 */ /* 0x001fc400078e000b */
[----:B---3--:R-:W-:Y:S04]  /*10730*/  STL [R1+0x2f34], R20 ;  /* 0x002f341401007387 */ /* 0x008fe80000100800 */
[----:B------:R0:W-:Y:S04]  /*10740*/  STL [R1+0x2f30], R0 ;  /* 0x002f300001007387 */ /* 0x0001e80000100800 */
[----:B------:R-:W2:Y:S01]  /*10750*/  LDL.LU.64 R10, [R1+0x168] ;  /* 0x00016800010a7983 */ /* 0x000ea20000300a00 */
[----:B0-----:R-:W-:-:S03]  /*10760*/  IMAD.MOV.U32 R0, RZ, RZ, R21 ;  /* 0x000000ffff007224 */ /* 0x001fc600078e0015 */
[----:B------:R-:W3:Y:S04]  /*10770*/  LDL.LU.64 R20, [R1+0x3110] ;  /* 0x0031100001147983 */ /* 0x000ee80000300a00 */
[----:B----4-:R-:W-:Y:S04]  /*10780*/  STL [R1+0x2f2c], R22 ;  /* 0x002f2c1601007387 */ /* 0x010fe80000100800 */
[----:B------:R0:W-:Y:S02]  /*10790*/  STL [R1+0x2f28], R0 ;  /* 0x002f280001007387 */ /* 0x0001e40000100800 */
[----:B0-----:R-:W-:-:S02]  /*107a0*/  IMAD.MOV.U32 R0, RZ, RZ, R23 ;  /* 0x000000ffff007224 */ /* 0x001fc400078e0017 */
[----:B------:R-:W-:Y:S02]  /*107b0*/  IMAD.MOV.U32 R22, RZ, RZ, R12 ;  /* 0x000000ffff167224 */ /* 0x000fe400078e000c */
[----:B------:R-:W-:Y:S02]  /*107c0*/  IMAD.MOV.U32 R23, RZ, RZ, R13 ;  /* 0x000000ffff177224 */ /* 0x000fe400078e000d */
[----:B------:R-:W4:Y:S04]  /*107d0*/  LDL.LU.64 R12, [R1+0x160] ;  /* 0x00016000010c7983 */ /* 0x000f280000300a00 */
[----:B------:R0:W-:Y:S04]  /*107e0*/  STL [R1+0x2f20], R0 ;  /* 0x002f200001007387 */ /* 0x0001e80000100800 */
[----:B------:R1:W-:Y:S01]  /*107f0*/  STL [R1+0x2f24], R6 ;  /* 0x002f240601007387 */ /* 0x0003e20000100800 */
[----:B0-----:R-:W-:-:S03]  /*10800*/  IMAD.MOV.U32 R0, RZ, RZ, R7 ;  /* 0x000000ffff007224 */ /* 0x001fc600078e0007 */
[----:B-1----:R-:W2:Y:S04]  /*10810*/  LDL.LU.64 R6, [R1+0x3108] ;  /* 0x0031080001067983 */ /* 0x002ea80000300a00 */
[----:B------:R-:W-:Y:S04]  /*10820*/  STL [R1+0x2f1c], R24 ;  /* 0x002f1c1801007387 */ /* 0x000fe80000100800 */
[----:B------:R0:W-:Y:S02]  /*10830*/  STL [R1+0x2f18], R0 ;  /* 0x002f180001007387 */ /* 0x0001e40000100800 */
[----:B0-----:R-:W-:-:S02]  /*10840*/  IMAD.MOV.U32 R0, RZ, RZ, R25 ;  /* 0x000000ffff007224 */ /* 0x001fc400078e0019 */
[----:B------:R-:W-:Y:S02]  /*10850*/  IMAD.MOV.U32 R24, RZ, RZ, R14 ;  /* 0x000000ffff187224 */ /* 0x000fe400078e000e */
[----:B------:R-:W-:Y:S01]  /*10860*/  IMAD.MOV.U32 R25, RZ, RZ, R15 ;  /* 0x000000ffff197224 */ /* 0x000fe200078e000f */
[----:B------:R0:W-:Y:S04]  /*10870*/  STL [R1+0x2f10], R0 ;  /* 0x002f100001007387 */ /* 0x0001e80000100800 */
[----:B------:R1:W-:Y:S04]  /*10880*/  STL [R1+0x2f14], R4 ;  /* 0x002f140401007387 */ /* 0x0003e80000100800 */
[----:B------:R-:W2:Y:S01]  /*10890*/  LDL.LU.64 R14, [R1+0x158] ;  /* 0x00015800010e7983 */ /* 0x000ea20000300a00 */
[----:B0-----:R-:W-:-:S03]  /*108a0*/  IMAD.MOV.U32 R0, RZ, RZ, R5 ;  /* 0x000000ffff007224 */ /* 0x001fc600078e0005 */
[----:B-1----:R-:W2:Y:S04]  /*108b0*/  LDL.LU.64 R4, [R1+0x3100] ;  /* 0x0031000001047983 */ /* 0x002ea80000300a00 */
[----:B------:R-:W-:Y:S04]  /*108c0*/  STL [R1+0x2f0c], R16 ;  /* 0x002f0c1001007387 */ /* 0x000fe80000100800 */
[----:B------:R0:W-:Y:S02]  /*108d0*/  STL [R1+0x2f08], R0 ;  /* 0x002f080001007387 */ /* 0x0001e40000100800 */
[----:B0-----:R-:W-:-:S02]  /*108e0*/  IMAD.MOV.U32 R0, RZ, RZ, R17 ;  /* 0x000000ffff007224 */ /* 0x001fc400078e0011 */
[----:B--2---:R-:W-:Y:S04]  /*108f0*/  STL [R1+0x2f04], R4 ;  /* 0x002f040401007387 */ /* 0x004fe80000100800 */
[----:B------:R0:W-:Y:S04]  /*10900*/  STL [R1+0x2f00], R0 ;  /* 0x002f000001007387 */ /* 0x0001e80000100800 */
[----:B------:R-:W2:Y:S04]  /*10910*/  LDL.LU.64 R16, [R1+0x150] ;  /* 0x0001500001107983 */ /* 0x000ea80000300a00 */
[----:B------:R1:W-:Y:S01]  /*10920*/  STL [R1+0x2ef8], R5 ;  /* 0x002ef80501007387 */ /* 0x0003e20000100800 */
[----:B0-----:R-:W-:-:S03]  /*10930*/  IMAD.MOV.U32 R0, RZ, RZ, R19 ;  /* 0x000000ffff007224 */ /* 0x001fc600078e0013 */
[----:B-1----:R-:W2:Y:S04]  /*10940*/  LDL.64 R4, [R1+0x18b8] ;  /* 0x0018b80001047983 */ /* 0x002ea80000100a00 */
[----:B------:R0:W-:Y:S04]  /*10950*/  STL [R1+0x2efc], R18 ;  /* 0x002efc1201007387 */ /* 0x0001e80000100800 */
[----:B------:R-:W-:Y:S04]  /*10960*/  STL [R1+0x2ef4], R6 ;  /* 0x002ef40601007387 */ /* 0x000fe80000100800 */
[----:B------:R1:W-:Y:S04]  /*10970*/  STL [R1+0x2ef0], R0 ;  /* 0x002ef00001007387 */ /* 0x0003e80000100800 */
[----:B0-----:R-:W2:Y:S04]  /*10980*/  LDL.LU.64 R18, [R1+0x148] ;  /* 0x0001480001127983 */ /* 0x001ea80000300a00 */
[----:B------:R0:W-:Y:S01]  /*10990*/  STL [R1+0x2ee8], R7 ;  /* 0x002ee80701007387 */ /* 0x0001e20000100800 */
[----:B-1----:R-:W-:-:S03]  /*109a0*/  IMAD.MOV.U32 R0, RZ, RZ, R9 ;  /* 0x000000ffff007224 */ /* 0x002fc600078e0009 */
[----:B0-----:R-:W2:Y:S04]  /*109b0*/  LDL.64 R6, [R1+0x1880] ;  /* 0x0018800001067983 */ /* 0x001ea80000100a00 */
[----:B------:R0:W-:Y:S04]  /*109c0*/  STL [R1+0x2eec], R8 ;  /* 0x002eec0801007387 */ /* 0x0001e80000100800 */
[----:B0-----:R-:W2:Y:S04]  /*109d0*/  LDL.LU.64 R8, [R1+0x30f8] ;  /* 0x0030f80001087983 */ /* 0x001ea80000300a00 */
[----:B--2---:R-:W-:Y:S04]  /*109e0*/  STL [R1+0x2ee4], R8 ;  /* 0x002ee40801007387 */ /* 0x004fe80000100800 */
[----:B------:R0:W-:Y:S04]  /*109f0*/  STL [R1+0x2ee0], R0 ;  /* 0x002ee00001007387 */ /* 0x0001e80000100800 */
[----:B------:R1:W-:Y:S01]  /*10a00*/  STL [R1+0x2ed8], R9 ;  /* 0x002ed80901007387 */ /* 0x0003e20000100800 */
[----:B0-----:R-:W-:-:S03]  /*10a10*/  IMAD.MOV.U32 R0, RZ, RZ, R11 ;  /* 0x000000ffff007224 */ /* 0x001fc600078e000b */
[----:B-1----:R-:W2:Y:S04]  /*10a20*/  LDL.64 R8, [R1+0x1898] ;  /* 0x0018980001087983 */ /* 0x002ea80000100a00 */
[----:B------:R0:W-:Y:S04]  /*10a30*/  STL [R1+0x2edc], R10 ;  /* 0x002edc0a01007387 */ /* 0x0001e80000100800 */
[----:B0-----:R-:W2:Y:S04]  /*10a40*/  LDL.LU.64 R10, [R1+0x30f0] ;  /* 0x0030f000010a7983 */ /* 0x001ea80000300a00 */
[----:B--2---:R0:W-:Y:S04]  /*10a50*/  STL [R1+0x2ed4], R10 ;  /* 0x002ed40a01007387 */ /* 0x0041e80000100800 */
[----:B------:R4:W-:Y:S04]  /*10a60*/  STL [R1+0x2ed0], R0 ;  /* 0x002ed00001007387 */ /* 0x0009e80000100800 */
[----:B------:R1:W-:Y:S01]  /*10a70*/  STL [R1+0x2ec8], R11 ;  /* 0x002ec80b01007387 */ /* 0x0003e20000100800 */
[----:B0-----:R-:W-:-:S02]  /*10a80*/  IMAD.MOV.U32 R10, RZ, RZ, R22 ;  /* 0x000000ffff0a7224 */ /* 0x001fc400078e0016 */
[----:B----4-:R-:W-:Y:S02]  /*10a90*/  IMAD.MOV.U32 R0, RZ, RZ, R13 ;  /* 0x000000ffff007224 */ /* 0x010fe400078e000d */
[----:B-1----:R-:W-:Y:S02]  /*10aa0*/  IMAD.MOV.U32 R11, RZ, RZ, R23 ;  /* 0x000000ffff0b7224 */ /* 0x002fe400078e0017 */
[----:B------:R-:W2:Y:S04]  /*10ab0*/  LDL.LU.64 R22, [R1+0x138] ;  /* 0x0001380001167983 */ /* 0x000ea80000300a00 */
[----:B------:R0:W-:Y:S04]  /*10ac0*/  STL [R1+0x2ecc], R12 ;  /* 0x002ecc0c01007387 */ /* 0x0001e80000100800 */
[----:B0-----:R-:W4:Y:S04]  /*10ad0*/  LDL.LU.64 R12, [R1+0x30e8] ;  /* 0x0030e800010c7983 */ /* 0x001f280000300a00 */
[----:B----4-:R0:W-:Y:S04]  /*10ae0*/  STL [R1+0x2ec4], R12 ;  /* 0x002ec40c01007387 */ /* 0x0101e80000100800 */
[----:B------:R1:W-:Y:S04]  /*10af0*/  STL [R1+0x2ec0], R0 ;  /* 0x002ec00001007387 */ /* 0x0003e80000100800 */
[----:B------:R4:W-:Y:S01]  /*10b00*/  STL [R1+0x2eb8], R13 ;  /* 0x002eb80d01007387 */ /* 0x0009e20000100800 */
[----:B0-----:R-:W-:-:S02]  /*10b10*/  IMAD.MOV.U32 R12, RZ, RZ, R24 ;  /* 0x000000ffff0c7224 */ /* 0x001fc400078e0018 */
[----:B-1----:R-:W-:Y:S02]  /*10b20*/  IMAD.MOV.U32 R0, RZ, RZ, R15 ;  /* 0x000000ffff007224 */ /* 0x002fe400078e000f */
[----:B----4-:R-:W-:Y:S02]  /*10b30*/  IMAD.MOV.U32 R13, RZ, RZ, R25 ;  /* 0x000000ffff0d7224 */ /* 0x010fe400078e0019 */
[----:B------:R-:W4:Y:S04]  /*10b40*/  LDL.LU.64 R24, [R1+0x130] ;  /* 0x0001300001187983 */ /* 0x000f280000300a00 */
        /* <DEDUP_REMOVED lines=9> */
[----:B--2---:R-:W-:Y:S04]  /*10be0*/  STL [R1+0x2ea4], R16 ;  /* 0x002ea41001007387 */ /* 0x004fe80000100800 */
[----:B------:R0:W-:Y:S04]  /*10bf0*/  STL [R1+0x2ea0], R0 ;  /* 0x002ea00001007387 */ /* 0x0001e80000100800 */
[----:B------:R1:W-:Y:S01]  /*10c00*/  STL [R1+0x2e98], R17 ;  /* 0x002e981101007387 */ /* 0x0003e20000100800 */
[----:B0-----:R-:W-:-:S03]  /*10c10*/  IMAD.MOV.U32 R0, RZ, RZ, R19 ;  /* 0x000000ffff007224 */ /* 0x001fc600078e0013 */
[----:B-1----:R-:W2:Y:S04]  /*10c20*/  LDL.LU.64 R16, [R1+0x140] ;  /* 0x0001400001107983 */ /* 0x002ea80000300a00 */
[----:B------:R0:W-:Y:S04]  /*10c30*/  STL [R1+0x2e9c], R18 ;  /* 0x002e9c1201007387 */ /* 0x0001e80000100800 */
[----:B0-----:R-:W3:Y:S04]  /*10c40*/  LDL.LU.64 R18, [R1+0x30d0] ;  /* 0x0030d00001127983 */ /* 0x001ee80000300a00 */
[----:B------:R2:W-:Y:S02]  /*10c50*/  STL [R1+0x2e90], R0 ;  /* 0x002e900001007387 */ /* 0x0005e40000100800 */
[----:B--2---:R-:W-:-:S02]  /*10c60*/  IMAD.MOV.U32 R0, RZ, RZ, R17 ;  /* 0x000000ffff007224 */ /* 0x004fc400078e0011 */
[----:B---3--:R-:W-:Y:S04]  /*10c70*/  STL [R1+0x2e94], R18 ;  /* 0x002e941201007387 */ /* 0x008fe80000100800 */
[----:B------:R0:W-:Y:S04]  /*10c80*/  STL [R1+0x2e88], R19 ;  /* 0x002e881301007387 */ /* 0x0001e80000100800 */
[----:B0-----:R-:W2:Y:S04]  /*10c90*/  LDL.64 R18, [R1+0x1888] ;  /* 0x0018880001127983 */ /* 0x001ea80000100a00 */
[----:B------:R-:W-:Y:S04]  /*10ca0*/  STL [R1+0x2e8c], R16 ;  /* 0x002e8c1001007387 */ /* 0x000fe80000100800 */
[----:B------:R-:W-:Y:S04]  /*10cb0*/  STL [R1+0x2e84], R20 ;  /* 0x002e841401007387 */ /* 0x000fe80000100800 */
[----:B------:R0:W-:Y:S04]  /*10cc0*/  STL [R1+0x2e80], R0 ;  /* 0x002e800001007387 */ /* 0x0001e80000100800 */
[----:B------:R1:W-:Y:S01]  /*10cd0*/  STL [R1+0x2e78], R21 ;  /* 0x002e781501007387 */ /* 0x0003e20000100800 */
[----:B0-----:R-:W-:-:S03]  /*10ce0*/  IMAD.MOV.U32 R0, RZ, RZ, R23 ;  /* 0x000000ffff007224 */ /* 0x001fc600078e0017 */
[----:B-1----:R-:W3:Y:S04]  /*10cf0*/  LDL.64 R20, [R1+0x1878] ;  /* 0x0018780001147983 */ /* 0x002ee80000100a00 */
[----:B------:R-:W2:Y:S04]  /*10d00*/  LDL.LU.64 R16, [R1+0x110] ;  /* 0x0001100001107983 */ /* 0x000ea80000300a00 */
[----:B------:R0:W-:Y:S04]  /*10d10*/  STL [R1+0x2e7c], R22 ;  /* 0x002e7c1601007387 */ /* 0x0001e80000100800 */
[----:B0-----:R-:W2:Y:S04]  /*10d20*/  LDL.LU.64 R22, [R1+0x30c8] ;  /* 0x0030c80001167983 */ /* 0x001ea80000300a00 */
[----:B------:R4:W-:Y:S02]  /*10d30*/  STL [R1+0x2e70], R0 ;  /* 0x002e700001007387 */ /* 0x0009e40000100800 */
[----:B----4-:R-:W-:-:S02]  /*10d40*/  IMAD.MOV.U32 R0, RZ, RZ, R25 ;  /* 0x000000ffff007224 */ /* 0x010fc400078e0019 */
[----:B--2---:R-:W-:Y:S04]  /*10d50*/  STL [R1+0x2e74], R22 ;  /* 0x002e741601007387 */ /* 0x004fe80000100800 */
[----:B------:R0:W-:Y:S04]  /*10d60*/  STL [R1+0x2e68], R23 ;  /* 0x002e681701007387 */ /* 0x0001e80000100800 */
[----:B0-----:R-:W2:Y:S04]  /*10d70*/  LDL.LU.64 R22, [R1+0x120] ;  /* 0x0001200001167983 */ /* 0x001ea80000300a00 */
[----:B------:R0:W-:Y:S04]  /*10d80*/  STL [R1+0x2e6c], R24 ;  /* 0x002e6c1801007387 */ /* 0x0001e80000100800 */
[----:B0-----:R-:W4:Y:S04]  /*10d90*/  LDL.LU.64 R24, [R1+0x30c0] ;  /* 0x0030c00001187983 */ /* 0x001f280000300a00 */
[----:B----4-:R-:W-:Y:S04]  /*10da0*/  STL [R1+0x2e64], R24 ;  /* 0x002e641801007387 */ /* 0x010fe80000100800 */
[----:B------:R-:W-:Y:S04]  /*10db0*/  STL [R1+0x2e60], R0 ;  /* 0x002e600001007387 */ /* 0x000fe80000100800 */
[----:B------:R0:W-:Y:S04]  /*10dc0*/  STL [R1+0x2e58], R25 ;  /* 0x002e581901007387 */ /* 0x0001e80000100800 */
[----:B0-----:R-:W4:Y:S02]  /*10dd0*/  LDL.LU.64 R24, [R1+0x128] ;  /* 0x0001280001187983 */ /* 0x001f240000300a00 */
[----:B----4-:R-:W-:-:S02]  /*10de0*/  IMAD.MOV.U32 R0, RZ, RZ, R25 ;  /* 0x000000ffff007224 */ /* 0x010fc400078e0019 */
[----:B------:R0:W-:Y:S04]  /*10df0*/  STL [R1+0x2e5c], R24 ;  /* 0x002e5c1801007387 */ /* 0x0001e80000100800 */
[----:B0-----:R-:W4:Y:S04]  /*10e00*/  LDL.LU.64 R24, [R1+0x100] ;  /* 0x0001000001187983 */ /* 0x001f280000300a00 */
[----:B------:R2:W-:Y:S04]  /*10e10*/  STL [R1+0x2e50], R0 ;  /* 0x002e500001007387 */ /* 0x0005e80000100800 */
[----:B------:R-:W-:Y:S04]  /*10e20*/  STL [R1+0x2e54], R26 ;  /* 0x002e541a01007387 */ /* 0x000fe80000100800 */
[----:B------:R0:W-:Y:S01]  /*10e30*/  STL [R1+0x2e48], R27 ;  /* 0x002e481b01007387 */ /* 0x0001e20000100800 */
[----:B--2---:R-:W-:-:S03]  /*10e40*/  IMAD.MOV.U32 R0, RZ, RZ, R23 ;  /* 0x000000ffff007224 */ /* 0x004fc600078e0017 */
[----:B0-----:R-:W2:Y:S04]  /*10e50*/  LDL.LU.64 R26, [R1+0x108] ;  /* 0x00010800011a7983 */ /* 0x001ea80000300a00 */
[----:B------:R0:W-:Y:S04]  /*10e60*/  STL [R1+0x2e4c], R22 ;  /* 0x002e4c1601007387 */ /* 0x0001e80000100800 */
[----:B------:R-:W-:Y:S04]  /*10e70*/  STL [R1+0x2e40], R0 ;  /* 0x002e400001007387 */ /* 0x000fe80000100800 */
[----:B0-----:R-:W2:Y:S04]  /*10e80*/  LDL.LU.64 R22, [R1+0xf8] ;  /* 0x0000f80001167983 */ /* 0x001ea80000300a00 */
[----:B------:R-:W-:Y:S04]  /*10e90*/  STL [R1+0x2e44], R28 ;  /* 0x002e441c01007387 */ /* 0x000fe80000100800 */
[----:B------:R0:W-:Y:S04]  /*10ea0*/  STL [R1+0x2e38], R29 ;  /* 0x002e381d01007387 */ /* 0x0001e80000100800 */
[----:B0-----:R-:W2:Y:S02]  /*10eb0*/  LDL.LU.64 R28, [R1+0x118] ;  /* 0x00011800011c7983 */ /* 0x001ea40000300a00 */
[----:B--2---:R-:W-:-:S02]  /*10ec0*/  IMAD.MOV.U32 R0, RZ, RZ, R29 ;  /* 0x000000ffff007224 */ /* 0x004fc400078e001d */
[----:B------:R-:W-:Y:S04]  /*10ed0*/  STL [R1+0x2e3c], R28 ;  /* 0x002e3c1c01007387 */ /* 0x000fe80000100800 */
[----:B------:R-:W-:Y:S04]  /*10ee0*/  STL [R1+0x2e34], R30 ;  /* 0x002e341e01007387 */ /* 0x000fe80000100800 */
[----:B------:R-:W-:Y:S04]  /*10ef0*/  STL [R1+0x2e30], R0 ;  /* 0x002e300001007387 */ /* 0x000fe80000100800 */
[----:B------:R0:W-:Y:S04]  /*10f00*/  STL [R1+0x2e28], R31 ;  /* 0x002e281f01007387 */ /* 0x0001e80000100800 */
[----:B0-----:R-:W2:Y:S04]  /*10f10*/  LDL.LU.64 R30, [R1+0xf0] ;  /* 0x0000f000011e7983 */ /* 0x001ea80000300a00 */
[----:B------:R0:W-:Y:S01]  /*10f20*/  STL [R1+0x2e2c], R16 ;  /* 0x002e2c1001007387 */ /* 0x0001e20000100800 */
[----:B------:R-:W-:-:S03]  /*10f30*/  IMAD.MOV.U32 R0, RZ, RZ, R17 ;  /* 0x000000ffff007224 */ /* 0x000fc600078e0011 */
[----:B------:R-:W3:Y:S04]  /*10f40*/  LDL.LU.64 R28, [R1+0xe8] ;  /* 0x0000e800011c7983 */ /* 0x000ee80000300a00 */
[----:B------:R1:W-:Y:S04]  /*10f50*/  STL [R1+0x2e20], R0 ;  /* 0x002e200001007387 */ /* 0x0003e80000100800 */
[----:B------:R-:W-:Y:S04]  /*10f60*/  STL [R1+0x2e24], R32 ;  /* 0x002e242001007387 */ /* 0x000fe80000100800 */
[----:B0-----:R-:W3:Y:S01]  /*10f70*/  LDL.LU.64 R16, [R1+0xe0] ;  /* 0x0000e00001107983 */ /* 0x001ee20000300a00 */
[----:B-1----:R-:W-:-:S03]  /*10f80*/  IMAD.MOV.U32 R0, RZ, RZ, R27 ;  /* 0x000000ffff007224 */ /* 0x002fc600078e001b */
[----:B------:R-:W-:Y:S04]  /*10f90*/  STL [R1+0x2e18], R33 ;  /* 0x002e182101007387 */ /* 0x000fe80000100800 */
[----:B------:R0:W-:Y:S04]  /*10fa0*/  STL [R1+0x2e1c], R26 ;  /* 0x002e1c1a01007387 */ /* 0x0001e80000100800 */
[----:B------:R1:W-:Y:S04]  /*10fb0*/  STL [R1+0x2e10], R0 ;  /* 0x002e100001007387 */ /* 0x0003e80000100800 */
[----:B------:R-:W-:Y:S04]  /*10fc0*/  STL [R1+0x2e14], R34 ;  /* 0x002e142201007387 */ /* 0x000fe80000100800 */
[----:B------:R-:W-:Y:S04]  /*10fd0*/  STL [R1+0x2e08], R35 ;  /* 0x002e082301007387 */ /* 0x000fe80000100800 */
[----:B----4-:R-:W-:Y:S04]  /*10fe0*/  STL [R1+0x2e0c], R24 ;  /* 0x002e0c1801007387 */ /* 0x010fe80000100800 */
[----:B0-----:R-:W4:Y:S01]  /*10ff0*/  LDL.LU.64 R26, [R1+0xd8] ;  /* 0x0000d800011a7983 */ /* 0x001f220000300a00 */
[----:B-1----:R-:W-:-:S05]  /*11000*/  IMAD.MOV.U32 R0, RZ, RZ, R25 ;  /* 0x000000ffff007224 */ /* 0x002fca00078e0019 */
[----:B------:R0:W-:Y:S04]  /*11010*/  STL [R1+0x2e00], R0 ;  /* 0x002e000001007387 */ /* 0x0001e80000100800 */
[----:B------:R-:W-:Y:S04]  /*11020*/  STL [R1+0x2e04], R36 ;  /* 0x002e042401007387 */ /* 0x000fe80000100800 */
[----:B------:R-:W-:Y:S01]  /*11030*/  STL [R1+0x2df8], R37 ;  /* 0x002df82501007387 */ /* 0x000fe20000100800 */
[----:B0-----:R-:W-:-:S03]  /*11040*/  IMAD.MOV.U32 R0, RZ, RZ, R23 ;  /* 0x000000ffff007224 */ /* 0x001fc600078e0017 */
[----:B------:R0:W-:Y:S04]  /*11050*/  STL [R1+0x2dfc], R22 ;  /* 0x002dfc1601007387 */ /* 0x0001e80000100800 */
[----:B------:R-:W4:Y:S04]  /*11060*/  LDL.LU.64 R24, [R1+0xd0] ;  /* 0x0000d00001187983 */ /* 0x000f280000300a00 */
[----:B------:R1:W-:Y:S04]  /*11070*/  STL [R1+0x2df0], R0 ;  /* 0x002df00001007387 */ /* 0x0003e80000100800 */
[----:B------:R-:W-:Y:S04]  /*11080*/  STL [R1+0x2df4], R38 ;  /* 0x002df42601007387 */ /* 0x000fe80000100800 */
[----:B------:R-:W-:Y:S04]  /*11090*/  STL [R1+0x2de8], R39 ;  /* 0x002de82701007387 */ /* 0x000fe80000100800 */
[----:B--2---:R-:W-:Y:S04]  /*110a0*/  STL [R1+0x2dec], R30 ;  /* 0x002dec1e01007387 */ /* 0x004fe80000100800 */
[----:B0-----:R-:W2:Y:S01]  /*110b0*/  LDL.LU.64 R22, [R1+0x2f8] ;  /* 0x0002f80001167983 */ /* 0x001ea20000300a00 */
[----:B-1----:R-:W-:-:S03]  /*110c0*/  IMAD.MOV.U32 R0, RZ, RZ, R31 ;  /* 0x000000ffff007224 */ /* 0x002fc600078e001f */
[----:B------:R-:W-:Y:S04]  /*110d0*/  STL [R1+0x2de4], R40 ;  /* 0x002de42801007387 */ /* 0x000fe80000100800 */
[----:B------:R3:W-:Y:S04]  /*110e0*/  STL [R1+0x2de0], R0 ;  /* 0x002de00001007387 */ /* 0x0007e80000100800 */
[----:B------:R-:W-:Y:S01]  /*110f0*/  STL [R1+0x2dd8], R41 ;  /* 0x002dd82901007387 */ /* 0x000fe20000100800 */
[----:B---3--:R-:W-:-:S03]  /*11100*/  IMAD.MOV.U32 R0, RZ, RZ, R29 ;  /* 0x000000ffff007224 */ /* 0x008fc600078e001d */
[----:B------:R0:W-:Y:S04]  /*11110*/  STL [R1+0x2ddc], R28 ;  /* 0x002ddc1c01007387 */ /* 0x0001e80000100800 */
[----:B------:R-:W-:Y:S04]  /*11120*/  STL [R1+0x2dd4], R42 ;  /* 0x002dd42a01007387 */ /* 0x000fe80000100800 */
[----:B------:R1:W-:Y:S04]  /*11130*/  STL [R1+0x2dd0], R0 ;  /* 0x002dd00001007387 */ /* 0x0003e80000100800 */
[----:B0-----:R-:W3:Y:S04]  /*11140*/  LDL.LU.64 R28, [R1+0x308] ;  /* 0x00030800011c7983 */ /* 0x001ee80000300a00 */
[----:B------:R-:W-:Y:S01]  /*11150*/  STL [R1+0x2dc8], R43 ;  /* 0x002dc82b01007387 */ /* 0x000fe20000100800 */
[----:B-1----:R-:W-:-:S03]  /*11160*/  IMAD.MOV.U32 R0, RZ, RZ, R17 ;  /* 0x000000ffff007224 */ /* 0x002fc600078e0011 */
[----:B------:R0:W-:Y:S04]  /*11170*/  STL [R1+0x2dcc], R16 ;  /* 0x002dcc1001007387 */ /* 0x0001e80000100800 */
[----:B0-----:R-:W3:Y:S04]  /*11180*/  LDL.LU.64 R16, [R1+0x320] ;  /* 0x0003200001107983 */ /* 0x001ee80000300a00 */
[----:B------:R4:W-:Y:S04]  /*11190*/  STL [R1+0x2dc0], R0 ;  /* 0x002dc00001007387 */ /* 0x0009e80000100800 */
[----:B------:R-:W-:Y:S04]  /*111a0*/  STL [R1+0x2dc4], R44 ;  /* 0x002dc42c01007387 */ /* 0x000fe80000100800 */
[----:B------:R-:W-:Y:S01]  /*111b0*/  STL [R1+0x2db8], R45 ;  /* 0x002db82d01007387 */ /* 0x000fe20000100800 */
[----:B----4-:R-:W-:-:S03]  /*111c0*/  IMAD.MOV.U32 R0, RZ, RZ, R27 ;  /* 0x000000ffff007224 */ /* 0x010fc600078e001b */
[----:B------:R0:W-:Y:S04]  /*111d0*/  STL [R1+0x2dbc], R26 ;  /* 0x002dbc1a01007387 */ /* 0x0001e80000100800 */
[----:B------:R-:W-:Y:S04]  /*111e0*/  STL [R1+0x2db4], R46 ;  /* 0x002db42e01007387 */ /* 0x000fe80000100800 */
[----:B------:R1:W-:Y:S04]  /*111f0*/  STL [R1+0x2db0], R0 ;  /* 0x002db00001007387 */ /* 0x0003e80000100800 */
[----:B0-----:R-:W4:Y:S04]  /*11200*/  LDL.LU.64 R26, [R1+0x338] ;  /* 0x00033800011a7983 */ /* 0x001f280000300a00 */
[----:B------:R-:W-:Y:S01]  /*11210*/  STL [R1+0x2da8], R47 ;  /* 0x002da82f01007387 */ /* 0x000fe20000100800 */
[----:B-1----:R-:W-:-:S03]  /*11220*/  IMAD.MOV.U32 R0, RZ, RZ, R25 ;  /* 0x000000ffff007224 */ /* 0x002fc600078e0019 */
[----:B------:R-:W-:Y:S04]  /*11230*/  STL [R1+0x2dac], R24 ;  /* 0x002dac1801007387 */ /* 0x000fe80000100800 */
[----:B------:R-:W-:Y:S04]  /*11240*/  STL [R1+0x2da4], R48 ;  /* 0x002da43001007387 */ /* 0x000fe80000100800 */
[----:B------:R0:W-:Y:S04]  /*11250*/  STL [R1+0x2da0], R0 ;  /* 0x002da00001007387 */ /* 0x0001e80000100800 */
[----:B------:R-:W-:Y:S04]  /*11260*/  STL [R1+0x2d90], R49 ;  /* 0x002d903101007387 */ /* 0x000fe80000100800 */
[----:B--2---:R1:W-:Y:S04]  /*11270*/  STL [R1+0x2d98], R22 ;  /* 0x002d981601007387 */ /* 0x0043e80000100800 */
[----:B------:R-:W2:Y:S01]  /*11280*/  LDL.LU.64 R32, [R1+0x348] ;  /* 0x0003480001207983 */ /* 0x000ea20000300a00 */
[----:B0-----:R-:W-:-:S05]  /*11290*/  IMAD.MOV.U32 R0, RZ, RZ, R23 ;  /* 0x000000ffff007224 */ /* 0x001fca00078e0017 */
[----:B------:R3:W-:Y:S04]  /*112a0*/  STL [R1+0x2d94], R0 ;  /* 0x002d940001007387 */ /* 0x0007e80000100800 */
[----:B------:R-:W-:Y:S04]  /*112b0*/  STL [R1+0x2d9c], R50 ;  /* 0x002d9c3201007387 */ /* 0x000fe80000100800 */
[----:B------:R-:W-:Y:S04]  /*112c0*/  STL [R1+0x2d80], R51 ;  /* 0x002d803301007387 */ /* 0x000fe80000100800 */
[----:B------:R-:W2:Y:S04]  /*112d0*/  LDL.LU.64 R24, [R1+0x360] ;  /* 0x0003600001187983 */ /* 0x000ea80000300a00 */
[----:B-1----:R-:W2:Y:S01]  /*112e0*/  LDL.LU.64 R22, [R1+0x2e0] ;  /* 0x0002e00001167983 */ /* 0x002ea20000300a00 */
[----:B---3--:R-:W-:-:S03]  /*112f0*/  IMAD.MOV.U32 R0, RZ, RZ, R29 ;  /* 0x000000ffff007224 */ /* 0x008fc600078e001d */
[----:B------:R-:W-:Y:S04]  /*11300*/  STL [R1+0x2d88], R28 ;  /* 0x002d881c01007387 */ /* 0x000fe80000100800 */
[----:B------:R-:W-:Y:S04]  /*11310*/  STL [R1+0x2d8c], R52 ;  /* 0x002d8c3401007387 */ /* 0x000fe80000100800 */
[----:B------:R0:W-:Y:S04]  /*11320*/  STL [R1+0x2d84], R0 ;  /* 0x002d840001007387 */ /* 0x0001e80000100800 */
[----:B------:R-:W-:Y:S04]  /*11330*/  STL [R1+0x2d70], R53 ;  /* 0x002d703501007387 */ /* 0x000fe80000100800 */
[----:B------:R-:W-:Y:S01]  /*11340*/  STL [R1+0x2d78], R16 ;  /* 0x002d781001007387 */ /* 0x000fe20000100800 */
[----:B0-----:R-:W-:-:S03]  /*11350*/  IMAD.MOV.U32 R0, RZ, RZ, R17 ;  /* 0x000000ffff007224 */ /* 0x001fc600078e0011 */
[----:B------:R-:W3:Y:S04]  /*11360*/  LDL.LU.64 R28, [R1+0x2e8] ;  /* 0x0002e800011c7983 */ /* 0x000ee80000300a00 */
[----:B------:R-:W3:Y:S04]  /*11370*/  LDL.LU.64 R30, [R1+0x378] ;  /* 0x00037800011e7983 */ /* 0x000ee80000300a00 */
[----:B------:R0:W-:Y:S04]  /*11380*/  STL [R1+0x2d74], R0 ;  /* 0x002d740001007387 */ /* 0x0001e80000100800 */
[----:B------:R-:W-:Y:S04]  /*11390*/  STL [R1+0x2d7c], R54 ;  /* 0x002d7c3601007387 */ /* 0x000fe80000100800 */
[----:B------:R-:W-:Y:S04]  /*113a0*/  STL [R1+0x2d60], R55 ;  /* 0x002d603701007387 */ /* 0x000fe80000100800 */
[----:B----4-:R1:W-:Y:S01]  /*113b0*/  STL [R1+0x2d68], R26 ;  /* 0x002d681a01007387 */ /* 0x0103e20000100800 */
[----:B0-----:R-:W-:-:S03]  /*113c0*/  IMAD.MOV.U32 R0, RZ, RZ, R27 ;  /* 0x000000ffff007224 */ /* 0x001fc600078e001b */
[----:B------:R-:W4:Y:S04]  /*113d0*/  LDL.LU.64 R16, [R1+0x390] ;  /* 0x0003900001107983 */ /* 0x000f280000300a00 */
[----:B------:R-:W-:Y:S04]  /*113e0*/  STL [R1+0x2d6c], R56 ;  /* 0x002d6c3801007387 */ /* 0x000fe80000100800 */
[----:B------:R2:W-:Y:S04]  /*113f0*/  STL [R1+0x2d64], R0 ;  /* 0x002d640001007387 */ /* 0x0005e80000100800 */
[----:B------:R-:W4:Y:S04]  /*11400*/  LDL.LU.64 R38, [R1+0x2f0] ;  /* 0x0002f00001267983 */ /* 0x000f280000300a00 */
[----:B------:R-:W-:Y:S04]  /*11410*/  STL [R1+0x2d50], R57 ;  /* 0x002d503901007387 */ /* 0x000fe80000100800 */
[----:B-1----:R-:W4:Y:S01]  /*11420*/  LDL.LU.64 R26, [R1+0x3a8] ;  /* 0x0003a800011a7983 */ /* 0x002f220000300a00 */
[----:B--2---:R-:W-:-:S03]  /*11430*/  IMAD.MOV.U32 R0, RZ, RZ, R33 ;  /* 0x000000ffff007224 */ /* 0x004fc600078e0021 */
[----:B------:R-:W-:Y:S04]  /*11440*/  STL [R1+0x2d58], R32 ;  /* 0x002d582001007387 */ /* 0x000fe80000100800 */
[----:B------:R0:W-:Y:S04]  /*11450*/  STL [R1+0x2d54], R0 ;  /* 0x002d540001007387 */ /* 0x0001e80000100800 */
[----:B------:R-:W-:Y:S04]  /*11460*/  STL [R1+0x2d5c], R58 ;  /* 0x002d5c3a01007387 */ /* 0x000fe80000100800 */
[----:B------:R-:W2:Y:S04]  /*11470*/  LDL.LU.64 R36, [R1+0x300] ;  /* 0x0003000001247983 */ /* 0x000ea80000300a00 */
[----:B------:R-:W-:Y:S01]  /*11480*/  STL [R1+0x18ec], R59 ;  /* 0x0018ec3b01007387 */ /* 0x000fe20000100800 */
[----:B0-----:R-:W-:-:S03]  /*11490*/  IMAD.MOV.U32 R0, RZ, RZ, R25 ;  /* 0x000000ffff007224 */ /* 0x001fc600078e0019 */
[----:B------:R0:W-:Y:S04]  /*114a0*/  STL [R1+0x18f4], R24 ;  /* 0x0018f41801007387 */ /* 0x0001e80000100800 */
[----:B------:R-:W2:Y:S04]  /*114b0*/  LDL.LU.64 R32, [R1+0x3c0] ;  /* 0x0003c00001207983 */ /* 0x000ea80000300a00 */
[----:B------:R1:W-:Y:S04]  /*114c0*/  STL [R1+0x18f0], R0 ;  /* 0x0018f00001007387 */ /* 0x0003e80000100800 */
[----:B------:R1:W-:Y:S04]  /*114d0*/  STL [R1+0x18fc], R22 ;  /* 0x0018fc1601007387 */ /* 0x0003e80000100800 */
[----:B------:R-:W2:Y:S04]  /*114e0*/  LDL.LU.64 R34, [R1+0x310] ;  /* 0x0003100001227983 */ /* 0x000ea80000300a00 */
[----:B0-----:R-:W2:Y:S01]  /*114f0*/  LDL.LU.64 R24, [R1+0x3d8] ;  /* 0x0003d80001187983 */ /* 0x001ea20000300a00 */
[----:B-1----:R-:W-:-:S03]  /*11500*/  IMAD.MOV.U32 R0, RZ, RZ, R23 ;  /* 0x000000ffff007224 */ /* 0x002fc600078e0017 */
[----:B------:R-:W2:Y:S04]  /*11510*/  LDL.LU.64 R22, [R1+0x318] ;  /* 0x0003180001167983 */ /* 0x000ea80000300a00 */
[----:B------:R0:W-:Y:S04]  /*11520*/  STL [R1+0x18f8], R0 ;  /* 0x0018f80001007387 */ /* 0x0001e80000100800 */
[----:B---3--:R-:W-:Y:S01]  /*11530*/  STL [R1+0x1904], R30 ;  /* 0x0019041e01007387 */ /* 0x008fe20000100800 */
[----:B0-----:R-:W-:-:S03]  /*11540*/  IMAD.MOV.U32 R0, RZ, RZ, R31 ;  /* 0x000000ffff007224 */ /* 0x001fc600078e001f */
[----:B------:R-:W-:Y:S04]  /*11550*/  STL [R1+0x190c], R28 ;  /* 0x00190c1c01007387 */ /* 0x000fe80000100800 */
[----:B------:R0:W-:Y:S02]  /*11560*/  STL [R1+0x1900], R0 ;  /* 0x0019000001007387 */ /* 0x0001e40000100800 */
[----:B0-----:R-:W-:Y:S02]  /*11570*/  IMAD.MOV.U32 R0, RZ, RZ, R29 ;  /* 0x000000ffff007224 */ /* 0x001fe400078e001d */
[----:B----4-:R-:W-:Y:S04]  /*11580*/  STL [R1+0x1914], R16 ;  /* 0x0019141001007387 */ /* 0x010fe80000100800 */
[----:B------:R0:W-:Y:S04]  /*11590*/  STL [R1+0x1908], R0 ;  /* 0x0019080001007387 */ /* 0x0001e80000100800 */
[----:B------:R-:W3:Y:S01]  /*115a0*/  LDL.LU.64 R30, [R1+0x3f0] ;  /* 0x0003f000011e7983 */ /* 0x000ee20000300a00 */
[----:B0-----:R-:W-:-:S03]  /*115b0*/  IMAD.MOV.U32 R0, RZ, RZ, R17 ;  /* 0x000000ffff007224 */ /* 0x001fc600078e0011 */
[----:B------:R-:W-:Y:S04]  /*115c0*/  STL [R1+0x191c], R38 ;  /* 0x00191c2601007387 */ /* 0x000fe80000100800 */
[----:B------:R0:W-:Y:S04]  /*115d0*/  STL [R1+0x1910], R0 ;  /* 0x0019100001007387 */ /* 0x0001e80000100800 */
[----:B------:R-:W4:Y:S04]  /*115e0*/  LDL.LU.64 R28, [R1+0x328] ;  /* 0x00032800011c7983 */ /* 0x000f280000300a00 */
[----:B------:R-:W4:Y:S01]  /*115f0*/  LDL.LU.64 R16, [R1+0x400] ;  /* 0x0004000001107983 */ /* 0x000f220000300a00 */
[----:B0-----:R-:W-:-:S03]  /*11600*/  IMAD.MOV.U32 R0, RZ, RZ, R39 ;  /* 0x000000ffff007224 */ /* 0x001fc600078e0027 */
[----:B------:R-:W-:Y:S04]  /*11610*/  STL [R1+0x1924], R26 ;  /* 0x0019241a01007387 */ /* 0x000fe80000100800 */
[----:B------:R0:W-:Y:S02]  /*11620*/  STL [R1+0x1918], R0 ;  /* 0x0019180001007387 */ /* 0x0001e40000100800 */
[----:B0-----:R-:W-:Y:S02]  /*11630*/  IMAD.MOV.U32 R0, RZ, RZ, R27 ;  /* 0x000000ffff007224 */ /* 0x001fe400078e001b */
[----:B--2---:R-:W-:Y:S04]  /*11640*/  STL [R1+0x192c], R36 ;  /* 0x00192c2401007387 */ /* 0x004fe80000100800 */
[----:B------:R0:W-:Y:S04]  /*11650*/  STL [R1+0x1920], R0 ;  /* 0x0019200001007387 */ /* 0x0001e80000100800 */
[----:B------:R-:W2:Y:S04]  /*11660*/  LDL.LU.64 R26, [R1+0x418] ;  /* 0x00041800011a7983 */ /* 0x000ea80000300a00 */
[----:B------:R-:W2:Y:S01]  /*11670*/  LDL.LU.64 R38, [R1+0x330] ;  /* 0x0003300001267983 */ /* 0x000ea20000300a00 */
[----:B0-----:R-:W-:-:S05]  /*11680*/  IMAD.MOV.U32 R0, RZ, RZ, R37 ;  /* 0x000000ffff007224 */ /* 0x001fca00078e0025 */
[----:B------:R0:W-:Y:S04]  /*11690*/  STL [R1+0x1928], R0 ;  /* 0x0019280001007387 */ /* 0x0001e80000100800 */
[----:B------:R1:W-:Y:S01]  /*116a0*/  STL [R1+0x1934], R32 ;  /* 0x0019342001007387 */ /* 0x0003e20000100800 */
[----:B0-----:R-:W-:-:S05]  /*116b0*/  IMAD.MOV.U32 R0, RZ, RZ, R33 ;  /* 0x000000ffff007224 */ /* 0x001fca00078e0021 */
[----:B------:R0:W-:Y:S04]  /*116c0*/  STL [R1+0x1930], R0 ;  /* 0x0019300001007387 */ /* 0x0001e80000100800 */
[----:B------:R-:W-:Y:S04]  /*116d0*/  STL [R1+0x193c], R34 ;  /* 0x00193c2201007387 */ /* 0x000fe80000100800 */
[----:B-1----:R-:W2:Y:S01]  /*116e0*/  LDL.LU.64 R32, [R1+0x340] ;  /* 0x0003400001207983 */ /* 0x002ea20000300a00 */
[----:B0-----:R-:W-:-:S03]  /*116f0*/  IMAD.MOV.U32 R0, RZ, RZ, R35 ;  /* 0x000000ffff007224 */ /* 0x001fc600078e0023 */
[----:B------:R-:W-:Y:S04]  /*11700*/  STL [R1+0x1944], R24 ;  /* 0x0019441801007387 */ /* 0x000fe80000100800 */
[----:B------:R0:W-:Y:S02]  /*11710*/  STL [R1+0x1938], R0 ;  /* 0x0019380001007387 */ /* 0x0001e40000100800 */
[----:B0-----:R-:W-:Y:S02]  /*11720*/  IMAD.MOV.U32 R0, RZ, RZ, R25 ;  /* 0x000000ffff007224 */ /* 0x001fe400078e0019 */
[----:B------:R-:W2:Y:S04]  /*11730*/  LDL.LU.64 R24, [R1+0x430] ;  /* 0x0004300001187983 */ /* 0x000ea80000300a00 */
[----:B------:R0:W-:Y:S04]  /*11740*/  STL [R1+0x1940], R0 ;  /* 0x0019400001007387 */ /* 0x0001e80000100800 */
[----:B------:R1:W-:Y:S04]  /*11750*/  STL [R1+0x194c], R22 ;  /* 0x00194c1601007387 */ /* 0x0003e80000100800 */
[----:B------:R-:W2:Y:S01]  /*11760*/  LDL.LU.64 R36, [R1+0x350] ;  /* 0x0003500001247983 */ /* 0x000ea20000300a00 */
[----:B0-----:R-:W-:-:S03]  /*11770*/  IMAD.MOV.U32 R0, RZ, RZ, R23 ;  /* 0x000000ffff007224 */ /* 0x001fc600078e0017 */
[----:B---3--:R-:W-:Y:S04]  /*11780*/  STL [R1+0x1954], R30 ;  /* 0x0019541e01007387 */ /* 0x008fe80000100800 */
[----:B------:R0:W-:Y:S04]  /*11790*/  STL [R1+0x1948], R0 ;  /* 0x0019480001007387 */ /* 0x0001e80000100800 */
[----:B-1----:R-:W3:Y:S01]  /*117a0*/  LDL.LU.64 R22, [R1+0x440] ;  /* 0x0004400001167983 */ /* 0x002ee20000300a00 */
[----:B0-----:R-:W-:-:S03]  /*117b0*/  IMAD.MOV.U32 R0, RZ, RZ, R31 ;  /* 0x000000ffff007224 */ /* 0x001fc600078e001f */
[----:B----4-:R-:W-:Y:S04]  /*117c0*/  STL [R1+0x195c], R28 ;  /* 0x00195c1c01007387 */ /* 0x010fe80000100800 */
[----:B------:R0:W-:Y:S04]  /*117d0*/  STL [R1+0x1950], R0 ;  /* 0x0019500001007387 */ /* 0x0001e80000100800 */
[----:B------:R-:W4:Y:S01]  /*117e0*/  LDL.LU.64 R34, [R1+0x358] ;  /* 0x0003580001227983 */ /* 0x000f220000300a00 */
[----:B0-----:R-:W-:-:S05]  /*117f0*/  IMAD.MOV.U32 R0, RZ, RZ, R29 ;  /* 0x000000ffff007224 */ /* 0x001fca00078e001d */
[----:B------:R0:W-:Y:S04]  /*11800*/  STL [R1+0x1958], R0 ;  /* 0x0019580001007387 */ /* 0x0001e80000100800 */
[----:B------:R1:W-:Y:S04]  /*11810*/  STL [R1+0x1964], R16 ;  /* 0x0019641001007387 */ /* 0x0003e80000100800 */
[----:B------:R-:W4:Y:S01]  /*11820*/  LDL.LU.64 R30, [R1+0x458] ;  /* 0x00045800011e7983 */ /* 0x000f220000300a00 */
[----:B0-----:R-:W-:-:S03]  /*11830*/  IMAD.MOV.U32 R0, RZ, RZ, R17 ;  /* 0x000000ffff007224 */ /* 0x001fc600078e0011 */
[----:B------:R-:W4:Y:S04]  /*11840*/  LDL.LU.64 R28, [R1+0x368] ;  /* 0x00036800011c7983 */ /* 0x000f280000300a00 */
[----:B-1----:R-:W4:Y:S04]  /*11850*/  LDL.LU.64 R16, [R1+0x470] ;  /* 0x0004700001107983 */ /* 0x002f280000300a00 */
[----:B------:R2:W-:Y:S02]  /*11860*/  STL [R1+0x1960], R0 ;  /* 0x0019600001007387 */ /* 0x0005e40000100800 */
[----:B--2---:R-:W-:-:S02]  /*11870*/  IMAD.MOV.U32 R0, RZ, RZ, R39 ;  /* 0x000000ffff007224 */ /* 0x004fc400078e0027 */
[----:B------:R-:W-:Y:S04]  /*11880*/  STL [R1+0x196c], R38 ;  /* 0x00196c2601007387 */ /* 0x000fe80000100800 */
[----:B------:R-:W-:Y:S04]  /*11890*/  STL [R1+0x1974], R26 ;  /* 0x0019741a01007387 */ /* 0x000fe80000100800 */
[----:B------:R0:W-:Y:S02]  /*118a0*/  STL [R1+0x1968], R0 ;  /* 0x0019680001007387 */ /* 0x0001e40000100800 */
[----:B0-----:R-:W-:-:S02]  /*118b0*/  IMAD.MOV.U32 R0, RZ, RZ, R27 ;  /* 0x000000ffff007224 */ /* 0x001fc400078e001b */
[----:B------:R-:W-:Y:S04]  /*118c0*/  STL [R1+0x197c], R32 ;  /* 0x00197c2001007387 */ /* 0x000fe80000100800 */
[----:B------:R0:W-:Y:S04]  /*118d0*/  STL [R1+0x1970], R0 ;  /* 0x0019700001007387 */ /* 0x0001e80000100800 */
[----:B------:R-:W2:Y:S01]  /*118e0*/  LDL.LU.64 R26, [R1+0x488] ;  /* 0x00048800011a7983 */ /* 0x000ea20000300a00 */
[----:B0-----:R-:W-:-:S03]  /*118f0*/  IMAD.MOV.U32 R0, RZ, RZ, R33 ;  /* 0x000000ffff007224 */ /* 0x001fc600078e0021 */
[----:B------:R-:W2:Y:S04]  /*11900*/  LDL.LU.64 R32, [R1+0x370] ;  /* 0x0003700001207983 */ /* 0x000ea80000300a00 */
[----:B------:R0:W-:Y:S04]  /*11910*/  STL [R1+0x1978], R0 ;  /* 0x0019780001007387 */ /* 0x0001e80000100800 */
[----:B------:R1:W-:Y:S01]  /*11920*/  STL [R1+0x1984], R24 ;  /* 0x0019841801007387 */ /* 0x0003e20000100800 */
[----:B0-----:R-:W-:-:S05]  /*11930*/  IMAD.MOV.U32 R0, RZ, RZ, R25 ;  /* 0x000000ffff007224 */ /* 0x001fca00078e0019 */
[----:B------:R0:W-:Y:S04]  /*11940*/  STL [R1+0x1980], R0 ;  /* 0x0019800001007387 */ /* 0x0001e80000100800 */
[----:B------:R-:W-:Y:S04]  /*11950*/  STL [R1+0x198c], R36 ;  /* 0x00198c2401007387 */ /* 0x000fe80000100800 */
[----:B-1----:R-:W2:Y:S01]  /*11960*/  LDL.LU.64 R24, [R1+0x380] ;  /* 0x0003800001187983 */ /* 0x002ea20000300a00 */
[----:B0-----:R-:W-:-:S03]  /*11970*/  IMAD.MOV.U32 R0, RZ, RZ, R37 ;  /* 0x000000ffff007224 */ /* 0x001fc600078e0025 */
[----:B---3--:R-:W-:Y:S04]  /*11980*/  STL [R1+0x1994], R22 ;  /* 0x0019941601007387 */ /* 0x008fe80000100800 */
[----:B------:R0:W-:Y:S04]  /*11990*/  STL [R1+0x1988], R0 ;  /* 0x0019880001007387 */ /* 0x0001e80000100800 */
[----:B------:R-:W3:Y:S01]  /*119a0*/  LDL.LU.64 R38, [R1+0x4a0] ;  /* 0x0004a00001267983 */ /* 0x000ee20000300a00 */
[----:B0-----:R-:W-:-:S03]  /*119b0*/  IMAD.MOV.U32 R0, RZ, RZ, R23 ;  /* 0x000000ffff007224 */ /* 0x001fc600078e0017 */
[----:B------:R-:W3:Y:S04]  /*119c0*/  LDL.LU.64 R22, [R1+0x388] ;  /* 0x0003880001167983 */ /* 0x000ee80000300a00 */
[----:B------:R0:W-:Y:S04]  /*119d0*/  STL [R1+0x1990], R0 ;  /* 0x0019900001007387 */ /* 0x0001e80000100800 */
[----:B----4-:R-:W-:Y:S01]  /*119e0*/  STL [R1+0x199c], R34 ;  /* 0x00199c2201007387 */ /* 0x010fe20000100800 */
[----:B0-----:R-:W-:-:S05]  /*119f0*/  IMAD.MOV.U32 R0, RZ, RZ, R35 ;  /* 0x000000ffff007224 */ /* 0x001fca00078e0023 */
[----:B------:R0:W-:Y:S04]  /*11a00*/  STL [R1+0x1998], R0 ;  /* 0x0019980001007387 */ /* 0x0001e80000100800 */
[----:B------:R-:W-:Y:S04]  /*11a10*/  STL [R1+0x19a4], R30 ;  /* 0x0019a41e01007387 */ /* 0x000fe80000100800 */
[----:B------:R-:W4:Y:S01]  /*11a20*/  LDL.LU.64 R36, [R1+0x4b8] ;  /* 0x0004b80001247983 */ /* 0x000f220000300a00 */
[----:B0-----:R-:W-:-:S03]  /*11a30*/  IMAD.MOV.U32 R0, RZ, RZ, R31 ;  /* 0x000000ffff007224 */ /* 0x001fc600078e001f */
[----:B------:R-:W-:Y:S04]  /*11a40*/  STL [R1+0x19ac], R28 ;  /* 0x0019ac1c01007387 */ /* 0x000fe80000100800 */
[----:B------:R0:W-:Y:S02]  /*11a50*/  STL [R1+0x19a0], R0 ;  /* 0x0019a00001007387 */ /* 0x0001e40000100800 */
[----:B0-----:R-:W-:Y:S02]  /*11a60*/  IMAD.MOV.U32 R0, RZ, RZ, R29 ;  /* 0x000000ffff007224 */ /* 0x001fe400078e001d */
[----:B------:R-:W4:Y:S04]  /*11a70*/  LDL.LU.64 R28, [R1+0x398] ;  /* 0x00039800011c7983 */ /* 0x000f280000300a00 */
[----:B------:R0:W-:Y:S04]  /*11a80*/  STL [R1+0x19a8], R0 ;  /* 0x0019a80001007387 */ /* 0x0001e80000100800 */
[----:B------:R1:W-:Y:S04]  /*11a90*/  STL [R1+0x19b4], R16 ;  /* 0x0019b41001007387 */ /* 0x0003e80000100800 */
[----:B------:R-:W4:Y:S01]  /*11aa0*/  LDL.LU.64 R34, [R1+0x4c0] ;  /* 0x0004c00001227983 */ /* 0x000f220000300a00 */
[----:B0-----:R-:W-:-:S03]  /*11ab0*/  IMAD.MOV.U32 R0, RZ, RZ, R17 ;  /* 0x000000ffff007224 */ /* 0x001fc600078e0011 */
[----:B-1----:R-:W4:Y:S04]  /*11ac0*/  LDL.LU.64 R16, [R1+0x3a0] ;  /* 0x0003a00001107983 */ /* 0x002f280000300a00 */
[----:B------:R-:W4:Y:S04]  /*11ad0*/  LDL.LU.64 R30, [R1+0x4c8] ;  /* 0x0004c800011e7983 */ /* 0x000f280000300a00 */
        /* <DEDUP_REMOVED lines=10> */
[----:B---3--:R-:W-:Y:S04]  /*11b80*/  STL [R1+0x19d4], R38 ;  /* 0x0019d42601007387 */ /* 0x008fe80000100800 */
[----:B------:R0:W-:Y:S04]  /*11b90*/  STL [R1+0x19c8], R0 ;  /* 0x0019c80001007387 */ /* 0x0001e80000100800 */
[----:B------:R-:W3:Y:S04]  /*11ba0*/  LDL.LU.64 R26, [R1+0x4d8] ;  /* 0x0004d800011a7983 */ /* 0x000ee80000300a00 */
[----:B------:R-:W3:Y:S01]  /*11bb0*/  LDL.LU.64 R24, [R1+0x3b8] ;  /* 0x0003b80001187983 */ /* 0x000ee20000300a00 */
[----:B0-----:R-:W-:-:S03]  /*11bc0*/  IMAD.MOV.U32 R0, RZ, RZ, R39 ;  /* 0x000000ffff007224 */ /* 0x001fc600078e0027 */
[----:B------:R-:W-:Y:S04]  /*11bd0*/  STL [R1+0x19dc], R22 ;  /* 0x0019dc1601007387 */ /* 0x000fe80000100800 */
[----:B------:R0:W-:Y:S02]  /*11be0*/  STL [R1+0x19d0], R0 ;  /* 0x0019d00001007387 */ /* 0x0001e40000100800 */
[----:B0-----:R-:W-:Y:S02]  /*11bf0*/  IMAD.MOV.U32 R0, RZ, RZ, R23 ;  /* 0x000000ffff007224 */ /* 0x001fe400078e0017 */
[----:B----4-:R-:W-:Y:S04]  /*11c00*/  STL [R1+0x19e4], R36 ;  /* 0x0019e42401007387 */ /* 0x010fe80000100800 */
[----:B------:R0:W-:Y:S04]  /*11c10*/  STL [R1+0x19d8], R0 ;  /* 0x0019d80001007387 */ /* 0x0001e80000100800 */
[----:B------:R-:W4:Y:S04]  /*11c20*/  LDL.LU.64 R22, [R1+0x3c8] ;  /* 0x0003c80001167983 */ /* 0x000f280000300a00 */
[----:B------:R-:W4:Y:S01]  /*11c30*/  LDL.LU.64 R38, [R1+0x4e8] ;  /* 0x0004e80001267983 */ /* 0x000f220000300a00 */
[----:B0-----:R-:W-:-:S05]  /*11c40*/  IMAD.MOV.U32 R0, RZ, RZ, R37 ;  /* 0x000000ffff007224 */ /* 0x001fca00078e0025 */
[----:B------:R0:W-:Y:S04]  /*11c50*/  STL [R1+0x19e0], R0 ;  /* 0x0019e00001007387 */ /* 0x0001e80000100800 */
[----:B------:R1:W-:Y:S01]  /*11c60*/  STL [R1+0x19ec], R28 ;  /* 0x0019ec1c01007387 */ /* 0x0003e20000100800 */
[----:B0-----:R-:W-:-:S05]  /*11c70*/  IMAD.MOV.U32 R0, RZ, RZ, R29 ;  /* 0x000000ffff007224 */ /* 0x001fca00078e001d */
[----:B------:R0:W-:Y:S04]  /*11c80*/  STL [R1+0x19e8], R0 ;  /* 0x0019e80001007387 */ /* 0x0001e80000100800 */
[----:B------:R-:W-:Y:S04]  /*11c90*/  STL [R1+0x19f4], R34 ;  /* 0x0019f42201007387 */ /* 0x000fe80000100800 */
[----:B-1----:R-:W4:Y:S01]  /*11ca0*/  LDL.LU.64 R28, [R1+0x4f0] ;  /* 0x0004f000011c7983 */ /* 0x002f220000300a00 */
        /* <DEDUP_REMOVED lines=9> */
[----:B--2---:R-:W-:Y:S04]  /*11d40*/  STL [R1+0x1a0c], R32 ;  /* 0x001a0c2001007387 */ /* 0x004fe80000100800 */
[----:B------:R0:W-:Y:S04]  /*11d50*/  STL [R1+0x1a00], R0 ;  /* 0x001a000001007387 */ /* 0x0001e80000100800 */
[----:B-1----:R-:W2:Y:S01]  /*11d60*/  LDL.LU.64 R30, [R1+0x3e0] ;  /* 0x0003e000011e7983 */ /* 0x002ea20000300a00 */
[----:B0-----:R-:W-:-:S03]  /*11d70*/  IMAD.MOV.U32 R0, RZ, RZ, R33 ;  /* 0x000000ffff007224 */ /* 0x001fc600078e0021 */
[----:B---3--:R-:W-:Y:S04]  /*11d80*/  STL [R1+0x1a14], R26 ;  /* 0x001a141a01007387 */ /* 0x008fe80000100800 */
[----:B------:R0:W-:Y:S04]  /*11d90*/  STL [R1+0x1a08], R0 ;  /* 0x001a080001007387 */ /* 0x0001e80000100800 */
[----:B------:R-:W3:Y:S01]  /*11da0*/  LDL.LU.64 R34, [R1+0x510] ;  /* 0x0005100001227983 */ /* 0x000ee20000300a00 */
[----:B0-----:R-:W-:-:S05]  /*11db0*/  IMAD.MOV.U32 R0, RZ, RZ, R27 ;  /* 0x000000ffff007224 */ /* 0x001fca00078e001b */
[----:B------:R0:W-:Y:S04]  /*11dc0*/  STL [R1+0x1a10], R0 ;  /* 0x001a100001007387 */ /* 0x0001e80000100800 */
[----:B------:R1:W-:Y:S04]  /*11dd0*/  STL [R1+0x1a1c], R24 ;  /* 0x001a1c1801007387 */ /* 0x0003e80000100800 */
[----:B------:R-:W3:Y:S01]  /*11de0*/  LDL.LU.64 R32, [R1+0x3e8] ;  /* 0x0003e80001207983 */ /* 0x000ee20000300a00 */
[----:B0-----:R-:W-:-:S03]  /*11df0*/  IMAD.MOV.U32 R0, RZ, RZ, R25 ;  /* 0x000000ffff007224 */ /* 0x001fc600078e0019 */
[----:B------:R-:W3:Y:S04]  /*11e00*/  LDL.LU.64 R26, [R1+0x518] ;  /* 0x00051800011a7983 */ /* 0x000ee80000300a00 */
[----:B-1----:R-:W3:Y:S04]  /*11e10*/  LDL.LU.64 R24, [R1+0x3f8] ;  /* 0x0003f80001187983 */ /* 0x002ee80000300a00 */
[----:B------:R0:W-:Y:S04]  /*11e20*/  STL [R1+0x1a18], R0 ;  /* 0x001a180001007387 */ /* 0x0001e80000100800 */
[----:B----4-:R-:W-:Y:S01]  /*11e30*/  STL [R1+0x1a24], R38 ;  /* 0x001a242601007387 */ /* 0x010fe20000100800 */
[----:B0-----:R-:W-:-:S03]  /*11e40*/  IMAD.MOV.U32 R0, RZ, RZ, R39 ;  /* 0x000000ffff007224 */ /* 0x001fc600078e0027 */
[----:B------:R-:W-:Y:S04]  /*11e50*/  STL [R1+0x1a2c], R22 ;  /* 0x001a2c1601007387 */ /* 0x000fe80000100800 */
[----:B------:R0:W-:Y:S02]  /*11e60*/  STL [R1+0x1a20], R0 ;  /* 0x001a200001007387 */ /* 0x0001e40000100800 */
[----:B0-----:R-:W-:Y:S02]  /*11e70*/  IMAD.MOV.U32 R0, RZ, RZ, R23 ;  /* 0x000000ffff007224 */ /* 0x001fe400078e0017 */
[----:B------:R-:W-:Y:S04]  /*11e80*/  STL [R1+0x1a34], R28 ;  /* 0x001a341c01007387 */ /* 0x000fe80000100800 */
[----:B------:R0:W-:Y:S04]  /*11e90*/  STL [R1+0x1a28], R0 ;  /* 0x001a280001007387 */ /* 0x0001e80000100800 */
[----:B------:R-:W4:Y:S01]  /*11ea0*/  LDL.LU.64 R22, [R1+0x408] ;  /* 0x0004080001167983 */ /* 0x000f220000300a00 */
[----:B0-----:R-:W-:-:S03]  /*11eb0*/  IMAD.MOV.U32 R0, RZ, RZ, R29 ;  /* 0x000000ffff007224 */ /* 0x001fc600078e001d */
[----:B------:R-:W4:Y:S04]  /*11ec0*/  LDL.LU.64 R28, [R1+0x528] ;  /* 0x00052800011c7983 */ /* 0x000f280000300a00 */
[----:B------:R0:W-:Y:S04]  /*11ed0*/  STL [R1+0x1a30], R0 ;  /* 0x001a300001007387 */ /* 0x0001e80000100800 */
[----:B------:R1:W-:Y:S01]  /*11ee0*/  STL [R1+0x1a3c], R16 ;  /* 0x001a3c1001007387 */ /* 0x0003e20000100800 */
[----:B0-----:R-:W-:-:S05]  /*11ef0*/  IMAD.MOV.U32 R0, RZ, RZ, R17 ;  /* 0x000000ffff007224 */ /* 0x001fca00078e0011 */
[----:B------:R0:W-:Y:S01]  /*11f00*/  STL [R1+0x1a38], R0 ;  /* 0x001a380001007387 */ /* 0x0001e20000100800 */
[----:B-1----:R-:W-:Y:S02]  /*11f10*/  IMAD.MOV.U32 R16, RZ, RZ, R12 ;  /* 0x000000ffff107224 */ /* 0x002fe400078e000c */
[----:B------:R-:W-:Y:S01]  /*11f20*/  IMAD.MOV.U32 R17, RZ, RZ, R13 ;  /* 0x000000ffff117224 */ /* 0x000fe200078e000d */
[----:B------:R-:W-:Y:S01]  /*11f30*/  STL [R1+0x1a44], R36 ;  /* 0x001a442401007387 */ /* 0x000fe20000100800 */
[----:B------:R-:W-:Y:S02]  /*11f40*/  IMAD.MOV.U32 R12, RZ, RZ, R10 ;  /* 0x000000ffff0c7224 */ /* 0x000fe400078e000a */
[----:B------:R-:W-:Y:S02]  /*11f50*/  IMAD.MOV.U32 R13, RZ, RZ, R11 ;  /* 0x000000ffff0d7224 */ /* 0x000fe400078e000b */
[----:B------:R-:W-:Y:S02]  /*11f60*/  IMAD.MOV.U32 R10, RZ, RZ, R4 ;  /* 0x000000ffff0a7224 */ /* 0x000fe400078e0004 */
[----:B------:R-:W-:-:S02]  /*11f70*/  IMAD.MOV.U32 R11, RZ, RZ, R5 ;  /* 0x000000ffff0b7224 */ /* 0x000fc400078e0005 */
[----:B------:R-:W4:Y:S01]  /*11f80*/  LDL.LU.64 R4, [R1+0x538] ;  /* 0x0005380001047983 */ /* 0x000f220000300a00 */
[----:B0-----:R-:W-:-:S03]  /*11f90*/  IMAD.MOV.U32 R0, RZ, RZ, R37 ;  /* 0x000000ffff007224 */ /* 0x001fc600078e0025 */
[----:B--2---:R-:W-:Y:S04]  /*11fa0*/  STL [R1+0x1a4c], R30 ;  /* 0x001a4c1e01007387 */ /* 0x004fe80000100800 */
[----:B------:R0:W-:Y:S04]  /*11fb0*/  STL [R1+0x1a40], R0 ;  /* 0x001a400001007387 */ /* 0x0001e80000100800 */
[----:B------:R-:W2:Y:S01]  /*11fc0*/  LDL.LU.64 R38, [R1+0x410] ;  /* 0x0004100001267983 */ /* 0x000ea20000300a00 */
[----:B0-----:R-:W-:-:S03]  /*11fd0*/  IMAD.MOV.U32 R0, RZ, RZ, R31 ;  /* 0x000000ffff007224 */ /* 0x001fc600078e001f */
[----:B------:R-:W2:Y:S04]  /*11fe0*/  LDL.LU.64 R30, [R1+0x540] ;  /* 0x00054000011e7983 */ /* 0x000ea80000300a00 */
[----:B------:R0:W-:Y:S04]  /*11ff0*/  STL [R1+0x1a48], R0 ;  /* 0x001a480001007387 */ /* 0x0001e80000100800 */
[----:B---3--:R-:W-:Y:S01]  /*12000*/  STL [R1+0x1a54], R34 ;  /* 0x001a542201007387 */ /* 0x008fe20000100800 */
[----:B0-----:R-:W-:-:S05]  /*12010*/  IMAD.MOV.U32 R0, RZ, RZ, R35 ;  /* 0x000000ffff007224 */ /* 0x001fca00078e0023 */
[----:B------:R0:W-:Y:S04]  /*12020*/  STL [R1+0x1a50], R0 ;  /* 0x001a500001007387 */ /* 0x0001e80000100800 */
[----:B------:R1:W-:Y:S04]  /*12030*/  STL [R1+0x1a5c], R32 ;  /* 0x001a5c2001007387 */ /* 0x0003e80000100800 */
[----:B------:R-:W3:Y:S01]  /*12040*/  LDL.LU.64 R36, [R1+0x420] ;  /* 0x0004200001247983 */ /* 0x000ee20000300a00 */
[----:B0-----:R-:W-:-:S03]  /*12050*/  IMAD.MOV.U32 R0, RZ, RZ, R33 ;  /* 0x000000ffff007224 */ /* 0x001fc600078e0021 */
[----:B------:R-:W-:Y:S04]  /*12060*/  STL [R1+0x1a64], R26 ;  /* 0x001a641a01007387 */ /* 0x000fe80000100800 */
[----:B------:R0:W-:Y:S04]  /*12070*/  STL [R1+0x1a58], R0 ;  /* 0x001a580001007387 */ /* 0x0001e80000100800 */
[----:B-1----:R-:W3:Y:S01]  /*12080*/  LDL.LU.64 R32, [R1+0x550] ;  /* 0x0005500001207983 */ /* 0x002ee20000300a00 */
        /* <DEDUP_REMOVED lines=17> */
[----:B--2---:R-:W-:Y:S04]  /*121a0*/  STL [R1+0x1a8c], R38 ;  /* 0x001a8c2601007387 */ /* 0x004fe80000100800 */
[----:B------:R0:W-:Y:S04]  /*121b0*/  STL [R1+0x1a80], R0 ;  /* 0x001a800001007387 */ /* 0x0001e80000100800 */
[----:B------:R-:W2:Y:S04]  /*121c0*/  LDL.LU.64 R22, [R1+0x448] ;  /* 0x0004480001167983 */ /* 0x000ea80000300a00 */
[----:B------:R-:W2:Y:S01]  /*121d0*/  LDL.LU.64 R4, [R1+0x578] ;  /* 0x0005780001047983 */ /* 0x000ea20000300a00 */
[----:B0-----:R-:W-:-:S03]  /*121e0*/  IMAD.MOV.U32 R0, RZ, RZ, R39 ;  /* 0x000000ffff007224 */ /* 0x001fc600078e0027 */
[----:B------:R-:W-:Y:S04]  /*121f0*/  STL [R1+0x1a94], R30 ;  /* 0x001a941e01007387 */ /* 0x000fe80000100800 */
[----:B------:R0:W-:Y:S02]  /*12200*/  STL [R1+0x1a88], R0 ;  /* 0x001a880001007387 */ /* 0x0001e40000100800 */
[----:B0-----:R-:W-:Y:S02]  /*12210*/  IMAD.MOV.U32 R0, RZ, RZ, R31 ;  /* 0x000000ffff007224 */ /* 0x001fe400078e001f */
[----:B---3--:R-:W-:Y:S04]  /*12220*/  STL [R1+0x1a9c], R36 ;  /* 0x001a9c2401007387 */ /* 0x008fe80000100800 */
[----:B------:R0:W-:Y:S04]  /*12230*/  STL [R1+0x1a90], R0 ;  /* 0x001a900001007387 */ /* 0x0001e80000100800 */
[----:B------:R-:W3:Y:S04]  /*12240*/  LDL.LU.64 R30, [R1+0x588] ;  /* 0x00058800011e7983 */ /* 0x000ee80000300a00 */
[----:B------:R-:W3:Y:S01]  /*12250*/  LDL.LU.64 R38, [R1+0x450] ;  /* 0x0004500001267983 */ /* 0x000ee20000300a00 */
[----:B0-----:R-:W-:-:S05]  /*12260*/  IMAD.MOV.U32 R0, RZ, RZ, R37 ;  /* 0x000000ffff007224 */ /* 0x001fca00078e0025 */
[----:B------:R0:W-:Y:S04]  /*12270*/  STL [R1+0x1a98], R0 ;  /* 0x001a980001007387 */ /* 0x0001e80000100800 */
[----:B------:R1:W-:Y:S01]  /*12280*/  STL [R1+0x1aa4], R32 ;  /* 0x001aa42001007387 */ /* 0x0003e20000100800 */
[----:B0-----:R-:W-:-:S05]  /*12290*/  IMAD.MOV.U32 R0, RZ, RZ, R33 ;  /* 0x000000ffff007224 */ /* 0x001fca00078e0021 */
[----:B------:R0:W-:Y:S04]  /*122a0*/  STL [R1+0x1aa0], R0 ;  /* 0x001aa00001007387 */ /* 0x0001e80000100800 */
[----:B------:R-:W-:Y:S04]  /*122b0*/  STL [R1+0x1aac], R34 ;  /* 0x001aac2201007387 */ /* 0x000fe80000100800 */
[----:B-1----:R-:W3:Y:S01]  /*122c0*/  LDL.LU.64 R32, [R1+0x460] ;  /* 0x0004600001207983 */ /* 0x002ee20000300a00 */
[----:B0-----:R-:W-:-:S03]  /*122d0*/  IMAD.MOV.U32 R0, RZ, RZ, R35 ;  /* 0x000000ffff007224 */ /* 0x001fc600078e0023 */
[----:B------:R-:W-:Y:S04]  /*122e0*/  STL [R1+0x1ab4], R26 ;  /* 0x001ab41a01007387 */ /* 0x000fe80000100800 */
[----:B------:R0:W-:Y:S02]  /*122f0*/  STL [R1+0x1aa8], R0 ;  /* 0x001aa80001007387 */ /* 0x0001e40000100800 */
[----:B0-----:R-:W-:Y:S02]  /*12300*/  IMAD.MOV.U32 R0, RZ, RZ, R27 ;  /* 0x000000ffff007224 */ /* 0x001fe400078e001b */
[----:B------:R-:W3:Y:S04]  /*12310*/  LDL.LU.64 R26, [R1+0x590] ;  /* 0x00059000011a7983 */ /* 0x000ee80000300a00 */
[----:B------:R0:W-:Y:S04]  /*12320*/  STL [R1+0x1ab0], R0 ;  /* 0x001ab00001007387 */ /* 0x0001e80000100800 */
[----:B------:R1:W-:Y:S04]  /*12330*/  STL [R1+0x1abc], R24 ;  /* 0x001abc1801007387 */ /* 0x0003e80000100800 */
[----:B------:R-:W3:Y:S01]  /*12340*/  LDL.LU.64 R36, [R1+0x468] ;  /* 0x0004680001247983 */ /* 0x000ee20000300a00 */
[----:B0-----:R-:W-:-:S03]  /*12350*/  IMAD.MOV.U32 R0, RZ, RZ, R25 ;  /* 0x000000ffff007224 */ /* 0x001fc600078e0019 */
[----:B----4-:R-:W-:Y:S04]  /*12360*/  STL [R1+0x1ac4], R28 ;  /* 0x001ac41c01007387 */ /* 0x010fe80000100800 */
[----:B------:R0:W-:Y:S04]  /*12370*/  STL [R1+0x1ab8], R0 ;  /* 0x001ab80001007387 */ /* 0x0001e80000100800 */
[----:B-1----:R-:W4:Y:S01]  /*12380*/  LDL.LU.64 R24, [R1+0x5a0] ;  /* 0x0005a00001187983 */ /* 0x002f220000300a00 */
[----:B0-----:R-:W-:-:S03]  /*12390*/  IMAD.MOV.U32 R0, RZ, RZ, R29 ;  /* 0x000000ffff007224 */ /* 0x001fc600078e001d */
[----:B--2---:R-:W-:Y:S04]  /*123a0*/  STL [R1+0x1acc], R22 ;  /* 0x001acc1601007387 */ /* 0x004fe80000100800 */
[----:B------:R0:W-:Y:S04]  /*123b0*/  STL [R1+0x1ac0], R0 ;  /* 0x001ac00001007387 */ /* 0x0001e80000100800 */
[----:B------:R-:W2:Y:S01]  /*123c0*/  LDL.LU.64 R34, [R1+0x478] ;  /* 0x0004780001227983 */ /* 0x000ea20000300a00 */
[----:B0-----:R-:W-:-:S05]  /*123d0*/  IMAD.MOV.U32 R0, RZ, RZ, R23 ;  /* 0x000000ffff007224 */ /* 0x001fca00078e0017 */
[----:B------:R0:W-:Y:S04]  /*123e0*/  STL [R1+0x1ac8], R0 ;  /* 0x001ac80001007387 */ /* 0x0001e80000100800 */
[----:B------:R1:W-:Y:S04]  /*123f0*/  STL [R1+0x1ad4], R4 ;  /* 0x001ad40401007387 */ /* 0x0003e80000100800 */
[----:B------:R-:W2:Y:S01]  /*12400*/  LDL.LU.64 R28, [R1+0x5b0] ;  /* 0x0005b000011c7983 */ /* 0x000ea20000300a00 */
[----:B------:R-:W-:Y:S02]  /*12410*/  IMAD.MOV.U32 R22, RZ, RZ, R20 ;  /* 0x000000ffff167224 */ /* 0x000fe400078e0014 */
[----:B------:R-:W-:-:S02]  /*12420*/  IMAD.MOV.U32 R23, RZ, RZ, R21 ;  /* 0x000000ffff177224 */ /* 0x000fc400078e0015 */
[----:B------:R-:W2:Y:S01]  /*12430*/  LDL.LU.64 R20, [R1+0x480] ;  /* 0x0004800001147983 */ /* 0x000ea20000300a00 */
[----:B0-----:R-:W-:-:S03]  /*12440*/  IMAD.MOV.U32 R0, RZ, RZ, R5 ;  /* 0x000000ffff007224 */ /* 0x001fc600078e0005 */
[----:B-1----:R-:W2:Y:S04]  /*12450*/  LDL.LU.64 R4, [R1+0x5b8] ;  /* 0x0005b80001047983 */ /* 0x002ea80000300a00 */
[----:B------:R0:W-:Y:S04]  /*12460*/  STL [R1+0x1ad0], R0 ;  /* 0x001ad00001007387 */ /* 0x0001e80000100800 */
[----:B---3--:R-:W-:Y:S01]  /*12470*/  STL [R1+0x1adc], R38 ;  /* 0x001adc2601007387 */ /* 0x008fe20000100800 */
[----:B0-----:R-:W-:-:S03]  /*12480*/  IMAD.MOV.U32 R0, RZ, RZ, R39 ;  /* 0x000000ffff007224 */ /* 0x001fc600078e0027 */
[----:B------:R-:W-:Y:S04]  /*12490*/  STL [R1+0x1ae4], R30 ;  /* 0x001ae41e01007387 */ /* 0x000fe80000100800 */
[----:B------:R0:W-:Y:S02]  /*124a0*/  STL [R1+0x1ad8], R0 ;  /* 0x001ad80001007387 */ /* 0x0001e40000100800 */
[----:B0-----:R-:W-:Y:S02]  /*124b0*/  IMAD.MOV.U32 R0, RZ, RZ, R31 ;  /* 0x000000ffff007224 */ /* 0x001fe400078e001f */
[----:B------:R-:W-:Y:S04]  /*124c0*/  STL [R1+0x1aec], R32 ;  /* 0x001aec2001007387 */ /* 0x000fe80000100800 */
[----:B------:R0:W-:Y:S04]  /*124d0*/  STL [R1+0x1ae0], R0 ;  /* 0x001ae00001007387 */ /* 0x0001e80000100800 */
[----:B------:R-:W3:Y:S01]  /*124e0*/  LDL.LU.64 R30, [R1+0x5c8] ;  /* 0x0005c800011e7983 */ /* 0x000ee20000300a00 */
[----:B0-----:R-:W-:-:S03]  /*124f0*/  IMAD.MOV.U32 R0, RZ, RZ, R33 ;  /* 0x000000ffff007224 */ /* 0x001fc600078e0021 */
[----:B------:R-:W3:Y:S04]  /*12500*/  LDL.LU.64 R32, [R1+0x490] ;  /* 0x0004900001207983 */ /* 0x000ee80000300a00 */
[----:B------:R0:W-:Y:S04]  /*12510*/  STL [R1+0x1ae8], R0 ;  /* 0x001ae80001007387 */ /* 0x0001e80000100800 */
[----:B------:R1:W-:Y:S01]  /*12520*/  STL [R1+0x1af4], R26 ;  /* 0x001af41a01007387 */ /* 0x0003e20000100800 */
[----:B0-----:R-:W-:-:S05]  /*12530*/  IMAD.MOV.U32 R0, RZ, RZ, R27 ;  /* 0x000000ffff007224 */ /* 0x001fca00078e001b */
[----:B------:R0:W-:Y:S04]  /*12540*/  STL [R1+0x1af0], R0 ;  /* 0x001af00001007387 */ /* 0x0001e80000100800 */
[----:B------:R-:W-:Y:S04]  /*12550*/  STL [R1+0x1afc], R36 ;  /* 0x001afc2401007387 */ /* 0x000fe80000100800 */
[----:B-1----:R-:W3:Y:S01]  /*12560*/  LDL.LU.64 R26, [R1+0x498] ;  /* 0x00049800011a7983 */ /* 0x002ee20000300a00 */
[----:B0-----:R-:W-:-:S03]  /*12570*/  IMAD.MOV.U32 R0, RZ, RZ, R37 ;  /* 0x000000ffff007224 */ /* 0x001fc600078e0025 */
[----:B----4-:R-:W-:Y:S04]  /*12580*/  STL [R1+0x1b04], R24 ;  /* 0x001b041801007387 */ /* 0x010fe80000100800 */
[----:B------:R0:W-:Y:S04]  /*12590*/  STL [R1+0x1af8], R0 ;  /* 0x001af80001007387 */ /* 0x0001e80000100800 */
[----:B------:R-:W4:Y:S01]  /*125a0*/  LDL.LU.64 R38, [R1+0x5d8] ;  /* 0x0005d80001267983 */ /* 0x000f220000300a00 */
[----:B0-----:R-:W-:-:S03]  /*125b0*/  IMAD.MOV.U32 R0, RZ, RZ, R25 ;  /* 0x000000ffff007224 */ /* 0x001fc600078e0019 */
[----:B------:R-:W4:Y:S04]  /*125c0*/  LDL.LU.64 R24, [R1+0x4a8] ;  /* 0x0004a80001187983 */ /* 0x000f280000300a00 */
[----:B------:R2:W-:Y:S02]  /*125d0*/  STL [R1+0x1b00], R0 ;  /* 0x001b000001007387 */ /* 0x0005e40000100800 */
[----:B--2---:R-:W-:Y:S02]  /*125e0*/  IMAD.MOV.U32 R0, RZ, RZ, R35 ;  /* 0x000000ffff007224 */ /* 0x004fe400078e0023 */
[----:B------:R-:W-:Y:S04]  /*125f0*/  STL [R1+0x1b0c], R34 ;  /* 0x001b0c2201007387 */ /* 0x000fe80000100800 */
[----:B------:R0:W-:Y:S04]  /*12600*/  STL [R1+0x1b08], R0 ;  /* 0x001b080001007387 */ /* 0x0001e80000100800 */
[----:B------:R1:W-:Y:S01]  /*12610*/  STL [R1+0x1b14], R28 ;  /* 0x001b141c01007387 */ /* 0x0003e20000100800 */
[----:B0-----:R-:W-:-:S03]  /*12620*/  IMAD.MOV.U32 R0, RZ, RZ, R29 ;  /* 0x000000ffff007224 */ /* 0x001fc600078e001d */
[----:B------:R-:W2:Y:S04]  /*12630*/  LDL.LU.64 R36, [R1+0x5e0] ;  /* 0x0005e00001247983 */ /* 0x000ea80000300a00 */
[----:B------:R-:W-:Y:S04]  /*12640*/  STL [R1+0x1b1c], R20 ;  /* 0x001b1c1401007387 */ /* 0x000fe80000100800 */
[----:B------:R0:W-:Y:S04]  /*12650*/  STL [R1+0x1b10], R0 ;  /* 0x001b100001007387 */ /* 0x0001e80000100800 */
[----:B-1----:R-:W2:Y:S01]  /*12660*/  LDL.LU.64 R28, [R1+0x4b0] ;  /* 0x0004b000011c7983 */ /* 0x002ea20000300a00 */
[----:B0-----:R-:W-:-:S05]  /*12670*/  IMAD.MOV.U32 R0, RZ, RZ, R21 ;  /* 0x000000ffff007224 */ /* 0x001fca00078e0015 */
[----:B------:R0:W-:Y:S04]  /*12680*/  STL [R1+0x1b18], R0 ;  /* 0x001b180001007387 */ /* 0x0001e80000100800 */
[----:B------:R1:W-:Y:S04]  /*12690*/  STL [R1+0x1b24], R4 ;  /* 0x001b240401007387 */ /* 0x0003e80000100800 */
[----:B------:R-:W2:Y:S04]  /*126a0*/  LDL.LU.64 R34, [R1+0x5f0] ;  /* 0x0005f00001227983 */ /* 0x000ea80000300a00 */
[----:B------:R-:W2:Y:S01]  /*126b0*/  LDL.LU.64 R20, [R1+0x2d8] ;  /* 0x0002d80001147983 */ /* 0x000ea20000300a00 */
[----:B0-----:R-:W-:-:S03]  /*126c0*/  IMAD.MOV.U32 R0, RZ, RZ, R5 ;  /* 0x000000ffff007224 */ /* 0x001fc600078e0005 */
[----:B-1----:R-:W2:Y:S04]  /*126d0*/  LDL.LU.64 R4, [R1+0x600] ;  /* 0x0006000001047983 */ /* 0x002ea80000300a00 */
[----:B------:R3:W-:Y:S02]  /*126e0*/  STL [R1+0x1b20], R0 ;  /* 0x001b200001007387 */ /* 0x0007e40000100800 */
[----:B---3--:R-:W-:Y:S02]  /*126f0*/  IMAD.MOV.U32 R0, RZ, RZ, R33 ;  /* 0x000000ffff007224 */ /* 0x008fe400078e0021 */
[----:B------:R-:W-:Y:S04]  /*12700*/  STL [R1+0x1b2c], R32 ;  /* 0x001b2c2001007387 */ /* 0x000fe80000100800 */
[----:B------:R-:W-:Y:S04]  /*12710*/  STL [R1+0x1b34], R30 ;  /* 0x001b341e01007387 */ /* 0x000fe80000100800 */
[----:B------:R0:W-:Y:S02]  /*12720*/  STL [R1+0x1b28], R0 ;  /* 0x001b280001007387 */ /* 0x0001e40000100800 */
[----:B0-----:R-:W-:-:S02]  /*12730*/  IMAD.MOV.U32 R0, RZ, RZ, R31 ;  /* 0x000000ffff007224 */ /* 0x001fc400078e001f */
[----:B------:R-:W-:Y:S04]  /*12740*/  STL [R1+0x1b3c], R26 ;  /* 0x001b3c1a01007387 */ /* 0x000fe80000100800 */
[----:B------:R0:W-:Y:S04]  /*12750*/  STL [R1+0x1b30], R0 ;  /* 0x001b300001007387 */ /* 0x0001e80000100800 */
[----:B------:R-:W3:Y:S01]  /*12760*/  LDL.LU.64 R32, [R1+0x2d0] ;  /* 0x0002d00001207983 */ /* 0x000ee20000300a00 */
[----:B0-----:R-:W-:-:S03]  /*12770*/  IMAD.MOV.U32 R0, RZ, RZ, R27 ;  /* 0x000000ffff007224 */ /* 0x001fc600078e001b */
[----:B----4-:R-:W-:Y:S04]  /*12780*/  STL [R1+0x1b44], R38 ;  /* 0x001b442601007387 */ /* 0x010fe80000100800 */
        /* <DEDUP_REMOVED lines=65> */
[----:B----4-:R1:W-:Y:S01]  /*12ba0*/  STL [R1+0x1bc4], R32 ;  /* 0x001bc42001007387 */ /* 0x0103e20000100800 */
[----:B0-----:R-:W-:-:S05]  /*12bb0*/  IMAD.MOV.U32 R0, RZ, RZ, R33 ;  /* 0x000000ffff007224 */ /* 0x001fca00078e0021 */
[----:B------:R0:W-:Y:S04]  /*12bc0*/  STL [R1+0x1bc0], R0 ;  /* 0x001bc00001007387 */ /* 0x0001e80000100800 */
[----:B------:R-:W-:Y:S04]  /*12bd0*/  STL [R1+0x1bcc], R34 ;  /* 0x001bcc2201007387 */ /* 0x000fe80000100800 */
[----:B-1----:R-:W4:Y:S01]  /*12be0*/  LDL.LU.64 R32, [R1+0x520] ;  /* 0x0005200001207983 */ /* 0x002f220000300a00 */
        /* <DEDUP_REMOVED lines=31> */
[----:B------:R-:W4:Y:S01]  /*12de0*/  LDL.LU.64 R4, [R1+0x678] ;  /* 0x0006780001047983 */ /* 0x000f220000300a00 */
[----:B0-----:R-:W-:-:S03]  /*12df0*/  IMAD.MOV.U32 R0, RZ, RZ, R33 ;  /* 0x000000ffff007224 */ /* 0x001fc600078e0021 */
[----:B------:R-:W4:Y:S04]  /*12e00*/  LDL.LU.64 R32, [R1+0x548] ;  /* 0x0005480001207983 */ /* 0x000f280000300a00 */
[----:B------:R0:W-:Y:S04]  /*12e10*/  STL [R1+0x1c08], R0 ;  /* 0x001c080001007387 */ /* 0x0001e80000100800 */
[----:B------:R-:W-:Y:S01]  /*12e20*/  STL [R1+0x1c14], R36 ;  /* 0x001c142401007387 */ /* 0x000fe20000100800 */
[----:B0-----:R-:W-:-:S05]  /*12e30*/  IMAD.MOV.U32 R0, RZ, RZ, R37 ;  /* 0x000000ffff007224 */ /* 0x001fca00078e0025 */
[----:B------:R0:W-:Y:S04]  /*12e40*/  STL [R1+0x1c10], R0 ;  /* 0x001c100001007387 */ /* 0x0001e80000100800 */
[----:B------:R-:W-:Y:S04]  /*12e50*/  STL [R1+0x1c1c], R34 ;  /* 0x001c1c2201007387 */ /* 0x000fe80000100800 */
        /* <DEDUP_REMOVED lines=17> */
[----:B0-----:R-:W-:Y:S02]  /*12f70*/  IMAD.MOV.U32 R0, RZ, RZ, R25 ;  /* 0x000000ffff007224 */ /* 0x001fe400078e0019 */
[----:B------:R-:W-:-:S02]  /*12f80*/  IMAD.MOV.U32 R24, RZ, RZ, R22 ;  /* 0x000000ffff187224 */ /* 0x000fc400078e0016 */
[----:B------:R-:W-:Y:S01]  /*12f90*/  IMAD.MOV.U32 R25, RZ, RZ, R23 ;  /* 0x000000ffff197224 */ /* 0x000fe200078e0017 */
[----:B------:R0:W-:Y:S04]  /*12fa0*/  STL [R1+0x1c38], R0 ;  /* 0x001c380001007387 */ /* 0x0001e80000100800 */
[----:B------:R1:W-:Y:S04]  /*12fb0*/  STL [R1+0x1c44], R20 ;  /* 0x001c441401007387 */ /* 0x0003e80000100800 */
[----:B------:R-:W3:Y:S01]  /*12fc0*/  LDL.LU.64 R22, [R1+0x690] ;  /* 0x0006900001167983 */ /* 0x000ee20000300a00 */
[----:B0-----:R-:W-:-:S03]  /*12fd0*/  IMAD.MOV.U32 R0, RZ, RZ, R21 ;  /* 0x000000ffff007224 */ /* 0x001fc600078e0015 */
[----:B-1----:R-:W3:Y:S04]  /*12fe0*/  LDL.LU.64 R20, [R1+0x570] ;  /* 0x0005700001147983 */ /* 0x002ee80000300a00 */
[----:B------:R-:W3:Y:S04]  /*12ff0*/  LDL.LU.64 R34, [R1+0x698] ;  /* 0x0006980001227983 */ /* 0x000ee80000300a00 */
        /* <DEDUP_REMOVED lines=8> */
[----:B------:R-:W4:Y:S04]  /*13080*/  LDL.LU.64 R32, [R1+0x288] ;  /* 0x0002880001207983 */ /* 0x000f280000300a00 */
[----:B------:R-:W4:Y:S01]  /*13090*/  LDL.LU.64 R4, [R1+0x6a0] ;  /* 0x0006a00001047983 */ /* 0x000f220000300a00 */
[----:B0-----:R-:W-:-:S03]  /*130a0*/  IMAD.MOV.U32 R0, RZ, RZ, R39 ;  /* 0x000000ffff007224 */ /* 0x001fc600078e0027 */
[----:B------:R-:W-:Y:S04]  /*130b0*/  STL [R1+0x1c64], R36 ;  /* 0x001c642401007387 */ /* 0x000fe80000100800 */
[----:B------:R0:W-:Y:S02]  /*130c0*/  STL [R1+0x1c58], R0 ;  /* 0x001c580001007387 */ /* 0x0001e40000100800 */
[----:B0-----:R-:W-:-:S05]  /*130d0*/  IMAD.MOV.U32 R0, RZ, RZ, R37 ;  /* 0x000000ffff007224 */ /* 0x001fca00078e0025 */
[----:B------:R0:W-:Y:S04]  /*130e0*/  STL [R1+0x1c60], R0 ;  /* 0x001c600001007387 */ /* 0x0001e80000100800 */
[----:B------:R1:W-:Y:S04]  /*130f0*/  STL [R1+0x1c6c], R30 ;  /* 0x001c6c1e01007387 */ /* 0x0003e80000100800 */
[----:B------:R-:W4:Y:S01]  /*13100*/  LDL.LU.64 R38, [R1+0x580] ;  /* 0x0005800001267983 */ /* 0x000f220000300a00 */
[----:B0-----:R-:W-:-:S05]  /*13110*/  IMAD.MOV.U32 R0, RZ, RZ, R31 ;  /* 0x000000ffff007224 */ /* 0x001fca00078e001f */
[----:B------:R0:W-:Y:S04]  /*13120*/  STL [R1+0x1c68], R0 ;  /* 0x001c680001007387 */ /* 0x0001e80000100800 */
[----:B--2---:R2:W-:Y:S04]  /*13130*/  STL [R1+0x1c74], R26 ;  /* 0x001c741a01007387 */ /* 0x0045e80000100800 */
[----:B-1----:R-:W4:Y:S01]  /*13140*/  LDL.LU.64 R30, [R1+0x6a8] ;  /* 0x0006a800011e7983 */ /* 0x002f220000300a00 */
[----:B0-----:R-:W-:-:S03]  /*13150*/  IMAD.MOV.U32 R0, RZ, RZ, R27 ;  /* 0x000000ffff007224 */ /* 0x001fc600078e001b */
[----:B--2---:R-:W2:Y:S04]  /*13160*/  LDL.LU.64 R26, [R1+0x280] ;  /* 0x00028000011a7983 */ /* 0x004ea80000300a00 */
[----:B------:R0:W-:Y:S04]  /*13170*/  STL [R1+0x1c70], R0 ;  /* 0x001c700001007387 */ /* 0x0001e80000100800 */
[----:B---3--:R1:W-:Y:S01]  /*13180*/  STL [R1+0x1c7c], R28 ;  /* 0x001c7c1c01007387 */ /* 0x0083e20000100800 */
[----:B0-----:R-:W-:-:S05]  /*13190*/  IMAD.MOV.U32 R0, RZ, RZ, R29 ;  /* 0x000000ffff007224 */ /* 0x001fca00078e001d */
[----:B------:R0:W-:Y:S01]  /*131a0*/  STL [R1+0x1c78], R0 ;  /* 0x001c780001007387 */ /* 0x0001e20000100800 */
[----:B-1----:R-:W-:Y:S02]  /*131b0*/  IMAD.MOV.U32 R28, RZ, RZ, R24 ;  /* 0x000000ffff1c7224 */ /* 0x002fe400078e0018 */
[----:B------:R-:W-:Y:S01]  /*131c0*/  IMAD.MOV.U32 R29, RZ, RZ, R25 ;  /* 0x000000ffff1d7224 */ /* 0x000fe200078e0019 */
[----:B------:R1:W-:Y:S01]  /*131d0*/  STL [R1+0x1c84], R22 ;  /* 0x001c841601007387 */ /* 0x0003e20000100800 */
[----:B0-----:R-:W-:-:S03]  /*131e0*/  IMAD.MOV.U32 R0, RZ, RZ, R23 ;  /* 0x000000ffff007224 */ /* 0x001fc600078e0017 */
[----:B------:R-:W3:Y:S04]  /*131f0*/  LDL.LU.64 R24, [R1+0x6b0] ;  /* 0x0006b00001187983 */ /* 0x000ee80000300a00 */
[----:B------:R0:W-:Y:S04]  /*13200*/  STL [R1+0x1c80], R0 ;  /* 0x001c800001007387 */ /* 0x0001e80000100800 */
[----:B------:R0:W-:Y:S04]  /*13210*/  STL [R1+0x1c8c], R20 ;  /* 0x001c8c1401007387 */ /* 0x0001e80000100800 */
[----:B-1----:R-:W3:Y:S01]  /*13220*/  LDL.LU.64 R22, [R1+0x598] ;  /* 0x0005980001167983 */ /* 0x002ee20000300a00 */
[----:B0-----:R-:W-:-:S05]  /*13230*/  IMAD.MOV.U32 R0, RZ, RZ, R21 ;  /* 0x000000ffff007224 */ /* 0x001fca00078e0015 */
[----:B------:R0:W-:Y:S01]  /*13240*/  STL [R1+0x1c88], R0 ;  /* 0x001c880001007387 */ /* 0x0001e20000100800 */
[----:B------:R-:W-:Y:S02]  /*13250*/  IMAD.MOV.U32 R20, RZ, RZ, R18 ;  /* 0x000000ffff147224 */ /* 0x000fe400078e0012 */
[----:B------:R-:W-:Y:S01]  /*13260*/  IMAD.MOV.U32 R21, RZ, RZ, R19 ;  /* 0x000000ffff157224 */ /* 0x000fe200078e0013 */
[----:B------:R1:W-:Y:S01]  /*13270*/  STL [R1+0x1c94], R34 ;  /* 0x001c942201007387 */ /* 0x0003e20000100800 */
[----:B------:R-:W-:Y:S02]  /*13280*/  IMAD.MOV.U32 R18, RZ, RZ, R14 ;  /* 0x000000ffff127224 */ /* 0x000fe400078e000e */
[----:B------:R-:W-:Y:S02]  /*13290*/  IMAD.MOV.U32 R19, RZ, RZ, R15 ;  /* 0x000000ffff137224 */ /* 0x000fe400078e000f */
[----:B------:R-:W-:Y:S02]  /*132a0*/  IMAD.MOV.U32 R14, RZ, RZ, R8 ;  /* 0x000000ffff0e7224 */ /* 0x000fe400078e0008 */
[----:B------:R-:W-:-:S02]  /*132b0*/  IMAD.MOV.U32 R15, RZ, RZ, R9 ;  /* 0x000000ffff0f7224 */ /* 0x000fc400078e0009 */
[----:B0-----:R-:W-:Y:S01]  /*132c0*/  IMAD.MOV.U32 R0, RZ, RZ, R35 ;  /* 0x000000ffff007224 */ /* 0x001fe200078e0023 */
[----:B------:R-:W3:Y:S04]  /*132d0*/  LDL.LU.64 R8, [R1+0x6b8] ;  /* 0x0006b80001087983 */ /* 0x000ee80000300a00 */
[----:B-1----:R-:W3:Y:S04]  /*132e0*/  LDL.LU.64 R34, [R1+0x6c0] ;  /* 0x0006c00001227983 */ /* 0x002ee80000300a00 */
[----:B------:R0:W-:Y:S04]  /*132f0*/  STL [R1+0x1c90], R0 ;  /* 0x001c900001007387 */ /* 0x0001e80000100800 */
[----:B----4-:R1:W-:Y:S04]  /*13300*/  STL [R1+0x1c9c], R32 ;  /* 0x001c9c2001007387 */ /* 0x0103e80000100800 */
[----:B------:R-:W4:Y:S01]  /*13310*/  LDL.LU.64 R36, [R1+0x278] ;  /* 0x0002780001247983 */ /* 0x000f220000300a00 */
[----:B0-----:R-:W-:-:S03]  /*13320*/  IMAD.MOV.U32 R0, RZ, RZ, R33 ;  /* 0x000000ffff007224 */ /* 0x001fc600078e0021 */
[----:B------:R-:W-:Y:S04]  /*13330*/  STL [R1+0x1ca4], R4 ;  /* 0x001ca40401007387 */ /* 0x000fe80000100800 */
[----:B------:R0:W-:Y:S04]  /*13340*/  STL [R1+0x1c98], R0 ;  /* 0x001c980001007387 */ /* 0x0001e80000100800 */
[----:B-1----:R-:W4:Y:S01]  /*13350*/  LDL.LU.64 R32, [R1+0x5a8] ;  /* 0x0005a80001207983 */ /* 0x002f220000300a00 */
[----:B0-----:R-:W-:-:S05]  /*13360*/  IMAD.MOV.U32 R0, RZ, RZ, R5 ;  /* 0x000000ffff007224 */ /* 0x001fca00078e0005 */
[----:B------:R0:W-:Y:S04]  /*13370*/  STL [R1+0x1ca0], R0 ;  /* 0x001ca00001007387 */ /* 0x0001e80000100800 */
[----:B------:R-:W-:Y:S01]  /*13380*/  STL [R1+0x1cac], R38 ;  /* 0x001cac2601007387 */ /* 0x000fe20000100800 */
[----:B0-----:R-:W-:-:S03]  /*13390*/  IMAD.MOV.U32 R0, RZ, RZ, R39 ;  /* 0x000000ffff007224 */ /* 0x001fc600078e0027 */
[----:B------:R-:W4:Y:S04]  /*133a0*/  LDL.LU.64 R4, [R1+0x6c8] ;  /* 0x0006c80001047983 */ /* 0x000f280000300a00 */
[----:B------:R-:W-:Y:S04]  /*133b0*/  STL [R1+0x1cb4], R30 ;  /* 0x001cb41e01007387 */ /* 0x000fe80000100800 */
[----:B------:R0:W-:Y:S02]  /*133c0*/  STL [R1+0x1ca8], R0 ;  /* 0x001ca80001007387 */ /* 0x0001e40000100800 */
[----:B0-----:R-:W-:-:S02]  /*133d0*/  IMAD.MOV.U32 R0, RZ, RZ, R31 ;  /* 0x000000ffff007224 */ /* 0x001fc400078e001f */
[----:B------:R-:W4:Y:S04]  /*133e0*/  LDL.LU.64 R30, [R1+0x270] ;  /* 0x00027000011e7983 */ /* 0x000f280000300a00 */
[----:B------:R0:W-:Y:S04]  /*133f0*/  STL [R1+0x1cb0], R0 ;  /* 0x001cb00001007387 */ /* 0x0001e80000100800 */
[----:B--2---:R1:W-:Y:S01]  /*13400*/  STL [R1+0x1cbc], R26 ;  /* 0x001cbc1a01007387 */ /* 0x0043e20000100800 */
[----:B0-----:R-:W-:-:S03]  /*13410*/  IMAD.MOV.U32 R0, RZ, RZ, R27 ;  /* 0x000000ffff007224 */ /* 0x001fc600078e001b */
[----:B-1----:R-:W2:Y:S04]  /*13420*/  LDL.LU.64 R26, [R1+0x6d0] ;  /* 0x0006d000011a7983 */ /* 0x002ea80000300a00 */
[----:B------:R0:W-:Y:S04]  /*13430*/  STL [R1+0x1cb8], R0 ;  /* 0x001cb80001007387 */ /* 0x0001e80000100800 */
[----:B---3--:R1:W-:Y:S01]  /*13440*/  STL [R1+0x1cc4], R24 ;  /* 0x001cc41801007387 */ /* 0x0083e20000100800 */
[----:B0-----:R-:W-:-:S03]  /*13450*/  IMAD.MOV.U32 R0, RZ, RZ, R25 ;  /* 0x000000ffff007224 */ /* 0x001fc600078e0019 */
[----:B-1----:R-:W3:Y:S04]  /*13460*/  LDL.LU.64 R24, [R1+0x5c0] ;  /* 0x0005c00001187983 */ /* 0x002ee80000300a00 */
[----:B------:R0:W-:Y:S04]  /*13470*/  STL [R1+0x1cc0], R0 ;  /* 0x001cc00001007387 */ /* 0x0001e80000100800 */
[----:B------:R1:W-:Y:S01]  /*13480*/  STL [R1+0x1ccc], R22 ;  /* 0x001ccc1601007387 */ /* 0x0003e20000100800 */
[----:B0-----:R-:W-:-:S05]  /*13490*/  IMAD.MOV.U32 R0, RZ, RZ, R23 ;  /* 0x000000ffff007224 */ /* 0x001fca00078e0017 */
[----:B------:R0:W-:Y:S01]  /*134a0*/  STL [R1+0x1cc8], R0 ;  /* 0x001cc80001007387 */ /* 0x0001e20000100800 */
[----:B-1----:R-:W-:Y:S02]  /*134b0*/  IMAD.MOV.U32 R22, RZ, RZ, R20 ;  /* 0x000000ffff167224 */ /* 0x002fe400078e0014 */
[----:B------:R-:W-:Y:S01]  /*134c0*/  IMAD.MOV.U32 R23, RZ, RZ, R21 ;  /* 0x000000ffff177224 */ /* 0x000fe200078e0015 */
[----:B------:R1:W-:Y:S01]  /*134d0*/  STL [R1+0x1cd4], R8 ;  /* 0x001cd40801007387 */ /* 0x0003e20000100800 */
[----:B------:R-:W-:Y:S02]  /*134e0*/  IMAD.MOV.U32 R20, RZ, RZ, R18 ;  /* 0x000000ffff147224 */ /* 0x000fe400078e0012 */
[----:B------:R-:W-:Y:S02]  /*134f0*/  IMAD.MOV.U32 R21, RZ, RZ, R19 ;  /* 0x000000ffff157224 */ /* 0x000fe400078e0013 */
[----:B------:R-:W3:Y:S01]  /*13500*/  LDL.LU.64 R18, [R1+0x6d8] ;  /* 0x0006d80001127983 */ /* 0x000ee20000300a00 */
[----:B0-----:R-:W-:-:S03]  /*13510*/  IMAD.MOV.U32 R0, RZ, RZ, R9 ;  /* 0x000000ffff007224 */ /* 0x001fc600078e0009 */
[----:B-1----:R-:W3:Y:S04]  /*13520*/  LDL.LU.64 R8, [R1+0x268] ;  /* 0x0002680001087983 */ /* 0x002ee80000300a00 */
[----:B------:R0:W-:Y:S04]  /*13530*/  STL [R1+0x1cd0], R0 ;  /* 0x001cd00001007387 */ /* 0x0001e80000100800 */
[----:B----4-:R-:W-:Y:S01]  /*13540*/  STL [R1+0x1cdc], R36 ;  /* 0x001cdc2401007387 */ /* 0x010fe20000100800 */
[----:B0-----:R-:W-:-:S03]  /*13550*/  IMAD.MOV.U32 R0, RZ, RZ, R37 ;  /* 0x000000ffff007224 */ /* 0x001fc600078e0025 */
[----:B------:R-:W-:Y:S04]  /*13560*/  STL [R1+0x1ce4], R34 ;  /* 0x001ce42201007387 */ /* 0x000fe80000100800 */
[----:B------:R0:W-:Y:S04]  /*13570*/  STL [R1+0x1cd8], R0 ;  /* 0x001cd80001007387 */ /* 0x0001e80000100800 */
[----:B------:R-:W-:Y:S01]  /*13580*/  STL [R1+0x1cec], R32 ;  /* 0x001cec2001007387 */ /* 0x000fe20000100800 */
[----:B0-----:R-:W-:-:S05]  /*13590*/  IMAD.MOV.U32 R0, RZ, RZ, R35 ;  /* 0x000000ffff007224 */ /* 0x001fca00078e0023 */
[----:B------:R0:W-:Y:S04]  /*135a0*/  STL [R1+0x1ce0], R0 ;  /* 0x001ce00001007387 */ /* 0x0001e80000100800 */
[----:B------:R-:W-:Y:S01]  /*135b0*/  STL [R1+0x1cf4], R4 ;  /* 0x001cf40401007387 */ /* 0x000fe20000100800 */
[----:B0-----:R-:W-:-:S05]  /*135c0*/  IMAD.MOV.U32 R0, RZ, RZ, R33 ;  /* 0x000000ffff007224 */ /* 0x001fca00078e0021 */
[----:B------:R0:W-:Y:S04]  /*135d0*/  STL [R1+0x1ce8], R0 ;  /* 0x001ce80001007387 */ /* 0x0001e80000100800 */
[----:B------:R-:W4:Y:S01]  /*135e0*/  LDL.LU.64 R32, [R1+0x6e0] ;  /* 0x0006e00001207983 */ /* 0x000f220000300a00 */
[----:B0-----:R-:W-:-:S03]  /*135f0*/  IMAD.MOV.U32 R0, RZ, RZ, R5 ;  /* 0x000000ffff007224 */ /* 0x001fc600078e0005 */
[----:B------:R-:W4:Y:S04]  /*13600*/  LDL.LU.64 R4, [R1+0x5d0] ;  /* 0x0005d00001047983 */ /* 0x000f280000300a00 */
[----:B------:R0:W-:Y:S02]  /*13610*/  STL [R1+0x1cf0], R0 ;  /* 0x001cf00001007387 */ /* 0x0001e40000100800 */
[----:B0-----:R-:W-:Y:S02]  /*13620*/  IMAD.MOV.U32 R0, RZ, RZ, R31 ;  /* 0x000000ffff007224 */ /* 0x001fe400078e001f */
[----:B------:R-:W-:Y:S04]  /*13630*/  STL [R1+0x1cfc], R30 ;  /* 0x001cfc1e01007387 */ /* 0x000fe80000100800 */
[----:B------:R0:W-:Y:S04]  /*13640*/  STL [R1+0x1cf8], R0 ;  /* 0x001cf80001007387 */ /* 0x0001e80000100800 */
[----:B------:R-:W4:Y:S04]  /*13650*/  LDL.LU.64 R42, [R1+0x6e8] ;  /* 0x0006e800012a7983 */ /* 0x000f280000300a00 */
[----:B--2---:R-:W-:Y:S01]  /*13660*/  STL [R1+0x1d04], R26 ;  /* 0x001d041a01007387 */ /* 0x004fe20000100800 */
[----:B0-----:R-:W-:-:S03]  /*13670*/  IMAD.MOV.U32 R0, RZ, RZ, R27 ;  /* 0x000000ffff007224 */ /* 0x001fc600078e001b */
[----:B------:R-:W2:Y:S04]  /*13680*/  LDL.LU.64 R40, [R1+0x260] ;  /* 0x0002600001287983 */ /* 0x000ea80000300a00 */
[----:B------:R0:W-:Y:S04]  /*13690*/  STL [R1+0x1d00], R0 ;  /* 0x001d000001007387 */ /* 0x0001e80000100800 */
[----:B---3--:R1:W-:Y:S01]  /*136a0*/  STL [R1+0x1d0c], R24 ;  /* 0x001d0c1801007387 */ /* 0x0083e20000100800 */
[----:B0-----:R-:W-:-:S03]  /*136b0*/  IMAD.MOV.U32 R0, RZ, RZ, R25 ;  /* 0x000000ffff007224 */ /* 0x001fc600078e0019 */
[----:B------:R-:W3:Y:S04]  /*136c0*/  LDL.LU.64 R38, [R1+0x6f0] ;  /* 0x0006f00001267983 */ /* 0x000ee80000300a00 */
[----:B------:R0:W-:Y:S04]  /*136d0*/  STL [R1+0x1d08], R0 ;  /* 0x001d080001007387 */ /* 0x0001e80000100800 */
[----:B------:R-:W3:Y:S01]  /*136e0*/  LDL.LU.64 R36, [R1+0x5e8] ;  /* 0x0005e80001247983 */ /* 0x000ee20000300a00 */
[----:B-1----:R-:W-:-:S03]  /*136f0*/  IMAD.MOV.U32 R24, RZ, RZ, R14 ;  /* 0x000000ffff187224 */ /* 0x002fc600078e000e */
[----:B------:R-:W3:Y:S01]  /*13700*/  LDL.LU.64 R34, [R1+0x6f8] ;  /* 0x0006f80001227983 */ /* 0x000ee20000300a00 */
[----:B------:R-:W-:Y:S02]  /*13710*/  IMAD.MOV.U32 R25, RZ, RZ, R15 ;  /* 0x000000ffff197224 */ /* 0x000fe400078e000f */
[----:B------:R-:W-:Y:S01]  /*13720*/  IMAD.MOV.U32 R30, RZ, RZ, R28 ;  /* 0x000000ffff1e7224 */ /* 0x000fe200078e001c */
[----:B------:R-:W3:Y:S01]  /*13730*/  LDL.LU.64 R14, [R1+0x700] ;  /* 0x00070000010e7983 */ /* 0x000ee20000300a00 */
[----:B------:R-:W-:Y:S02]  /*13740*/  IMAD.MOV.U32 R31, RZ, RZ, R29 ;  /* 0x000000ffff1f7224 */ /* 0x000fe400078e001d */
[----:B------:R-:W-:Y:S02]  /*13750*/  IMAD.MOV.U32 R28, RZ, RZ, R22 ;  /* 0x000000ffff1c7224 */ /* 0x000fe400078e0016 */
[----:B------:R-:W-:Y:S01]  /*13760*/  IMAD.MOV.U32 R29, RZ, RZ, R23 ;  /* 0x000000ffff1d7224 */ /* 0x000fe200078e0017 */
[----:B------:R1:W-:Y:S04]  /*13770*/  STL [R1+0x1d14], R18 ;  /* 0x001d141201007387 */ /* 0x0003e80000100800 */
[----:B------:R-:W3:Y:S01]  /*13780*/  LDL.LU.64 R22, [R1+0x258] ;  /* 0x0002580001167983 */ /* 0x000ee20000300a00 */
[----:B0-----:R-:W-:-:S03]  /*13790*/  IMAD.MOV.U32 R0, RZ, RZ, R19 ;  /* 0x000000ffff007224 */ /* 0x001fc600078e0013 */
[----:B------:R-:W-:Y:S04]  /*137a0*/  STL [R1+0x1d1c], R8 ;  /* 0x001d1c0801007387 */ /* 0x000fe80000100800 */
[----:B------:R0:W-:Y:S01]  /*137b0*/  STL [R1+0x1d10], R0 ;  /* 0x001d100001007387 */ /* 0x0001e20000100800 */
[----:B-1----:R-:W-:Y:S02]  /*137c0*/  IMAD.MOV.U32 R18, RZ, RZ, R12 ;  /* 0x000000ffff127224 */ /* 0x002fe400078e000c */
[----:B------:R-:W-:Y:S02]  /*137d0*/  IMAD.MOV.U32 R19, RZ, RZ, R13 ;  /* 0x000000ffff137224 */ /* 0x000fe400078e000d */
[----:B------:R-:W3:Y:S01]  /*137e0*/  LDL.LU.64 R12, [R1+0x5f8] ;  /* 0x0005f800010c7983 */ /* 0x000ee20000300a00 */
[----:B0-----:R-:W-:-:S03]  /*137f0*/  IMAD.MOV.U32 R0, RZ, RZ, R9 ;  /* 0x000000ffff007224 */ /* 0x001fc600078e0009 */
[----:B------:R-:W3:Y:S04]  /*13800*/  LDL.LU.64 R8, [R1+0x708] ;  /* 0x0007080001087983 */ /* 0x000ee80000300a00 */
[----:B------:R4:W-:Y:S02]  /*13810*/  STL [R1+0x1d18], R0 ;  /* 0x001d180001007387 */ /* 0x0009e40000100800 */
[----:B----4-:R-:W-:Y:S02]  /*13820*/  IMAD.MOV.U32 R0, RZ, RZ, R33 ;  /* 0x000000ffff007224 */ /* 0x010fe400078e0021 */
[----:B------:R0:W-:Y:S04]  /*13830*/  STL [R1+0x1d24], R32 ;  /* 0x001d242001007387 */ /* 0x0001e80000100800 */
[----:B------:R-:W-:Y:S04]  /*13840*/  STL [R1+0x1d2c], R4 ;  /* 0x001d2c0401007387 */ /* 0x000fe80000100800 */
[----:B------:R1:W-:Y:S01]  /*13850*/  STL [R1+0x1d20], R0 ;  /* 0x001d200001007387 */ /* 0x0003e20000100800 */
[----:B0-----:R-:W-:-:S02]  /*13860*/  IMAD.MOV.U32 R32, RZ, RZ, R30 ;  /* 0x000000ffff207224 */ /* 0x001fc400078e001e */
[----:B------:R-:W-:Y:S02]  /*13870*/  IMAD.MOV.U32 R33, RZ, RZ, R31 ;  /* 0x000000ffff217224 */ /* 0x000fe400078e001f */
[----:B-1----:R-:W-:Y:S02]  /*13880*/  IMAD.MOV.U32 R0, RZ, RZ, R5 ;  /* 0x000000ffff007224 */ /* 0x002fe400078e0005 */
[----:B------:R-:W4:Y:S01]  /*13890*/  LDL.LU.64 R4, [R1+0x710] ;  /* 0x0007100001047983 */ /* 0x000f220000300a00 */
[----:B------:R-:W-:Y:S02]  /*138a0*/  IMAD.MOV.U32 R30, RZ, RZ, R6 ;  /* 0x000000ffff1e7224 */ /* 0x000fe400078e0006 */
[----:B------:R-:W-:Y:S01]  /*138b0*/  IMAD.MOV.U32 R31, RZ, RZ, R7 ;  /* 0x000000ffff1f7224 */ /* 0x000fe200078e0007 */
[----:B------:R0:W-:Y:S04]  /*138c0*/  STL [R1+0x1d28], R0 ;  /* 0x001d280001007387 */ /* 0x0001e80000100800 */
[----:B------:R-:W-:Y:S04]  /*138d0*/  STL [R1+0x1d34], R42 ;  /* 0x001d342a01007387 */ /* 0x000fe80000100800 */
[----:B------:R-:W4:Y:S01]  /*138e0*/  LDL.LU.64 R6, [R1+0x618] ;  /* 0x0006180001067983 */ /* 0x000f220000300a00 */
[----:B0-----:R-:W-:-:S03]  /*138f0*/  IMAD.MOV.U32 R0, RZ, RZ, R43 ;  /* 0x000000ffff007224 */ /* 0x001fc600078e002b */
[----:B--2---:R-:W-:Y:S04]  /*13900*/  STL [R1+0x1d3c], R40 ;  /* 0x001d3c2801007387 */ /* 0x004fe80000100800 */
[----:B------:R0:W-:Y:S02]  /*13910*/  STL [R1+0x1d30], R0 ;  /* 0x001d300001007387 */ /* 0x0001e40000100800 */
[----:B0-----:R-:W-:Y:S02]  /*13920*/  IMAD.MOV.U32 R0, RZ, RZ, R41 ;  /* 0x000000ffff007224 */ /* 0x001fe400078e0029 */
[----:B---3--:R-:W-:Y:S04]  /*13930*/  STL [R1+0x1d44], R38 ;  /* 0x001d442601007387 */ /* 0x008fe80000100800 */
[----:B------:R0:W-:Y:S02]  /*13940*/  STL [R1+0x1d38], R0 ;  /* 0x001d380001007387 */ /* 0x0001e40000100800 */
[----:B0-----:R-:W-:-:S05]  /*13950*/  IMAD.MOV.U32 R0, RZ, RZ, R39 ;  /* 0x000000ffff007224 */ /* 0x001fca00078e0027 */
[----:B------:R0:W-:Y:S04]  /*13960*/  STL [R1+0x1d40], R0 ;  /* 0x001d400001007387 */ /* 0x0001e80000100800 */
[----:B------:R-:W-:Y:S01]  /*13970*/  STL [R1+0x1d4c], R36 ;  /* 0x001d4c2401007387 */ /* 0x000fe20000100800 */
[----:B0-----:R-:W-:-:S03]  /*13980*/  IMAD.MOV.U32 R0, RZ, RZ, R37 ;  /* 0x000000ffff007224 */ /* 0x001fc600078e0025 */
[----:B------:R-:W-:Y:S04]  /*13990*/  STL [R1+0x1d54], R34 ;  /* 0x001d542201007387 */ /* 0x000fe80000100800 */
[----:B------:R0:W-:Y:S01]  /*139a0*/  STL [R1+0x1d48], R0 ;  /* 0x001d480001007387 */ /* 0x0001e20000100800 */
[----:B------:R-:W-:Y:S02]  /*139b0*/  IMAD.MOV.U32 R27, RZ, RZ, R21 ;  /* 0x000000ffff1b7224 */ /* 0x000fe400078e0015 */
[----:B------:R-:W-:Y:S01]  /*139c0*/  IMAD.MOV.U32 R21, RZ, RZ, R17 ;  /* 0x000000ffff157224 */ /* 0x000fe200078e0011 */
[----:B------:R-:W-:Y:S01]  /*139d0*/  STL [R1+0x1d5c], R22 ;  /* 0x001d5c1601007387 */ /* 0x000fe20000100800 */
[----:B------:R-:W-:Y:S02]  /*139e0*/  IMAD.MOV.U32 R17, RZ, RZ, R11 ;  /* 0x000000ffff117224 */ /* 0x000fe400078e000b */
[----:B------:R-:W1:Y:S01]  /*139f0*/  LDC R11, c[0x0][0x3a8] ;  /* 0x0000ea00ff0b7b82 */ /* 0x000e620000000800 */
[----:B0-----:R-:W-:-:S05]  /*13a00*/  IMAD.MOV.U32 R0, RZ, RZ, R35 ;  /* 0x000000ffff007224 */ /* 0x001fca00078e0023 */
[----:B------:R0:W-:Y:S04]  /*13a10*/  STL [R1+0x1d50], R0 ;  /* 0x001d500001007387 */ /* 0x0001e80000100800 */
[----:B------:R2:W-:Y:S01]  /*13a20*/  STL [R1+0x1d64], R14 ;  /* 0x001d640e01007387 */ /* 0x0005e20000100800 */
[----:B0-----:R-:W-:-:S05]  /*13a30*/  IMAD.MOV.U32 R0, RZ, RZ, R23 ;  /* 0x000000ffff007224 */ /* 0x001fca00078e0017 */
[----:B------:R0:W-:Y:S01]  /*13a40*/  STL [R1+0x1d58], R0 ;  /* 0x001d580001007387 */ /* 0x0001e20000100800 */
[----:B------:R-:W-:Y:S01]  /*13a50*/  IMAD.MOV.U32 R26, RZ, RZ, R20 ;  /* 0x000000ffff1a7224 */ /* 0x000fe200078e0014 */
[----:B--2---:R-:W2:Y:S02]  /*13a60*/  LDC R14, c[0x0][0x3a8] ;  /* 0x0000ea00ff0e7b82 */ /* 0x004ea40000000800 */
[----:B------:R3:W-:Y:S01]  /*13a70*/  STL [R1+0x1d6c], R12 ;  /* 0x001d6c0c01007387 */ /* 0x0007e20000100800 */
[----:B0-----:R-:W-:Y:S02]  /*13a80*/  IMAD.MOV.U32 R0, RZ, RZ, R15 ;  /* 0x000000ffff007224 */ /* 0x001fe400078e000f */
[----:B------:R-:W-:-:S03]  /*13a90*/  IMAD.MOV.U32 R20, RZ, RZ, R16 ;  /* 0x000000ffff147224 */ /* 0x000fc600078e0010 */
[----:B------:R-:W0:Y:S01]  /*13aa0*/  LDC R15, c[0x0][0x3a8] ;  /* 0x0000ea00ff0f7b82 */ /* 0x000e220000000800 */
[----:B------:R1:W-:Y:S04]  /*13ab0*/  STL [R1+0x1d60], R0 ;  /* 0x001d600001007387 */ /* 0x0003e80000100800 */
[----:B------:R4:W-:Y:S01]  /*13ac0*/  STL [R1+0x1d74], R8 ;  /* 0x001d740801007387 */ /* 0x0009e20000100800 */
[----:B------:R-:W-:Y:S02]  /*13ad0*/  IMAD.MOV.U32 R23, RZ, RZ, R21 ;  /* 0x000000ffff177224 */ /* 0x000fe400078e0015 */
[----:B---3--:R-:W3:Y:S01]  /*13ae0*/  LDC R12, c[0x0][0x3a8] ;  /* 0x0000ea00ff0c7b82 */ /* 0x008ee20000000800 */
[----:B-1----:R-:W-:Y:S02]  /*13af0*/  IMAD.MOV.U32 R0, RZ, RZ, R13 ;  /* 0x000000ffff007224 */ /* 0x002fe400078e000d */
[----:B------:R-:W-:-:S02]  /*13b00*/  IMAD.MOV.U32 R16, RZ, RZ, R10 ;  /* 0x000000ffff107224 */ /* 0x000fc400078e000a */
[----:B----4-:R-:W-:Y:S01]  /*13b10*/  IMAD.MOV.U32 R8, RZ, RZ, R5 ;  /* 0x000000ffff087224 */ /* 0x010fe200078e0005 */
[----:B------:R1:W-:Y:S01]  /*13b20*/  STL [R1+0x1d68], R0 ;  /* 0x001d680001007387 */ /* 0x0003e20000100800 */
[----:B------:R-:W-:Y:S01]  /*13b30*/  IMAD.MOV.U32 R22, RZ, RZ, R20 ;  /* 0x000000ffff167224 */ /* 0x000fe200078e0014 */
[----:B------:R-:W4:Y:S02]  /*13b40*/  LDC R13, c[0x0][0x3a8] ;  /* 0x0000ea00ff0d7b82 */ /* 0x000f240000000800 */
[----:B------:R-:W-:Y:S01]  /*13b50*/  STL [R1+0x1d7c], R2 ;  /* 0x001d7c0201007387 */ /* 0x000fe20000100800 */
[----:B-1----:R-:W-:-:S05]  /*13b60*/  IMAD.MOV.U32 R0, RZ, RZ, R9 ;  /* 0x000000ffff007224 */ /* 0x002fca00078e0009 */
[----:B------:R1:W-:Y:S04]  /*13b70*/  STL [R1+0x1d70], R0 ;  /* 0x001d700001007387 */ /* 0x0003e80000100800 */
[----:B------:R0:W-:Y:S04]  /*13b80*/  STL [R1+0x1d78], R3 ;  /* 0x001d780301007387 */ /* 0x0001e80000100800 */
[----:B------:R2:W-:Y:S01]  /*13b90*/  STL [R1+0x1d84], R4 ;  /* 0x001d840401007387 */ /* 0x0005e20000100800 */
[----:B-1----:R-:W-:-:S03]  /*13ba0*/  IMAD R0, R11, 0x3f, RZ ;  /* 0x0000003f0b007824 */ /* 0x002fc600078e02ff */
[----:B------:R1:W-:Y:S01]  /*13bb0*/  STL [R1+0x1d80], R8 ;  /* 0x001d800801007387 */ /* 0x0003e20000100800 */
[----:B0-----:R-:W-:-:S04]  /*13bc0*/  IMAD.WIDE R2, R0, 0x2, R32 ;  /* 0x0000000200027825 */ /* 0x001fc800078e0220 */
[----:B--2---:R-:W-:-:S04]  /*13bd0*/  IMAD.WIDE R4, R0, 0x2, R30 ;  /* 0x0000000200047825 */ /* 0x004fc800078e021e */
[----:B------:R-:W-:Y:S02]  /*13be0*/  IMAD.MOV.U32 R20, RZ, RZ, R18 ;  /* 0x000000ffff147224 */ /* 0x000fe400078e0012 */
[----:B------:R-:W-:Y:S02]  /*13bf0*/  IMAD.MOV.U32 R21, RZ, RZ, R19 ;  /* 0x000000ffff157224 */ /* 0x000fe400078e0013 */
[----:B------:R-:W-:Y:S02]  /*13c00*/  IMAD.MOV.U32 R18, RZ, RZ, R16 ;  /* 0x000000ffff127224 */ /* 0x000fe400078e0010 */
[----:B------:R-:W-:Y:S01]  /*13c10*/  IMAD.MOV.U32 R19, RZ, RZ, R17 ;  /* 0x000000ffff137224 */ /* 0x000fe200078e0011 */
[----:B------:R-:W0:Y:S01]  /*13c20*/  LDC R16, c[0x0][0x3a8] ;  /* 0x0000ea00ff107b82 */ /* 0x000e220000000800 */
[----:B------:R-:W-:-:S04]  /*13c30*/  IMAD R10, R11, 0x3e, RZ ;  /* 0x0000003e0b0a7824 */ /* 0x000fc800078e02ff */
[----:B-1----:R-:W-:Y:S01]  /*13c40*/  IMAD.WIDE R8, R10, 0x2, R32 ;  /* 0x000000020a087825 */ /* 0x002fe200078e0220 */
[----:B------:R1:W-:Y:S04]  /*13c50*/  STL [R1+0x1d8c], R6 ;  /* 0x001d8c0601007387 */ /* 0x0003e80000100800 */
[----:B------:R-:W-:Y:S01]  /*13c60*/  STL [R1+0x1d94], R2 ;  /* 0x001d940201007387 */ /* 0x000fe20000100800 */
[----:B-1----:R-:W-:-:S05]  /*13c70*/  IMAD.MOV.U32 R6, RZ, RZ, R7 ;  /* 0x000000ffff067224 */ /* 0x002fca00078e0007 */
[----:B------:R-:W-:Y:S04]  /*13c80*/  STL [R1+0x1d88], R6 ;  /* 0x001d880601007387 */ /* 0x000fe80000100800 */
[----:B------:R1:W-:Y:S04]  /*13c90*/  STL [R1+0x1d90], R3 ;  /* 0x001d900301007387 */ /* 0x0003e80000100800 */
[----:B------:R-:W-:Y:S04]  /*13ca0*/  STL [R1+0x1d9c], R4 ;  /* 0x001d9c0401007387 */ /* 0x000fe80000100800 */
[----:B------:R2:W-:Y:S01]  /*13cb0*/  STL [R1+0x1d98], R5 ;  /* 0x001d980501007387 */ /* 0x0005e20000100800 */
[----:B-1----:R-:W-:-:S04]  /*13cc0*/  IMAD.WIDE R2, R0, 0x2, R28 ;  /* 0x0000000200027825 */ /* 0x002fc800078e021c */
[C---:B------:R-:W-:Y:S01]  /*13cd0*/  IMAD.WIDE R6, R0.reuse, 0x2, R24 ;  /* 0x0000000200067825 */ /* 0x040fe200078e0218 */
[----:B------:R-:W-:Y:S03]  /*13ce0*/  STL [R1+0x1da4], R2 ;  /* 0x001da40201007387 */ /* 0x000fe60000100800 */
[C---:B--2---:R-:W-:Y:S01]  /*13cf0*/  IMAD.WIDE R4, R0.reuse, 0x2, R26 ;  /* 0x0000000200047825 */ /* 0x044fe200078e021a */
[----:B------:R1:W-:Y:S04]  /*13d00*/  STL [R1+0x1da0], R3 ;  /* 0x001da00301007387 */ /* 0x0003e80000100800 */
[----:B------:R-:W-:Y:S04]  /*13d10*/  STL [R1+0x1dac], R4 ;  /* 0x001dac0401007387 */ /* 0x000fe80000100800 */
[----:B------:R2:W-:Y:S01]  /*13d20*/  STL [R1+0x1da8], R5 ;  /* 0x001da80501007387 */ /* 0x0005e20000100800 */
[----:B-1----:R-:W-:-:S03]  /*13d30*/  IMAD.WIDE R2, R0, 0x2, R22 ;  /* 0x0000000200027825 */ /* 0x002fc600078e0216 */
[----:B------:R-:W-:Y:S04]  /*13d40*/  STL [R1+0x1db4], R6 ;  /* 0x001db40601007387 */ /* 0x000fe80000100800 */
[----:B------:R1:W-:Y:S01]  /*13d50*/  STL [R1+0x1db0], R7 ;  /* 0x001db00701007387 */ /* 0x0003e20000100800 */
[----:B--2---:R-:W-:-:S03]  /*13d60*/  IMAD.WIDE R4, R0, 0x2, R20 ;  /* 0x0000000200047825 */ /* 0x004fc600078e0214 */
        /* <DEDUP_REMOVED lines=15> */
[----:B------:R-:W-:Y:S01]  /*13e60*/  STL [R1+0x1de4], R4 ;  /* 0x001de40401007387 */ /* 0x000fe20000100800 */
[----:B------:R-:W-:-:S03]  /*13e70*/  IMAD R0, R11, 0x3d, RZ ;  /* 0x0000003d0b007824 */ /* 0x000fc600078e02ff */
        /* <DEDUP_REMOVED lines=724> */
[----:B------:R-:W-:-:S03]  /*16bc0*/  IMAD.SHL.U32 R10, R11, 0x20, RZ ;  /* 0x000000200b0a7824 */ /* 0x000fc600078e00ff */
        /* <DEDUP_REMOVED lines=68> */
[----:B------:R-:W-:Y:S01]  /*17010*/  STL [R1+0x25d0], R9 ;  /* 0x0025d00901007387 */ /* 0x000fe20000100800 */
[----:B--2---:R-:W-:-:S03]  /*17020*/  IMAD.WIDE R6, R10, 0x2, R26 ;  /* 0x000000020a067825 */ /* 0x004fc600078e021a */
[----:B------:R-:W-:Y:S04]  /*17030*/  STL [R1+0x25dc], R2 ;  /* 0x0025dc0201007387 */ /* 0x000fe80000100800 */
[----:B------:R1:W-:Y:S04]  /*17040*/  STL [R1+0x25d8], R3 ;  /* 0x0025d80301007387 */ /* 0x0003e80000100800 */
[----:B------:R-:W-:Y:S04]  /*17050*/  STL [R1+0x25e4], R4 ;  /* 0x0025e40401007387 */ /* 0x000fe80000100800 */
[----:B------:R2:W-:Y:S01]  /*17060*/  STL [R1+0x25e0], R5 ;  /* 0x0025e00501007387 */ /* 0x0005e20000100800 */
[----:B-1----:R-:W-:-:S03]  /*17070*/  IMAD.WIDE R2, R10, 0x2, R24 ;  /* 0x000000020a027825 */ /* 0x002fc600078e0218 */
[----:B------:R-:W-:Y:S04]  /*17080*/  STL [R1+0x25ec], R6 ;  /* 0x0025ec0601007387 */ /* 0x000fe80000100800 */
[----:B------:R1:W-:Y:S04]  /*17090*/  STL [R1+0x25e8], R7 ;  /* 0x0025e80701007387 */ /* 0x0003e80000100800 */
[----:B------:R-:W-:Y:S01]  /*170a0*/  STL [R1+0x25f4], R2 ;  /* 0x0025f40201007387 */ /* 0x000fe20000100800 */
[----:B------:R-:W-:-:S03]  /*170b0*/  IMAD R0, R11, 0x1d, RZ ;  /* 0x0000001d0b007824 */ /* 0x000fc600078e02ff */
[----:B------:R0:W-:Y:S01]  /*170c0*/  STL [R1+0x25f0], R3 ;  /* 0x0025f00301007387 */ /* 0x0001e20000100800 */
[----:B--2---:R-:W-:-:S04]  /*170d0*/  IMAD.WIDE R4, R10, 0x2, R20 ;  /* 0x000000020a047825 */ /* 0x004fc800078e0214 */
[----:B-1----:R-:W-:-:S04]  /*170e0*/  IMAD.WIDE R6, R10, 0x2, R18 ;  /* 0x000000020a067825 */ /* 0x002fc800078e0212 */
[----:B0-----:R-:W-:-:S04]  /*170f0*/  IMAD.WIDE R2, R10, 0x2, R22 ;  /* 0x000000020a027825 */ /* 0x001fc800078e0216 */
[C---:B------:R-:W-:Y:S01]  /*17100*/  IMAD.WIDE R8, R0.reuse, 0x2, R32 ;  /* 0x0000000200087825 */ /* 0x040fe200078e0220 */
[----:B------:R-:W-:Y:S04]  /*17110*/  STL [R1+0x25fc], R2 ;  /* 0x0025fc0201007387 */ /* 0x000fe80000100800 */
[----:B------:R0:W-:Y:S04]  /*17120*/  STL [R1+0x25f8], R3 ;  /* 0x0025f80301007387 */ /* 0x0001e80000100800 */
[----:B------:R-:W-:Y:S04]  /*17130*/  STL [R1+0x2604], R4 ;  /* 0x0026040401007387 */ /* 0x000fe80000100800 */
[----:B------:R1:W-:Y:S01]  /*17140*/  STL [R1+0x2600], R5 ;  /* 0x0026000501007387 */ /* 0x0003e20000100800 */
[----:B0-----:R-:W-:-:S03]  /*17150*/  IMAD.WIDE R2, R0, 0x2, R30 ;  /* 0x0000000200027825 */ /* 0x001fc600078e021e */
[----:B------:R-:W-:Y:S04]  /*17160*/  STL [R1+0x260c], R6 ;  /* 0x00260c0601007387 */ /* 0x000fe80000100800 */
[----:B------:R0:W-:Y:S01]  /*17170*/  STL [R1+0x2608], R7 ;  /* 0x0026080701007387 */ /* 0x0001e20000100800 */
[----:B-1----:R-:W-:-:S03]  /*17180*/  IMAD.WIDE R4, R0, 0x2, R28 ;  /* 0x0000000200047825 */ /* 0x002fc600078e021c */
[----:B------:R-:W-:Y:S04]  /*17190*/  STL [R1+0x2614], R8 ;  /* 0x0026140801007387 */ /* 0x000fe80000100800 */
[----:B------:R-:W-:Y:S01]  /*171a0*/  STL [R1+0x2610], R9 ;  /* 0x0026100901007387 */ /* 0x000fe20000100800 */
[----:B0-----:R-:W-:-:S03]  /*171b0*/  IMAD.WIDE R6, R0, 0x2, R26 ;  /* 0x0000000200067825 */ /* 0x001fc600078e021a */
[----:B------:R-:W-:Y:S04]  /*171c0*/  STL [R1+0x261c], R2 ;  /* 0x00261c0201007387 */ /* 0x000fe80000100800 */
[----:B------:R0:W-:Y:S04]  /*171d0*/  STL [R1+0x2618], R3 ;  /* 0x0026180301007387 */ /* 0x0001e80000100800 */
[----:B------:R-:W-:Y:S04]  /*171e0*/  STL [R1+0x2624], R4 ;  /* 0x0026240401007387 */ /* 0x000fe80000100800 */
[----:B------:R1:W-:Y:S01]  /*171f0*/  STL [R1+0x2620], R5 ;  /* 0x0026200501007387 */ /* 0x0003e20000100800 */
[----:B0-----:R-:W-:-:S03]  /*17200*/  IMAD.WIDE R2, R0, 0x2, R24 ;  /* 0x0000000200027825 */ /* 0x001fc600078e0218 */
[----:B------:R-:W-:Y:S04]  /*17210*/  STL [R1+0x262c], R6 ;  /* 0x00262c0601007387 */ /* 0x000fe80000100800 */
[----:B------:R0:W-:Y:S04]  /*17220*/  STL [R1+0x2628], R7 ;  /* 0x0026280701007387 */ /* 0x0001e80000100800 */
[----:B------:R-:W-:Y:S01]  /*17230*/  STL [R1+0x2634], R2 ;  /* 0x0026340201007387 */ /* 0x000fe20000100800 */
[----:B---3--:R-:W-:Y:S02]  /*17240*/  IMAD R10, R12, 0x1c, RZ ;  /* 0x0000001c0c0a7824 */ /* 0x008fe400078e02ff */
[C---:B-1----:R-:W-:Y:S01]  /*17250*/  IMAD.WIDE R4, R0.reuse, 0x2, R20 ;  /* 0x0000000200047825 */ /* 0x042fe200078e0214 */
[----:B------:R1:W-:Y:S01]  /*17260*/  STL [R1+0x2630], R3 ;  /* 0x0026300301007387 */ /* 0x0003e20000100800 */
[----:B------:R-:W2:Y:S02]  /*17270*/  LDC R12, c[0x0][0x3a8] ;  /* 0x0000ea00ff0c7b82 */ /* 0x000ea40000000800 */
[----:B0-----:R-:W-:-:S04]  /*17280*/  IMAD.WIDE R6, R0, 0x2, R18 ;  /* 0x0000000200067825 */ /* 0x001fc800078e0212 */
[----:B-1----:R-:W-:-:S04]  /*17290*/  IMAD.WIDE R2, R0, 0x2, R22 ;  /* 0x0000000200027825 */ /* 0x002fc800078e0216 */
        /* <DEDUP_REMOVED lines=20> */
[----:B----4-:R-:W-:Y:S02]  /*173e0*/  IMAD R0, R13, 0x1b, RZ ;  /* 0x0000001b0d007824 */ /* 0x010fe400078e02ff */
[C---:B-1----:R-:W-:Y:S01]  /*173f0*/  IMAD.WIDE R4, R10.reuse, 0x2, R20 ;  /* 0x000000020a047825 */ /* 0x042fe200078e0214 */
[----:B------:R1:W-:Y:S01]  /*17400*/  STL [R1+0x2670], R3 ;  /* 0x0026700301007387 */ /* 0x0003e20000100800 */
[----:B------:R-:W3:Y:S02]  /*17410*/  LDC R13, c[0x0][0x3a8] ;  /* 0x0000ea00ff0d7b82 */ /* 0x000ee40000000800 */
        /* <DEDUP_REMOVED lines=22> */
[----:B--2---:R-:W-:Y:S02]  /*17580*/  IMAD R10, R12, 0x1a, RZ ;  /* 0x0000001a0c0a7824 */ /* 0x004fe400078e02ff */
        /* <DEDUP_REMOVED lines=259> */
[----:B--2---:R-:W-:Y:S02]  /*185c0*/  IMAD.SHL.U32 R10, R12, 0x10, RZ ;  /* 0x000000100c0a7824 */ /* 0x004fe400078e00ff */
        /* <DEDUP_REMOVED lines=342> */
[----:B-1----:R-:W-:Y:S02]  /*19b30*/  IMAD.WIDE R2, R10, 0x2, R22 ;  /* 0x000000020a027825 */ /* 0x002fe400078e0216 */
[----:B------:R-:W0:Y:S02]  /*19b40*/  LDC R10, c[0x0][0x3a8] ;  /* 0x0000ea00ff0a7b82 */ /* 0x000e240000000800 */
[C---:B------:R-:W-:Y:S01]  /*19b50*/  IMAD.WIDE R8, R0.reuse, 0x2, R32 ;  /* 0x0000000200087825 */ /* 0x040fe200078e0220 */
[----:B------:R-:W-:Y:S04]  /*19b60*/  STL [R1+0x2c7c], R2 ;  /* 0x002c7c0201007387 */ /* 0x000fe80000100800 */
[----:B------:R1:W-:Y:S04]  /*19b70*/  STL [R1+0x2c78], R3 ;  /* 0x002c780301007387 */ /* 0x0003e80000100800 */
[----:B------:R-:W-:Y:S04]  /*19b80*/  STL [R1+0x2c84], R4 ;  /* 0x002c840401007387 */ /* 0x000fe80000100800 */
[----:B------:R4:W-:Y:S01]  /*19b90*/  STL [R1+0x2c80], R5 ;  /* 0x002c800501007387 */ /* 0x0009e20000100800 */
[----:B-1----:R-:W-:-:S03]  /*19ba0*/  IMAD.WIDE R2, R0, 0x2, R30 ;  /* 0x0000000200027825 */ /* 0x002fc600078e021e */
[----:B------:R-:W-:Y:S04]  /*19bb0*/  STL [R1+0x2c8c], R6 ;  /* 0x002c8c0601007387 */ /* 0x000fe80000100800 */
[----:B------:R1:W-:Y:S01]  /*19bc0*/  STL [R1+0x2c88], R7 ;  /* 0x002c880701007387 */ /* 0x0003e20000100800 */
[----:B----4-:R-:W-:-:S03]  /*19bd0*/  IMAD.WIDE R4, R0, 0x2, R28 ;  /* 0x0000000200047825 */ /* 0x010fc600078e021c */
        /* <DEDUP_REMOVED lines=10> */
[----:B------:R-:W-:Y:S04]  /*19c80*/  STL [R1+0x2ca8], R7 ;  /* 0x002ca80701007387 */ /* 0x000fe80000100800 */
[----:B------:R2:W-:Y:S01]  /*19c90*/  STL [R1+0x2cb4], R8 ;  /* 0x002cb40801007387 */ /* 0x0005e20000100800 */
[----:B----4-:R-:W-:-:S03]  /*19ca0*/  IMAD.WIDE R4, R0, 0x2, R20 ;  /* 0x0000000200047825 */ /* 0x010fc600078e0214 */
[----:B------:R1:W-:Y:S04]  /*19cb0*/  STL [R1+0x2cb0], R9 ;  /* 0x002cb00901007387 */ /* 0x0003e80000100800 */
[----:B------:R-:W-:Y:S04]  /*19cc0*/  STL [R1+0x2cbc], R2 ;  /* 0x002cbc0201007387 */ /* 0x000fe80000100800 */
[----:B------:R4:W-:Y:S01]  /*19cd0*/  STL [R1+0x2cb8], R3 ;  /* 0x002cb80301007387 */ /* 0x0009e20000100800 */
[----:B--2---:R-:W-:Y:S01]  /*19ce0*/  IMAD.SHL.U32 R8, R12, 0x2, RZ ;  /* 0x000000020c087824 */ /* 0x004fe200078e00ff */
[----:B-1----:R-:W1:Y:S02]  /*19cf0*/  LDC R9, c[0x0][0x3a8] ;  /* 0x0000ea00ff097b82 */ /* 0x002e640000000800 */
[----:B------:R-:W-:Y:S01]  /*19d00*/  STL [R1+0x2cc4], R4 ;  /* 0x002cc40401007387 */ /* 0x000fe20000100800 */
[----:B------:R-:W-:-:S04]  /*19d10*/  IMAD.WIDE R6, R8, 0x2, R32 ;  /* 0x0000000208067825 */ /* 0x000fc800078e0220 */
[----:B----4-:R-:W-:Y:S01]  /*19d20*/  IMAD.WIDE R2, R0, 0x2, R18 ;  /* 0x0000000200027825 */ /* 0x010fe200078e0212 */
[----:B------:R-:W2:Y:S01]  /*19d30*/  LDC R12, c[0x0][0x3a8] ;  /* 0x0000ea00ff0c7b82 */ /* 0x000ea20000000800 */
[----:B------:R4:W-:Y:S07]  /*19d40*/  STL [R1+0x2cc0], R5 ;  /* 0x002cc00501007387 */ /* 0x0009ee0000100800 */
[----:B------:R-:W0:Y:S01]  /*19d50*/  LDC R0, c[0x0][0x3a8] ;  /* 0x0000ea00ff007b82 */ /* 0x000e220000000800 */
[----:B------:R-:W-:Y:S01]  /*19d60*/  STL [R1+0x2ccc], R2 ;  /* 0x002ccc0201007387 */ /* 0x000fe20000100800 */
[----:B----4-:R-:W-:-:S03]  /*19d70*/  IMAD.WIDE R4, R8, 0x2, R30 ;  /* 0x0000000208047825 */ /* 0x010fc600078e021e */
[----:B------:R4:W-:Y:S04]  /*19d80*/  STL [R1+0x2cc8], R3 ;  /* 0x002cc80301007387 */ /* 0x0009e80000100800 */
[----:B------:R-:W-:Y:S04]  /*19d90*/  STL [R1+0x2cd4], R6 ;  /* 0x002cd40601007387 */ /* 0x000fe80000100800 */
[----:B------:R3:W-:Y:S01]  /*19da0*/  STL [R1+0x2cd0], R7 ;  /* 0x002cd00701007387 */ /* 0x0007e20000100800 */
[----:B----4-:R-:W-:-:S03]  /*19db0*/  IMAD.WIDE R2, R8, 0x2, R28 ;  /* 0x0000000208027825 */ /* 0x010fc600078e021c */
[----:B------:R-:W-:Y:S04]  /*19dc0*/  STL [R1+0x2cdc], R4 ;  /* 0x002cdc0401007387 */ /* 0x000fe80000100800 */
[----:B------:R4:W-:Y:S01]  /*19dd0*/  STL [R1+0x2cd8], R5 ;  /* 0x002cd80501007387 */ /* 0x0009e20000100800 */
[----:B---3--:R-:W-:-:S03]  /*19de0*/  IMAD.WIDE R6, R8, 0x2, R24 ;  /* 0x0000000208067825 */ /* 0x008fc600078e0218 */
[----:B------:R-:W-:Y:S01]  /*19df0*/  STL [R1+0x2ce4], R2 ;  /* 0x002ce40201007387 */ /* 0x000fe20000100800 */
[----:B----4-:R-:W-:-:S03]  /*19e00*/  IMAD.WIDE R4, R8, 0x2, R26 ;  /* 0x0000000208047825 */ /* 0x010fc600078e021a */
[----:B------:R3:W-:Y:S04]  /*19e10*/  STL [R1+0x2ce0], R3 ;  /* 0x002ce00301007387 */ /* 0x0007e80000100800 */
[----:B------:R-:W-:Y:S04]  /*19e20*/  STL [R1+0x2cec], R4 ;  /* 0x002cec0401007387 */ /* 0x000fe80000100800 */
[----:B------:R4:W-:Y:S01]  /*19e30*/  STL [R1+0x2ce8], R5 ;  /* 0x002ce80501007387 */ /* 0x0009e20000100800 */
[----:B---3--:R-:W-:-:S03]  /*19e40*/  IMAD.WIDE R2, R8, 0x2, R22 ;  /* 0x0000000208027825 */ /* 0x008fc600078e0216 */
[----:B------:R-:W-:Y:S04]  /*19e50*/  STL [R1+0x2cf4], R6 ;  /* 0x002cf40601007387 */ /* 0x000fe80000100800 */
[----:B------:R3:W-:Y:S01]  /*19e60*/  STL [R1+0x2cf0], R7 ;  /* 0x002cf00701007387 */ /* 0x0007e20000100800 */
[----:B----4-:R-:W-:-:S03]  /*19e70*/  IMAD.WIDE R4, R8, 0x2, R20 ;  /* 0x0000000208047825 */ /* 0x010fc600078e0214 */
[----:B------:R-:W-:Y:S04]  /*19e80*/  STL [R1+0x2cfc], R2 ;  /* 0x002cfc0201007387 */ /* 0x000fe80000100800 */
[----:B------:R0:W-:Y:S01]  /*19e90*/  STL [R1+0x2cf8], R3 ;  /* 0x002cf80301007387 */ /* 0x0001e20000100800 */
[----:B---3--:R-:W-:-:S03]  /*19ea0*/  IMAD.WIDE R6, R8, 0x2, R18 ;  /* 0x0000000208067825 */ /* 0x008fc600078e0212 */
[----:B------:R-:W-:Y:S04]  /*19eb0*/  STL [R1+0x2d04], R4 ;  /* 0x002d040401007387 */ /* 0x000fe80000100800 */
[----:B------:R1:W-:Y:S01]  /*19ec0*/  STL [R1+0x2d00], R5 ;  /* 0x002d000501007387 */ /* 0x0003e20000100800 */
[----:B0-----:R-:W-:-:S03]  /*19ed0*/  IMAD.WIDE R2, R0, 0x2, R32 ;  /* 0x0000000200027825 */ /* 0x001fc600078e0220 */
[----:B------:R-:W-:Y:S04]  /*19ee0*/  STL [R1+0x2d0c], R6 ;  /* 0x002d0c0601007387 */ /* 0x000fe80000100800 */
[----:B------:R0:W-:Y:S01]  /*19ef0*/  STL [R1+0x2d08], R7 ;  /* 0x002d080701007387 */ /* 0x0001e20000100800 */
[----:B-1----:R-:W-:-:S03]  /*19f00*/  IMAD.WIDE R4, R9, 0x2, R30 ;  /* 0x0000000209047825 */ /* 0x002fc600078e021e */
[----:B------:R-:W-:Y:S01]  /*19f10*/  STL [R1+0x2d14], R2 ;  /* 0x002d140201007387 */ /* 0x000fe20000100800 */
[----:B--2---:R-:W-:-:S03]  /*19f20*/  IMAD.WIDE R8, R12, 0x2, R26 ;  /* 0x000000020c087825 */ /* 0x004fc600078e021a */
[----:B------:R1:W-:Y:S01]  /*19f30*/  STL [R1+0x2d10], R3 ;  /* 0x002d100301007387 */ /* 0x0003e20000100800 */
[----:B0-----:R-:W-:-:S03]  /*19f40*/  IMAD.WIDE R6, R10, 0x2, R28 ;  /* 0x000000020a067825 */ /* 0x001fc600078e021c */
[----:B------:R-:W-:Y:S04]  /*19f50*/  STL [R1+0x2d1c], R4 ;  /* 0x002d1c0401007387 */ /* 0x000fe80000100800 */
[----:B------:R0:W-:Y:S01]  /*19f60*/  STL [R1+0x2d18], R5 ;  /* 0x002d180501007387 */ /* 0x0001e20000100800 */
[----:B-1----:R-:W-:-:S03]  /*19f70*/  IMAD.WIDE R2, R13, 0x2, R24 ;  /* 0x000000020d027825 */ /* 0x002fc600078e0218 */
[----:B------:R-:W-:Y:S04]  /*19f80*/  STL [R1+0x2d24], R6 ;  /* 0x002d240601007387 */ /* 0x000fe80000100800 */
[----:B------:R1:W-:Y:S01]  /*19f90*/  STL [R1+0x2d20], R7 ;  /* 0x002d200701007387 */ /* 0x0003e20000100800 */
[----:B0-----:R-:W-:-:S03]  /*19fa0*/  IMAD.WIDE R4, R14, 0x2, R22 ;  /* 0x000000020e047825 */ /* 0x001fc600078e0216 */
[----:B------:R-:W-:Y:S04]  /*19fb0*/  STL [R1+0x2d2c], R8 ;  /* 0x002d2c0801007387 */ /* 0x000fe80000100800 */
[----:B------:R-:W-:Y:S01]  /*19fc0*/  STL [R1+0x2d28], R9 ;  /* 0x002d280901007387 */ /* 0x000fe20000100800 */
[----:B-1----:R-:W-:-:S03]  /*19fd0*/  IMAD.WIDE R6, R15, 0x2, R20 ;  /* 0x000000020f067825 */ /* 0x002fc600078e0214 */
[----:B------:R-:W-:Y:S04]  /*19fe0*/  STL [R1+0x2d34], R2 ;  /* 0x002d340201007387 */ /* 0x000fe80000100800 */
[----:B------:R0:W-:Y:S04]  /*19ff0*/  STL [R1+0x2d30], R3 ;  /* 0x002d300301007387 */ /* 0x0001e80000100800 */
[----:B------:R-:W-:Y:S04]  /*1a000*/  STL [R1+0x2d3c], R4 ;  /* 0x002d3c0401007387 */ /* 0x000fe80000100800 */
[----:B------:R-:W-:Y:S01]  /*1a010*/  STL [R1+0x2d38], R5 ;  /* 0x002d380501007387 */ /* 0x000fe20000100800 */
[----:B0-----:R-:W-:-:S03]  /*1a020*/  IMAD.WIDE R2, R16, 0x2, R18 ;  /* 0x0000000210027825 */ /* 0x001fc600078e0212 */
[----:B------:R-:W-:Y:S04]  /*1a030*/  STL [R1+0x2d44], R6 ;  /* 0x002d440601007387 */ /* 0x000fe80000100800 */
[----:B------:R-:W-:Y:S04]  /*1a040*/  STL [R1+0x2d40], R7 ;  /* 0x002d400701007387 */ /* 0x000fe80000100800 */
[----:B------:R-:W-:Y:S04]  /*1a050*/  STL [R1+0x2d4c], R2 ;  /* 0x002d4c0201007387 */ /* 0x000fe80000100800 */
[----:B------:R0:W-:Y:S04]  /*1a060*/  STL [R1+0x2d48], R3 ;  /* 0x002d480301007387 */ /* 0x0001e80000100800 */
[----:B------:R1:W-:Y:S04]  /*1a070*/  STL [R1+0x18e8], RZ ;  /* 0x0018e8ff01007387 */ /* 0x0003e80000100800 */
        /* <DEDUP_REMOVED lines=826> */
[----:B------:R1:W-:Y:S01]  /*1d420*/  STL [R1+0x208], RZ ;  /* 0x000208ff01007387 */ /* 0x0003e20000100800 */
[----:B------:R-:W2:Y:S03]  /*1d430*/  S2R R60, SR_TID.X ;  /* 0x00000000003c7919 */ /* 0x000ea60000002100 */
        /* <DEDUP_REMOVED lines=29> */
[----:B--2---:R-:W-:-:S03]  /*1d610*/  LOP3.LUT R60, R60, 0x1f, RZ, 0xc0, !PT ;  /* 0x0000001f3c3c7812 */ /* 0x004fc600078ec0ff */
[----:B------:R1:W-:Y:S04]  /*1d620*/  STL [R1+0x840], RZ ;  /* 0x000840ff01007387 */ /* 0x0003e80000100800 */
[----:B------:R1:W-:Y:S04]  /*1d630*/  STL [R1+0x844], RZ ;  /* 0x000844ff01007387 */ /* 0x0003e80000100800 */
[----:B------:R1:W-:Y:S04]  /*1d640*/  STL [R1+0x848], RZ ;  /* 0x000848ff01007387 */ /* 0x0003e80000100800 */
[----:B------:R1:W-:Y:S04]  /*1d650*/  STL [R1+0x84c], RZ ;  /* 0x00084cff01007387 */ /* 0x0003e80000100800 */
[----:B------:R1:W-:Y:S01]  /*1d660*/  STL [R1+0x830], RZ ;  /* 0x000830ff01007387 */ /* 0x0003e20000100800 */
[----:B0-----:R-:W-:-:S02]  /*1d670*/  IMAD.SHL.U32 R3, R60, 0x2, RZ ;  /* 0x000000023c037824 */ /* 0x001fc400078e00ff */
[----:B------:R-:W0:Y:S01]  /*1d680*/  LDC R60, c[0x0][0x3ac] ;  /* 0x0000eb00ff3c7b82 */ /* 0x000e220000000800 */
        /* <DEDUP_REMOVED lines=14> */
[----:B0-----:R-:W-:Y:S01]  /*1d770*/  IMAD.SHL.U32 R0, R60, 0x40, RZ ;  /* 0x000000403c007824 */ /* 0x001fe200078e00ff */
[----:B------:R-:W-:Y:S01]  /*1d780*/  USHF.R.S32.HI UR6, URZ, 0x1f, UR4 ;  /* 0x0000001fff067899 */ /* 0x000fe20008011404 */
[----:B------:R-:W-:-:S03]  /*1d790*/  IMAD.SHL.U32 R11, R11, 0x40, RZ ;  /* 0x000000400b0b7824 */ /* 0x000fc600078e00ff */
[----:B------:R-:W-:Y:S01]  /*1d7a0*/  SHF.R.S32.HI R2, RZ, 0x1f, R0 ;  /* 0x0000001fff027819 */ /* 0x000fe20000011400 */
[----:B------:R-:W-:Y:S01]  /*1d7b0*/  ULEA.HI UR6, UR6, UR4, URZ, 0x6 ;  /* 0x0000000406067291 */ /* 0x000fe2000f8f30ff */
[----:B------:R1:W-:Y:S01]  /*1d7c0*/  STL [R1+0x80c], RZ ;  /* 0x00080cff01007387 */ /* 0x0003e20000100800 */
[----:B------:R-:W-:Y:S01]  /*1d7d0*/  SHF.R.S32.HI R4, RZ, 0x1f, R11 ;  /* 0x0000001fff047819 */ /* 0x000fe2000001140b */
[C---:B------:R-:W-:Y:S01]  /*1d7e0*/  IMAD.SHL.U32 R60, R11.reuse, 0x2, RZ ;  /* 0x000000020b3c7824 */ /* 0x040fe200078e00ff */
[----:B------:R-:W-:Y:S01]  /*1d7f0*/  SHF.L.U64.HI R2, R0, 0x1, R2 ;  /* 0x0000000100027819 */ /* 0x000fe20000010202 */
[----:B------:R1:W-:Y:S01]  /*1d800*/  STL [R1+0x7f0], RZ ;  /* 0x0007f0ff01007387 */ /* 0x0003e20000100800 */
[----:B------:R-:W-:Y:S01]  /*1d810*/  SHF.L.U64.HI R0, R11, 0x1, R4 ;  /* 0x000000010b007819 */ /* 0x000fe20000010204 */
[----:B------:R-:W-:Y:S01]  /*1d820*/  USHF.R.S32.HI UR6, URZ, 0x6, UR6 ;  /* 0x00000006ff067899 */ /* 0x000fe20008011406 */
[C---:B------:R-:W-:Y:S01]  /*1d830*/  LOP3.LUT R4, R3.reuse, 0x10, RZ, 0x3c, !PT ;  /* 0x0000001003047812 */ /* 0x040fe200078e3cff */
[----:B------:R1:W-:Y:S01]  /*1d840*/  STL [R1+0x7f4], RZ ;  /* 0x0007f4ff01007387 */ /* 0x0003e20000100800 */
[----:B------:R-:W-:-:S02]  /*1d850*/  LOP3.LUT R6, R3, 0x20, RZ, 0x3c, !PT ;  /* 0x0000002003067812 */ /* 0x000fc400078e3cff */
[----:B------:R-:W-:Y:S01]  /*1d860*/  LOP3.LUT R5, R3, 0x30, RZ, 0x3c, !PT ;  /* 0x0000003003057812 */ /* 0x000fe200078e3cff */
[----:B------:R1:W-:Y:S01]  /*1d870*/  STL [R1+0x7f8], RZ ;  /* 0x0007f8ff01007387 */ /* 0x0003e20000100800 */
[C---:B------:R-:W-:Y:S02]  /*1d880*/  LOP3.LUT R6, R61.reuse, 0x20, RZ, 0x3c, !PT ;  /* 0x000000203d067812 */ /* 0x040fe400078e3cff */
[----:B------:R-:W-:Y:S01]  /*1d890*/  LOP3.LUT R5, R61, 0x40, RZ, 0x3c, !PT ;  /* 0x000000403d057812 */ /* 0x000fe200078e3cff */
        /* <DEDUP_REMOVED lines=118> */
[----:B------:R-:W0:Y:S03]  /*1e000*/  S2R R17, SR_TID.X ;  /* 0x0000000000117919 */ /* 0x000e260000002100 */
        /* <DEDUP_REMOVED lines=8> */
[C---:B0-----:R-:W-:Y:S01]  /*1e090*/  LOP3.LUT R19, R17.reuse, 0x7, RZ, 0xc0, !PT ;  /* 0x0000000711137812 */ /* 0x041fe200078ec0ff */
[----:B------:R-:W-:-:S02]  /*1e0a0*/  IMAD.SHL.U32 R17, R17, 0x2, RZ ;  /* 0x0000000211117824 */ /* 0x000fc400078e00ff */
[----:B------:R1:W-:Y:S02]  /*1e0b0*/  STL [R1+0x1004], RZ ;  /* 0x001004ff01007387 */ /* 0x0003e40000100800 */
[----:B------:R-:W-:Y:S02]  /*1e0c0*/  IMAD R19, R19, 0x90, RZ ;  /* 0x0000009013137824 */ /* 0x000fe400078e02ff */
[----:B------:R1:W-:Y:S03]  /*1e0d0*/  STL [R1+0x1008], RZ ;  /* 0x001008ff01007387 */ /* 0x0003e60000100800 */
[----:B------:R-:W-:Y:S01]  /*1e0e0*/  LOP3.LUT R17, R19, 0x30, R17, 0x78, !PT ;  /* 0x0000003013117812 */ /* 0x000fe200078e7811 */
[----:B------:R1:W-:Y:S03]  /*1e0f0*/  STL [R1+0x100c], RZ ;  /* 0x00100cff01007387 */ /* 0x0003e60000100800 */
[----:B------:R-:W-:Y:S01]  /*1e100*/  LOP3.LUT R4, R17, 0x40, RZ, 0x3c, !PT ;  /* 0x0000004011047812 */ /* 0x000fe200078e3cff */
[----:B------:R1:W-:Y:S01]  /*1e110*/  STL [R1+0x1010], RZ ;  /* 0x001010ff01007387 */ /* 0x0003e20000100800 */
[----:B------:R-:W-:-:S03]  /*1e120*/  LOP3.LUT R4, R61, 0x60, RZ, 0x3c, !PT ;  /* 0x000000603d047812 */ /* 0x000fc600078e3cff */
        /* <DEDUP_REMOVED lines=14> */
[----:B------:R1:W-:Y:S02]  /*1e210*/  STL [R1+0x103c], RZ ;  /* 0x00103cff01007387 */ /* 0x0003e40000100800 */
.L_x_1:
[----:B--2---:R-:W2:Y:S01]  /*1e220*/  LDL.64 R6, [R1+0x18b8] ;  /* 0x0018b80001067983 */ /* 0x004ea20000100a00 */
[----:B------:R-:W0:Y:S03]  /*1e230*/  LDC R4, c[0x0][0x3a0] ;  /* 0x0000e800ff047b82 */ /* 0x000e260000000800 */
[----:B--2---:R2:W-:Y:S04]  /*1e240*/  STL [R1+0x5a20], R7 ;  /* 0x005a200701007387 */ /* 0x0045e80000100800 */
[----:B--2---:R-:W0:Y:S04]  /*1e250*/  LDL R7, [R1+0x18e8] ;  /* 0x0018e80001077983 */ /* 0x004e280000100800 */
[----:B------:R-:W-:Y:S04]  /*1e260*/  STL [R1+0x5444], R23 ;  /* 0x0054441701007387 */ /* 0x000fe80000100800 */
        /* <DEDUP_REMOVED lines=74> */
[----:B0-----:R-:W-:-:S03]  /*1e710*/  IMAD R4, R7, -0x40, R4 ;  /* 0xffffffc007047824 */ /* 0x001fc600078e0204 */
        /* <DEDUP_REMOVED lines=139> */
[----:B-----5:R-:W-:Y:S04]  /*1efd0*/  STL [R1+0x5440], R25 ;  /* 0x0054401901007387 */ /* 0x020fe80000100800 */
        /* <DEDUP_REMOVED lines=161> */
[----:B------:R0:W-:Y:S04]  /*1f9f0*/  STL [R1+0x5a1c], R59 ;  /* 0x005a1c3b01007387 */ /* 0x0001e80000100800 */
        /* <DEDUP_REMOVED lines=156> */
[----:B------:R-:W2:Y:S01]  /*203c0*/  LDL.LU R7, [R1+0x5a20] ;  /* 0x005a200001077983 */ /* 0x000ea20000300800 */
[----:B------:R-:W-:-:S02]  /*203d0*/  ISETP.GT.AND P0, PT, R4, RZ, PT ;  /* 0x000000ff0400720c */ /* 0x000fc40003f04270 */
[----:B0-----:R-:W-:Y:S02]  /*203e0*/  PRMT R59, RZ, 0x7610, R59 ;  /* 0x00007610ff3b7816 */ /* 0x001fe4000000003b */
[----:B------:R-:W-:Y:S02]  /*203f0*/  PRMT R23, RZ, 0x7610, R23 ;  /* 0x00007610ff177816 */ /* 0x000fe40000000017 */
[----:B------:R-:W-:-:S07]  /*20400*/  PRMT R25, RZ, 0x7610, R25 ;  /* 0x00007610ff197816 */ /* 0x000fce0000000019 */
[----:B--2---:R-:W2:Y:S04]  /*20410*/  @P0 LDG.E.U16 R59, desc[UR48][R6.64] ;  /* 0x00000030063b0981 */ /* 0x004ea8000c1e1500 */
[----:B--2---:R0:W-:Y:S04]  /*20420*/  STL [R1+0xf0c], R59 ;  /* 0x000f0c3b01007387 */ /* 0x0041e80000100800 */
[----:B0-----:R-:W2:Y:S04]  /*20430*/  LDL.LU R59, [R1+0x5a1c] ;  /* 0x005a1c00013b7983 */ /* 0x001ea80000300800 */
[----:B------:R-:W3:Y:S04]  /*20440*/  LDL.64 R6, [R1+0x18b0] ;  /* 0x0018b00001067983 */ /* 0x000ee80000100a00 */
[----:B---3--:R-:W3:Y:S04]  /*20450*/  @P0 LDG.E.U16 R23, desc[UR48][R6.64] ;  /* 0x0000003006170981 */ /* 0x008ee8000c1e1500 */
[----:B---3--:R0:W-:Y:S04]  /*20460*/  STL [R1+0xf08], R23 ;  /* 0x000f081701007387 */ /* 0x0081e80000100800 */
[----:B0-----:R-:W3:Y:S04]  /*20470*/  LDL.LU R23, [R1+0x5a18] ;  /* 0x005a180001177983 */ /* 0x001ee80000300800 */
[----:B------:R-:W4:Y:S01]  /*20480*/  LDL.64 R6, [R1+0x18a8] ;  /* 0x0018a80001067983 */ /* 0x000f220000100a00 */
[----:B---3--:R-:W-:-:S03]  /*20490*/  PRMT R23, RZ, 0x7610, R23 ;  /* 0x00007610ff177816 */ /* 0x008fc60000000017 */
[----:B----4-:R-:W3:Y:S04]  /*204a0*/  @P0 LDG.E.U16 R25, desc[UR48][R6.64] ;  /* 0x0000003006190981 */ /* 0x010ee8000c1e1500 */
        /* <DEDUP_REMOVED lines=8> */
[----:B------:R-:W-:-:S02]  /*20530*/  ISETP.GT.AND P1, PT, R4, 0x1, PT ;  /* 0x000000010400780c */ /* 0x000fc40003f24270 */
[----:B---3--:R-:W-:Y:S01]  /*20540*/  PRMT R23, RZ, 0x7610, R23 ;  /* 0x00007610ff177816 */ /* 0x008fe20000000017 */
        /* <DEDUP_REMOVED lines=18> */
[----:B------:R-:W4:Y:S04]  /*20670*/  LDL R6, [R1+0x2d48] ;  /* 0x002d480001067983 */ /* 0x000f280000100800 */
[----:B------:R-:W4:Y:S01]  /*20680*/  LDL R7, [R1+0x2d4c] ;  /* 0x002d4c0001077983 */ /* 0x000f220000100800 */
[----:B---3--:R-:W-:-:S02]  /*20690*/  PRMT R23, RZ, 0x7610, R23 ;  /* 0x00007610ff177816 */ /* 0x008fc40000000017 */
[----:B----4-:R-:W-:-:S04]  /*206a0*/  @P1 LOP3.LUT R7, R7, R6, RZ, 0x3c, !PT ;  /* 0x0000000607071212 */ /* 0x010fc800078e3cff */
[----:B------:R-:W-:-:S04]  /*206b0*/  @P1 LOP3.LUT R6, R7, R6, RZ, 0x3c, !PT ;  /* 0x0000000607061212 */ /* 0x000fc800078e3cff */
[----:B------:R-:W-:-:S05]  /*206c0*/  @P1 LOP3.LUT R7, R7, R6, RZ, 0x3c, !PT ;  /* 0x0000000607071212 */ /* 0x000fca00078e3cff */
[----:B------:R-:W3:Y:S04]  /*206d0*/  @P1 LDG.E.U16 R25, desc[UR48][R6.64] ;  /* 0x0000003006191981 */ /* 0x000ee8000c1e1500 */
        /* <DEDUP_REMOVED lines=31> */
[----:B------:R-:W-:-:S02]  /*208d0*/  ISETP.GT.AND P0, PT, R4, 0x2, PT ;  /* 0x000000020400780c */ /* 0x000fc40003f04270 */
[----:B---3--:R-:W-:Y:S02]  /*208e0*/  PRMT R23, RZ, 0x7610, R23 ;  /* 0x00007610ff177816 */ /* 0x008fe40000000017 */
        /* <DEDUP_REMOVED lines=436> */
[----:B------:R-:W-:-:S02]  /*22430*/  PRMT R61, RZ, 0x7610, R61 ;  /* 0x00007610ff3d7816 */ /* 0x000fc4000000003d */
[----:B------:R-:W-:Y:S02]  /*22440*/  ISETP.GT.AND P0, PT, R4, 0x8, PT ;  /* 0x000000080400780c */ /* 0x000fe40003f04270 */
        /* <DEDUP_REMOVED lines=8> */
[----:B------:R-:W4:Y:S02]  /*224d0*/  LDL R7, [R1+0x2ba4] ;  /* 0x002ba40001077983 */ /* 0x000f240000100800 */
[----:B----4-:R-:W-:-:S04]  /*224e0*/  @P1 LOP3.LUT R7, R7, R6, RZ, 0x3c, !PT ;  /* 0x0000000607071212 */ /* 0x010fc800078e3cff */
[----:B------:R-:W-:-:S04]  /*224f0*/  @P1 LOP3.LUT R6, R7, R6, RZ, 0x3c, !PT ;  /* 0x0000000607061212 */ /* 0x000fc800078e3cff */
[----:B------:R-:W-:-:S05]  /*22500*/  @P1 LOP3.LUT R7, R7, R6, RZ, 0x3c, !PT ;  /* 0x0000000607071212 */ /* 0x000fca00078e3cff */
[----:B------:R-:W4:Y:S04]  /*22510*/  @P1 LDG.E.U16 R23, desc[UR48][R6.64] ;  /* 0x0000003006171981 */ /* 0x000f28000c1e1500 */
[----:B----4-:R0:W-:Y:S04]  /*22520*/  STL [R1+0xd68], R23 ;  /* 0x000d681701007387 */ /* 0x0101e80000100800 */
[----:B0-----:R-:W4:Y:S04]  /*22530*/  LDL.LU R23, [R1+0x5928] ;  /* 0x0059280001177983 */ /* 0x001f280000300800 */
[----:B------:R-:W2:Y:S04]  /*22540*/  LDL R6, [R1+0x2b98] ;  /* 0x002b980001067983 */ /* 0x000ea80000100800 */
[----:B------:R-:W2:Y:S01]  /*22550*/  LDL R7, [R1+0x2b9c] ;  /* 0x002b9c0001077983 */ /* 0x000ea20000100800 */
[----:B----4-:R-:W-:-:S02]  /*22560*/  PRMT R23, RZ, 0x7610, R23 ;  /* 0x00007610ff177816 */ /* 0x010fc40000000017 */
[----:B--2---:R-:W-:-:S04]  /*22570*/  @P1 LOP3.LUT R7, R7, R6, RZ, 0x3c, !PT ;  /* 0x0000000607071212 */ /* 0x004fc800078e3cff */
[----:B------:R-:W-:-:S04]  /*22580*/  @P1 LOP3.LUT R6, R7, R6, RZ, 0x3c, !PT ;  /* 0x0000000607061212 */ /* 0x000fc800078e3cff */
[----:B------:R-:W-:-:S05]  /*22590*/  @P1 LOP3.LUT R7, R7, R6, RZ, 0x3c, !PT ;  /* 0x0000000607071212 */ /* 0x000fca00078e3cff */
[----:B------:R-:W2:Y:S04]  /*225a0*/  @P1 LDG.E.U16 R61, desc[UR48][R6.64] ;  /* 0x00000030063d1981 */ /* 0x000ea8000c1e1500 */
[----:B------:R-:W4:Y:S04]  /*225b0*/  LDL R6, [R1+0x2b90] ;  /* 0x002b900001067983 */ /* 0x000f280000100800 */
[----:B------:R-:W4:Y:S01]  /*225c0*/  LDL R7, [R1+0x2b94] ;  /* 0x002b940001077983 */ /* 0x000f220000100800 */
[----:B---3--:R-:W-:-:S03]  /*225d0*/  PRMT R25, RZ, 0x7610, R25 ;  /* 0x00007610ff197816 */ /* 0x008fc60000000019 */
[----:B--2---:R-:W-:Y:S01]  /*225e0*/  STL [R1+0x52cc], R61 ;  /* 0x0052cc3d01007387 */ /* 0x004fe20000100800 */
[----:B----4-:R-:W-:-:S04]  /*225f0*/  @P1 LOP3.LUT R7, R7, R6, RZ, 0x3c, !PT ;  /* 0x0000000607071212 */ /* 0x010fc800078e3cff */
[----:B------:R-:W-:-:S04]  /*22600*/  @P1 LOP3.LUT R6, R7, R6, RZ, 0x3c, !PT ;  /* 0x0000000607061212 */ /* 0x000fc800078e3cff */
[----:B------:R-:W-:-:S05]  /*22610*/  @P1 LOP3.LUT R7, R7, R6, RZ, 0x3c, !PT ;  /* 0x0000000607071212 */ /* 0x000fca00078e3cff */
[----:B------:R-:W2:Y:S04]  /*22620*/  @P1 LDG.E.U16 R23, desc[UR48][R6.64] ;  /* 0x0000003006171981 */ /* 0x000ea8000c1e1500 */
[----:B--2---:R0:W-:Y:S04]  /*22630*/  STL [R1+0xd60], R23 ;  /* 0x000d601701007387 */ /* 0x0041e80000100800 */
[----:B0-----:R-:W2:Y:S04]  /*22640*/  LDL.LU R23, [R1+0x5924] ;  /* 0x0059240001177983 */ /* 0x001ea80000300800 */
[----:B------:R-:W3:Y:S04]  /*22650*/  LDL R6, [R1+0x2b88] ;  /* 0x002b880001067983 */ /* 0x000ee80000100800 */
[----:B------:R-:W3:Y:S01]  /*22660*/  LDL R7, [R1+0x2b8c] ;  /* 0x002b8c0001077983 */ /* 0x000ee20000100800 */
[----:B--2---:R-:W-:-:S02]  /*22670*/  PRMT R23, RZ, 0x7610, R23 ;  /* 0x00007610ff177816 */ /* 0x004fc40000000017 */
[----:B---3--:R-:W-:-:S04]  /*22680*/  @P0 LOP3.LUT R7, R7, R6, RZ, 0x3c, !PT ;  /* 0x0000000607070212 */ /* 0x008fc800078e3cff */
        /* <DEDUP_REMOVED lines=34> */
[----:B------:R-:W-:-:S02]  /*228b0*/  ISETP.GT.AND P1, PT, R4, 0x9, PT ;  /* 0x000000090400780c */ /* 0x000fc40003f24270 */
[----:B--2---:R-:W-:Y:S02]  /*228c0*/  PRMT R23, RZ, 0x7610, R23 ;  /* 0x00007610ff177816 */ /* 0x004fe40000000017 */
        /* <DEDUP_REMOVED lines=172> */
[----:B------:R-:W-:-:S02]  /*23390*/  PRMT R2, RZ, 0x7610, R2 ;  /* 0x00007610ff027816 */ /* 0x000fc40000000002 */
[----:B---3--:R-:W-:-:S04]  /*233a0*/  @P0 LOP3.LUT R7, R7, R6, RZ, 0x3c, !PT ;  /* 0x0000000607070212 */ /* 0x008fc800078e3cff */
        /* <DEDUP_REMOVED lines=12> */
[----:B------:R-:W4:Y:S04]  /*23470*/  LDL R6, [R1+0x2ac0] ;  /* 0x002ac00001067983 */ /* 0x000f280000100800 */
[----:B------:R-:W4:Y:S01]  /*23480*/  LDL R7, [R1+0x2ac4] ;  /* 0x002ac40001077983 */ /* 0x000f220000100800 */
[----:B--2---:R-:W-:-:S03]  /*23490*/  PRMT R25, RZ, 0x7610, R25 ;  /* 0x00007610ff197816 */ /* 0x004fc60000000019 */
[----:B---3--:R-:W-:Y:S01]  /*234a0*/  STL [R1+0x52c4], R2 ;  /* 0x0052c40201007387 */ /* 0x008fe20000100800 */
        /* <DEDUP_REMOVED lines=2151> */
[----:B------:R-:W3:Y:S02]  /*2bb20*/  LDL R7, [R1+0x2364] ;  /* 0x0023640001077983 */ /* 0x000ee40000100800 */
        /* <DEDUP_REMOVED lines=474> */
[----:B--2---:R-:W-:-:S02]  /*2d8d0*/  PRMT R25, RZ, 0x7610, R25 ;  /* 0x00007610ff197816 */ /* 0x004fc40000000019 */
[----:B----4-:R-:W-:-:S04]  /*2d8e0*/  @P1 LOP3.LUT R7, R7, R6, RZ, 0x3c, !PT ;  /* 0x0000000607071212 */ /* 0x010fc800078e3cff */
[----:B------:R-:W-:-:S04]  /*2d8f0*/  @P1 LOP3.LUT R6, R7, R6, RZ, 0x3c, !PT ;  /* 0x0000000607061212 */ /* 0x000fc800078e3cff */
[----:B------:R-:W-:-:S05]  /*2d900*/  @P1 LOP3.LUT R7, R7, R6, RZ, 0x3c, !PT ;  /* 0x0000000607071212 */ /* 0x000fca00078e3cff */
[----:B------:R-:W2:Y:S04]  /*2d910*/  @P1 LDG.E.U16 R25, desc[UR48][R6.64] ;  /* 0x0000003006191981 */ /* 0x000ea8000c1e1500 */
[----:B--2---:R0:W-:Y:S04]  /*2d920*/  STL [R1+0x4a4], R25 ;  /* 0x0004a41901007387 */ /* 0x0041e80000100800 */
[----:B0-----:R-:W2:Y:S04]  /*2d930*/  LDL.LU R25, [R1+0x5440] ;  /* 0x0054400001197983 */ /* 0x001ea80000300800 */
[----:B------:R-:W4:Y:S04]  /*2d940*/  LDL R6, [R1+0x21b8] ;  /* 0x0021b80001067983 */ /* 0x000f280000100800 */
[----:B------:R-:W4:Y:S01]  /*2d950*/  LDL R7, [R1+0x21bc] ;  /* 0x0021bc0001077983 */ /* 0x000f220000100800 */
[----:B------:R-:W-:-:S02]  /*2d960*/  PRMT R59, RZ, 0x7610, R59 ;  /* 0x00007610ff3b7816 */ /* 0x000fc4000000003b */
        /* <DEDUP_REMOVED lines=8> */
[----:B------:R-:W-:-:S02]  /*2d9f0*/  PRMT R58, RZ, 0x7610, R58 ;  /* 0x00007610ff3a7816 */ /* 0x000fc4000000003a */
[----:B--2---:R-:W-:-:S04]  /*2da00*/  @P1 LOP3.LUT R7, R7, R6, RZ, 0x3c, !PT ;  /* 0x0000000607071212 */ /* 0x004fc800078e3cff */
[----:B------:R-:W-:-:S04]  /*2da10*/  @P1 LOP3.LUT R6, R7, R6, RZ, 0x3c, !PT ;  /* 0x0000000607061212 */ /* 0x000fc800078e3cff */
[----:B------:R-:W-:-:S05]  /*2da20*/  @P1 LOP3.LUT R7, R7, R6, RZ, 0x3c, !PT ;  /* 0x0000000607071212 */ /* 0x000fca00078e3cff */
[----:B------:R-:W2:Y:S04]  /*2da30*/  @P1 LDG.E.U16 R58, desc[UR48][R6.64] ;  /* 0x00000030063a1981 */ /* 0x000ea8000c1e1500 */
[----:B--2---:R0:W-:Y:S04]  /*2da40*/  STL [R1+0x494], R58 ;  /* 0x0004943a01007387 */ /* 0x0041e80000100800 */
[----:B0-----:R-:W2:Y:S04]  /*2da50*/  LDL.LU R58, [R1+0x5438] ;  /* 0x00543800013a7983 */ /* 0x001ea80000300800 */
        /* <DEDUP_REMOVED lines=30> */
[----:B------:R-:W-:Y:S02]  /*2dc40*/  ISETP.GT.AND P0, PT, R4, 0x30, PT ;  /* 0x000000300400780c */ /* 0x000fe40003f04270 */
        /* <DEDUP_REMOVED lines=369> */
[----:B------:R-:W3:Y:S04]  /*2f360*/  LDL R6, [R1+0x2048] ;  /* 0x0020480001067983 */ /* 0x000ee80000100800 */
[----:B------:R-:W3:Y:S01]  /*2f370*/  LDL R7, [R1+0x204c] ;  /* 0x00204c0001077983 */ /* 0x000ee20000100800 */
[----:B------:R-:W-:-:S03]  /*2f380*/  PRMT R11, RZ, 0x7610, R11 ;  /* 0x00007610ff0b7816 */ /* 0x000fc6000000000b */
[----:B--2---:R0:W-:Y:S04]  /*2f390*/  STL [R1+0x5348], R60 ;  /* 0x0053483c01007387 */ /* 0x0041e80000100800 */
[----:B0-----:R-:W2:Y:S01]  /*2f3a0*/  LDL R60, [R1+0x202c] ;  /* 0x00202c00013c7983 */ /* 0x001ea20000100800 */
[----:B---3--:R-:W-:-:S04]  /*2f3b0*/  @P1 LOP3.LUT R7, R7, R6, RZ, 0x3c, !PT ;  /* 0x0000000607071212 */ /* 0x008fc800078e3cff */
[----:B------:R-:W-:-:S04]  /*2f3c0*/  @P1 LOP3.LUT R6, R7, R6, RZ, 0x3c, !PT ;  /* 0x0000000607061212 */ /* 0x000fc800078e3cff */
[----:B------:R-:W-:-:S05]  /*2f3d0*/  @P1 LOP3.LUT R7, R7, R6, RZ, 0x3c, !PT ;  /* 0x0000000607071212 */ /* 0x000fca00078e3cff */
[----:B------:R-:W3:Y:S04]  /*2f3e0*/  @P1 LDG.E.U16 R11, desc[UR48][R6.64] ;  /* 0x00000030060b1981 */ /* 0x000ee8000c1e1500 */
[----:B---3--:R0:W-:Y:S04]  /*2f3f0*/  STL [R1+0x28], R11 ;  /* 0x0000280b01007387 */ /* 0x0081e80000100800 */
[----:B0-----:R-:W3:Y:S04]  /*2f400*/  LDL.LU R11, [R1+0x5388] ;  /* 0x00538800010b7983 */ /* 0x001ee80000300800 */
        /* <DEDUP_REMOVED lines=24> */
[----:B------:R-:W3:Y:S01]  /*2f590*/  @P1 LDG.E.U16 R9, desc[UR48][R6.64] ;  /* 0x0000003006091981 */ /* 0x000ee2000c1e1500 */
[----:B------:R-:W-:-:S03]  /*2f5a0*/  PRMT R25, RZ, 0x7610, R25 ;  /* 0x00007610ff197816 */ /* 0x000fc60000000019 */
[----:B---3--:R0:W-:Y:S04]  /*2f5b0*/  STL [R1+0x1c], R9 ;  /* 0x00001c0901007387 */ /* 0x0081e80000100800 */
[----:B0-----:R-:W3:Y:S04]  /*2f5c0*/  LDL.LU R9, [R1+0x5380] ;  /* 0x0053800001097983 */ /* 0x001ee80000300800 */
[----:B------:R-:W2:Y:S01]  /*2f5d0*/  LDL R7, [R1+0x2028] ;  /* 0x0020280001077983 */ /* 0x000ea20000100800 */
[----:B------:R-:W-:Y:S01]  /*2f5e0*/  @P1 IMAD.MOV.U32 R6, RZ, RZ, R60 ;  /* 0x000000ffff061224 */ /* 0x000fe200078e003c */
[----:B------:R-:W-:-:S02]  /*2f5f0*/  PRMT R8, RZ, 0x7610, R8 ;  /* 0x00007610ff087816 */ /* 0x000fc40000000008 */
[----:B------:R-:W3:Y:S04]  /*2f600*/  LDL R60, [R1+0x2000] ;  /* 0x00200000013c7983 */ /* 0x000ee80000100800 */
[----:B--2---:R0:W2:Y:S04]  /*2f610*/  @P1 LDG.E.U16 R25, desc[UR48][R6.64] ;  /* 0x0000003006191981 */ /* 0x0040a8000c1e1500 */
[----:B------:R-:W0:Y:S04]  /*2f620*/  LDL R6, [R1+0x2020] ;  /* 0x0020200001067983 */ /* 0x000e280000100800 */
[----:B------:R-:W0:Y:S02]  /*2f630*/  LDL R7, [R1+0x2024] ;  /* 0x0020240001077983 */ /* 0x000e240000100800 */
[----:B0-----:R-:W-:-:S04]  /*2f640*/  @P1 LOP3.LUT R7, R7, R6, RZ, 0x3c, !PT ;  /* 0x0000000607071212 */ /* 0x001fc800078e3cff */
[----:B------:R-:W-:-:S04]  /*2f650*/  @P1 LOP3.LUT R6, R7, R6, RZ, 0x3c, !PT ;  /* 0x0000000607061212 */ /* 0x000fc800078e3cff */
[----:B------:R-:W-:-:S05]  /*2f660*/  @P1 LOP3.LUT R7, R7, R6, RZ, 0x3c, !PT ;  /* 0x0000000607071212 */ /* 0x000fca00078e3cff */
[----:B------:R-:W3:Y:S04]  /*2f670*/  @P1 LDG.E.U16 R8, desc[UR48][R6.64] ;  /* 0x0000003006081981 */ /* 0x000ee8000c1e1500 */
[----:B--2---:R0:W-:Y:S04]  /*2f680*/  STL [R1+0x18], R25 ;  /* 0x0000181901007387 */ /* 0x0041e80000100800 */
[----:B0-----:R-:W2:Y:S04]  /*2f690*/  LDL R25, [R1+0x2004] ;  /* 0x0020040001197983 */ /* 0x001ea80000100800 */
        /* <DEDUP_REMOVED lines=8> */
[----:B------:R-:W2:Y:S01]  /*2f720*/  @P1 LDG.E.U16 R5, desc[UR48][R6.64] ;  /* 0x0000003006051981 */ /* 0x000ea2000c1e1500 */
[----:B------:R-:W-:-:S03]  /*2f730*/  PRMT R26, RZ, 0x7610, R26 ;  /* 0x00007610ff1a7816 */ /* 0x000fc6000000001a */
[----:B--2---:R0:W-:Y:S04]  /*2f740*/  STL [R1+0x10], R5 ;  /* 0x0000100501007387 */ /* 0x0041e80000100800 */
[----:B0-----:R-:W2:Y:S04]  /*2f750*/  LDL.LU R5, [R1+0x5378] ;  /* 0x0053780001057983 */ /* 0x001ea80000300800 */
[----:B------:R-:W2:Y:S01]  /*2f760*/  LDL R7, [R1+0x2010] ;  /* 0x0020100001077983 */ /* 0x000ea20000100800 */
[----:B------:R-:W-:-:S03]  /*2f770*/  @P1 IMAD.MOV.U32 R6, RZ, RZ, R23 ;  /* 0x000000ffff061224 */ /* 0x000fc600078e0017 */
[----:B------:R-:W3:Y:S04]  /*2f780*/  LDL R23, [R1+0x1ff4] ;  /* 0x001ff40001177983 */ /* 0x000ee80000100800 */
[----:B--2---:R-:W2:Y:S01]  /*2f790*/  @P1 LDG.E.U16 R26, desc[UR48][R6.64] ;  /* 0x00000030061a1981 */ /* 0x004ea2000c1e1500 */
[----:B------:R-:W-:-:S03]  /*2f7a0*/  ISETP.GT.AND P0, PT, R4, 0x36, PT ;  /* 0x000000360400780c */ /* 0x000fc60003f04270 */
        /* <DEDUP_REMOVED lines=8> */
[----:B------:R0:W2:Y:S01]  /*2f830*/  @P0 LDG.E.U16 R61, desc[UR48][R6.64] ;  /* 0x00000030063d0981 */ /* 0x0000a2000c1e1500 */
[----:B------:R-:W-:Y:S01]  /*2f840*/  PRMT R2, RZ, 0x7610, R2 ;  /* 0x00007610ff027816 */ /* 0x000fe20000000002 */
[----:B0-----:R-:W-:Y:S02]  /*2f850*/  @P0 IMAD.MOV.U32 R6, RZ, RZ, R25 ;  /* 0x000000ffff060224 */ /* 0x001fe400078e0019 */
[----:B------:R-:W-:-:S05]  /*2f860*/  @P0 IMAD.MOV.U32 R7, RZ, RZ, R60 ;  /* 0x000000ffff070224 */ /* 0x000fca00078e003c */
[----:B------:R-:W3:Y:S04]  /*2f870*/  @P0 LDG.E.U16 R2, desc[UR48][R6.64] ;  /* 0x0000003006020981 */ /* 0x000ee8000c1e1500 */
[----:B--2---:R-:W-:Y:S04]  /*2f880*/  STL [R1+0x5300], R61 ;  /* 0x0053003d01007387 */ /* 0x004fe80000100800 */
[----:B------:R-:W2:Y:S04]  /*2f890*/  LDL R6, [R1+0x1ff8] ;  /* 0x001ff80001067983 */ /* 0x000ea80000100800 */
[----:B------:R-:W2:Y:S04]  /*2f8a0*/  LDL R7, [R1+0x1ffc] ;  /* 0x001ffc0001077983 */ /* 0x000ea80000100800 */
[----:B------:R-:W4:Y:S04]  /*2f8b0*/  LDL R60, [R1+0x1fe0] ;  /* 0x001fe000013c7983 */ /* 0x000f280000100800 */
[----:B------:R-:W4:Y:S01]  /*2f8c0*/  LDL R25, [R1+0x1fe4] ;  /* 0x001fe40001197983 */ /* 0x000f220000100800 */
[----:B------:R-:W-:-:S03]  /*2f8d0*/  PRMT R0, RZ, 0x7610, R0 ;  /* 0x00007610ff007816 */ /* 0x000fc60000000000 */
[----:B---3--:R0:W-:Y:S04]  /*2f8e0*/  STL [R1+0x5304], R2 ;  /* 0x0053040201007387 */ /* 0x0081e80000100800 */
[----:B0-----:R-:W3:Y:S01]  /*2f8f0*/  LDL R2, [R1+0x1ff0] ;  /* 0x001ff00001027983 */ /* 0x001ee20000100800 */
[----:B--2---:R-:W-:-:S04]  /*2f900*/  @P0 LOP3.LUT R7, R7, R6, RZ, 0x3c, !PT ;  /* 0x0000000607070212 */ /* 0x004fc800078e3cff */
[----:B------:R-:W-:-:S04]  /*2f910*/  @P0 LOP3.LUT R6, R7, R6, RZ, 0x3c, !PT ;  /* 0x0000000607060212 */ /* 0x000fc800078e3cff */
[----:B------:R-:W-:-:S05]  /*2f920*/  @P0 LOP3.LUT R7, R7, R6, RZ, 0x3c, !PT ;  /* 0x0000000607070212 */ /* 0x000fca00078e3cff */
[----:B------:R0:W2:Y:S01]  /*2f930*/  @P0 LDG.E.U16 R0, desc[UR48][R6.64] ;  /* 0x0000003006000981 */ /* 0x0000a2000c1e1500 */
[----:B----4-:R-:W-:Y:S01]  /*2f940*/  PRMT R59, RZ, 0x7610, R59 ;  /* 0x00007610ff3b7816 */ /* 0x010fe2000000003b */
[----:B0-----:R-:W-:Y:S02]  /*2f950*/  @P0 IMAD.MOV.U32 R6, RZ, RZ, R23 ;  /* 0x000000ffff060224 */ /* 0x001fe400078e0017 */
[----:B---3--:R-:W-:-:S05]  /*2f960*/  @P0 IMAD.MOV.U32 R7, RZ, RZ, R2 ;  /* 0x000000ffff070224 */ /* 0x008fca00078e0002 */
[----:B------:R0:W3:Y:S04]  /*2f970*/  @P0 LDG.E.U16 R59, desc[UR48][R6.64] ;  /* 0x00000030063b0981 */ /* 0x0000e8000c1e1500 */
[----:B--2---:R-:W-:Y:S04]  /*2f980*/  STL [R1+0x5308], R0 ;  /* 0x0053080001007387 */ /* 0x004fe80000100800 */
[----:B------:R-:W0:Y:S04]  /*2f990*/  LDL R6, [R1+0x1fe8] ;  /* 0x001fe80001067983 */ /* 0x000e280000100800 */
[----:B------:R-:W0:Y:S01]  /*2f9a0*/  LDL R7, [R1+0x1fec] ;  /* 0x001fec0001077983 */ /* 0x000e220000100800 */
[----:B------:R-:W-:-:S02]  /*2f9b0*/  PRMT R58, RZ, 0x7610, R58 ;  /* 0x00007610ff3a7816 */ /* 0x000fc4000000003a */
[----:B------:R-:W-:Y:S01]  /*2f9c0*/  PRMT R57, RZ, 0x7610, R57 ;  /* 0x00007610ff397816 */ /* 0x000fe20000000039 */
[----:B------:R-:W2:Y:S04]  /*2f9d0*/  LDL R23, [R1+0x1fd0] ;  /* 0x001fd00001177983 */ /* 0x000ea80000100800 */
[----:B------:R-:W4:Y:S01]  /*2f9e0*/  LDL R2, [R1+0x1fd4] ;  /* 0x001fd40001027983 */ /* 0x000f220000100800 */
[----:B0-----:R-:W-:-:S04]  /*2f9f0*/  @P0 LOP3.LUT R7, R7, R6, RZ, 0x3c, !PT ;  /* 0x0000000607070212 */ /* 0x001fc800078e3cff */
[----:B------:R-:W-:-:S04]  /*2fa00*/  @P0 LOP3.LUT R6, R7, R6, RZ, 0x3c, !PT ;  /* 0x0000000607060212 */ /* 0x000fc800078e3cff */
[----:B------:R-:W-:-:S05]  /*2fa10*/  @P0 LOP3.LUT R7, R7, R6, RZ, 0x3c, !PT ;  /* 0x0000000607070212 */ /* 0x000fca00078e3cff */
[----:B------:R0:W2:Y:S04]  /*2fa20*/  @P0 LDG.E.U16 R58, desc[UR48][R6.64] ;  /* 0x00000030063a0981 */ /* 0x0000a8000c1e1500 */
[----:B---3--:R3:W-:Y:S01]  /*2fa30*/  STL [R1+0x530c], R59 ;  /* 0x00530c3b01007387 */ /* 0x0087e20000100800 */
[----:B0-----:R-:W-:Y:S02]  /*2fa40*/  @P0 IMAD.MOV.U32 R6, RZ, RZ, R25 ;  /* 0x000000ffff060224 */ /* 0x001fe400078e0019 */
[----:B------:R-:W-:-:S05]  /*2fa50*/  @P0 IMAD.MOV.U32 R7, RZ, RZ, R60 ;  /* 0x000000ffff070224 */ /* 0x000fca00078e003c */
[----:B------:R0:W4:Y:S04]  /*2fa60*/  @P0 LDG.E.U16 R57, desc[UR48][R6.64] ;  /* 0x0000003006390981 */ /* 0x000128000c1e1500 */
[----:B--2---:R-:W-:Y:S04]  /*2fa70*/  STL [R1+0x5310], R58 ;  /* 0x0053103a01007387 */ /* 0x004fe80000100800 */
[----:B------:R-:W0:Y:S04]  /*2fa80*/  LDL R6, [R1+0x1fd8] ;  /* 0x001fd80001067983 */ /* 0x000e280000100800 */
[----:B------:R-:W0:Y:S01]  /*2fa90*/  LDL R7, [R1+0x1fdc] ;  /* 0x001fdc0001077983 */ /* 0x000e220000100800 */
[----:B------:R-:W-:-:S02]  /*2faa0*/  PRMT R56, RZ, 0x7610, R56 ;  /* 0x00007610ff387816 */ /* 0x000fc40000000038 */
[----:B------:R-:W-:Y:S01]  /*2fab0*/  PRMT R55, RZ, 0x7610, R55 ;  /* 0x00007610ff377816 */ /* 0x000fe20000000037 */
[----:B------:R-:W2:Y:S04]  /*2fac0*/  LDL R60, [R1+0x1fcc] ;  /* 0x001fcc00013c7983 */ /* 0x000ea80000100800 */
[----:B---3--:R-:W3:Y:S04]  /*2fad0*/  LDL R59, [R1+0x1fc0] ;  /* 0x001fc000013b7983 */ /* 0x008ee80000100800 */
[----:B------:R-:W2:Y:S01]  /*2fae0*/  LDL R25, [R1+0x1fc4] ;  /* 0x001fc40001197983 */ /* 0x000ea20000100800 */
[----:B0-----:R-:W-:-:S04]  /*2faf0*/  @P0 LOP3.LUT R7, R7, R6, RZ, 0x3c, !PT ;  /* 0x0000000607070212 */ /* 0x001fc800078e3cff */
[----:B------:R-:W-:-:S04]  /*2fb00*/  @P0 LOP3.LUT R6, R7, R6, RZ, 0x3c, !PT ;  /* 0x0000000607060212 */ /* 0x000fc800078e3cff */
[----:B------:R-:W-:-:S05]  /*2fb10*/  @P0 LOP3.LUT R7, R7, R6, RZ, 0x3c, !PT ;  /* 0x0000000607070212 */ /* 0x000fca00078e3cff */
[----:B------:R0:W2:Y:S04]  /*2fb20*/  @P0 LDG.E.U16 R56, desc[UR48][R6.64] ;  /* 0x0000003006380981 */ /* 0x0000a8000c1e1500 */
[----:B----4-:R-:W-:Y:S01]  /*2fb30*/  STL [R1+0x5314], R57 ;  /* 0x0053143901007387 */ /* 0x010fe20000100800 */
[----:B0-----:R-:W-:Y:S02]  /*2fb40*/  @P0 IMAD.MOV.U32 R6, RZ, RZ, R2 ;  /* 0x000000ffff060224 */ /* 0x001fe400078e0002 */
[----:B------:R-:W-:-:S05]  /*2fb50*/  @P0 IMAD.MOV.U32 R7, RZ, RZ, R23 ;  /* 0x000000ffff070224 */ /* 0x000fca00078e0017 */
[----:B------:R0:W4:Y:S01]  /*2fb60*/  @P0 LDG.E.U16 R55, desc[UR48][R6.64] ;  /* 0x0000003006370981 */ /* 0x000122000c1e1500 */
[----:B------:R-:W-:-:S03]  /*2fb70*/  ISETP.GT.AND P1, PT, R4, 0x37, PT ;  /* 0x000000370400780c */ /* 0x000fc60003f24270 */
[----:B--2---:R-:W-:Y:S04]  /*2fb80*/  STL [R1+0x5318], R56 ;  /* 0x0053183801007387 */ /* 0x004fe80000100800 */
[----:B------:R-:W2:Y:S01]  /*2fb90*/  LDL R7, [R1+0x1fc8] ;  /* 0x001fc80001077983 */ /* 0x000ea20000100800 */
[----:B------:R-:W-:-:S05]  /*2fba0*/  PRMT R24, RZ, 0x7610, R24 ;  /* 0x00007610ff187816 */ /* 0x000fca0000000018 */
[----:B0-----:R-:W-:Y:S01]  /*2fbb0*/  @P1 IMAD.MOV.U32 R6, RZ, RZ, R60 ;  /* 0x000000ffff061224 */ /* 0x001fe200078e003c */
[----:B------:R-:W-:Y:S01]  /*2fbc0*/  PRMT R22, RZ, 0x7610, R22 ;  /* 0x00007610ff167816 */ /* 0x000fe20000000016 */
[----:B------:R-:W3:Y:S04]  /*2fbd0*/  LDL R23, [R1+0x1fb0] ;  /* 0x001fb00001177983 */ /* 0x000ee80000100800 */
[----:B------:R-:W3:Y:S04]  /*2fbe0*/  LDL R2, [R1+0x1fb4] ;  /* 0x001fb40001027983 */ /* 0x000ee80000100800 */
[----:B--2---:R0:W2:Y:S04]  /*2fbf0*/  @P1 LDG.E.U16 R24, desc[UR48][R6.64] ;  /* 0x0000003006181981 */ /* 0x0040a8000c1e1500 */
[----:B----4-:R4:W-:Y:S01]  /*2fc00*/  STL [R1+0x531c], R55 ;  /* 0x00531c3701007387 */ /* 0x0109e20000100800 */
[----:B0-----:R-:W-:-:S02]  /*2fc10*/  @P1 IMAD.MOV.U32 R6, RZ, RZ, R25 ;  /* 0x000000ffff061224 */ /* 0x001fc400078e0019 */
[----:B---3--:R-:W-:Y:S01]  /*2fc20*/  @P1 IMAD.MOV.U32 R7, RZ, RZ, R59 ;  /* 0x000000ffff071224 */ /* 0x008fe200078e003b */
[----:B----4-:R-:W3:Y:S04]  /*2fc30*/  LDL R55, [R1+0x1fa8] ;  /* 0x001fa80001377983 */ /* 0x010ee80000100800 */
[----:B------:R0:W4:Y:S04]  /*2fc40*/  @P1 LDG.E.U16 R22, desc[UR48][R6.64] ;  /* 0x0000003006161981 */ /* 0x000128000c1e1500 */
[----:B--2---:R2:W-:Y:S04]  /*2fc50*/  STL [R1+0x3ac], R24 ;  /* 0x0003ac1801007387 */ /* 0x0045e80000100800 */
[----:B------:R-:W0:Y:S04]  /*2fc60*/  LDL R6, [R1+0x1fb8] ;  /* 0x001fb80001067983 */ /* 0x000e280000100800 */
[----:B------:R-:W0:Y:S01]  /*2fc70*/  LDL R7, [R1+0x1fbc] ;  /* 0x001fbc0001077983 */ /* 0x000e220000100800 */
[----:B------:R-:W-:-:S03]  /*2fc80*/  PRMT R27, RZ, 0x7610, R27 ;  /* 0x00007610ff1b7816 */ /* 0x000fc6000000001b */
[----:B------:R-:W3:Y:S04]  /*2fc90*/  LDL R60, [R1+0x1fa0] ;  /* 0x001fa000013c7983 */ /* 0x000ee80000100800 */
[----:B------:R-:W3:Y:S04]  /*2fca0*/  LDL R59, [R1+0x1fa4] ;  /* 0x001fa400013b7983 */ /* 0x000ee80000100800 */
[----:B------:R-:W3:Y:S04]  /*2fcb0*/  LDL R25, [R1+0x1f98] ;  /* 0x001f980001197983 */ /* 0x000ee80000100800 */
[----:B--2---:R-:W2:Y:S01]  /*2fcc0*/  LDL R24, [R1+0x1fac] ;  /* 0x001fac0001187983 */ /* 0x004ea20000100800 */
[----:B0-----:R-:W-:-:S04]  /*2fcd0*/  @P1 LOP3.LUT R7, R7, R6, RZ, 0x3c, !PT ;  /* 0x0000000607071212 */ /* 0x001fc800078e3cff */
[----:B------:R-:W-:-:S04]  /*2fce0*/  @P1 LOP3.LUT R6, R7, R6, RZ, 0x3c, !PT ;  /* 0x0000000607061212 */ /* 0x000fc800078e3cff */
[----:B------:R-:W-:-:S05]  /*2fcf0*/  @P1 LOP3.LUT R7, R7, R6, RZ, 0x3c, !PT ;  /* 0x0000000607071212 */ /* 0x000fca00078e3cff */
[----:B------:R0:W2:Y:S04]  /*2fd00*/  @P1 LDG.E.U16 R27, desc[UR48][R6.64] ;  /* 0x00000030061b1981 */ /* 0x0000a8000c1e1500 */
[----:B----4-:R4:W-:Y:S01]  /*2fd10*/  STL [R1+0x3a4], R22 ;  /* 0x0003a41601007387 */ /* 0x0109e20000100800 */
[----:B------:R-:W-:-:S03]  /*2fd20*/  PRMT R3, RZ, 0x7610, R3 ;  /* 0x00007610ff037816 */ /* 0x000fc60000000003 */
[----:B----4-:R-:W4:Y:S01]  /*2fd30*/  LDL R22, [R1+0x1f9c] ;  /* 0x001f9c0001167983 */ /* 0x010f220000100800 */
[----:B0-----:R-:W-:Y:S02]  /*2fd40*/  @P1 IMAD.MOV.U32 R6, RZ, RZ, R2 ;  /* 0x000000ffff061224 */ /* 0x001fe400078e0002 */
[----:B------:R-:W-:-:S05]  /*2fd50*/  @P1 IMAD.MOV.U32 R7, RZ, RZ, R23 ;  /* 0x000000ffff071224 */ /* 0x000fca00078e0017 */
[----:B------:R0:W3:Y:S04]  /*2fd60*/  @P1 LDG.E.U16 R3, desc[UR48][R6.64] ;  /* 0x0000003006031981 */ /* 0x0000e8000c1e1500 */
[----:B--2---:R2:W-:Y:S04]  /*2fd70*/  STL [R1+0x39c], R27 ;  /* 0x00039c1b01007387 */ /* 0x0045e80000100800 */
[----:B--2---:R-:W2:Y:S04]  /*2fd80*/  LDL.LU R27, [R1+0x5370] ;  /* 0x00537000011b7983 */ /* 0x004ea80000300800 */
[----:B------:R-:W2:Y:S04]  /*2fd90*/  LDL R23, [R1+0x1f90] ;  /* 0x001f900001177983 */ /* 0x000ea80000100800 */
[----:B------:R-:W2:Y:S01]  /*2fda0*/  LDL R2, [R1+0x1f94] ;  /* 0x001f940001027983 */ /* 0x000ea20000100800 */
[----:B------:R-:W-:Y:S01]  /*2fdb0*/  PRMT R61, RZ, 0x7610, R61 ;  /* 0x00007610ff3d7816 */ /* 0x000fe2000000003d */
[----:B0-----:R-:W-:-:S02]  /*2fdc0*/  @P1 IMAD.MOV.U32 R6, RZ, RZ, R24 ;  /* 0x000000ffff061224 */ /* 0x001fc400078e0018 */
[----:B---3--:R-:W-:Y:S01]  /*2fdd0*/  @P1 IMAD.MOV.U32 R7, RZ, RZ, R55 ;  /* 0x000000ffff071224 */ /* 0x008fe200078e0037 */
[----:B------:R-:W-:-:S04]  /*2fde0*/  PRMT R58, RZ, 0x7610, R58 ;  /* 0x00007610ff3a7816 */ /* 0x000fc8000000003a */
[----:B------:R0:W3:Y:S01]  /*2fdf0*/  @P1 LDG.E.U16 R61, desc[UR48][R6.64] ;  /* 0x00000030063d1981 */ /* 0x0000e2000c1e1500 */
[----:B------:R-:W-:Y:S01]  /*2fe00*/  PRMT R57, RZ, 0x7610, R57 ;  /* 0x00007610ff397816 */ /* 0x000fe20000000039 */
[----:B0-----:R-:W-:Y:S02]  /*2fe10*/  @P1 IMAD.MOV.U32 R6, RZ, RZ, R59 ;  /* 0x000000ffff061224 */ /* 0x001fe400078e003b */
[----:B------:R-:W-:-:S05]  /*2fe20*/  @P1 IMAD.MOV.U32 R7, RZ, RZ, R60 ;  /* 0x000000ffff071224 */ /* 0x000fca00078e003c */
[----:B------:R4:W3:Y:S01]  /*2fe30*/  @P1 LDG.E.U16 R58, desc[UR48][R6.64] ;  /* 0x00000030063a1981 */ /* 0x0008e2000c1e1500 */
[----:B------:R-:W-:Y:S01]  /*2fe40*/  PRMT R56, RZ, 0x7610, R56 ;  /* 0x00007610ff387816 */ /* 0x000fe20000000038 */
[----:B----4-:R-:W-:Y:S02]  /*2fe50*/  @P1 IMAD.MOV.U32 R6, RZ, RZ, R22 ;  /* 0x000000ffff061224 */ /* 0x010fe400078e0016 */
[----:B------:R-:W-:-:S05]  /*2fe60*/  @P1 IMAD.MOV.U32 R7, RZ, RZ, R25 ;  /* 0x000000ffff071224 */ /* 0x000fca00078e0019 */
[----:B------:R2:W4:Y:S04]  /*2fe70*/  @P1 LDG.E.U16 R57, desc[UR48][R6.64] ;  /* 0x0000003006391981 */ /* 0x000528000c1e1500 */
[----:B------:R-:W-:Y:S04]  /*2fe80*/  STL [R1+0x394], R3 ;  /* 0x0003940301007387 */ /* 0x000fe80000100800 */
[----:B------:R-:W3:Y:S04]  /*2fe90*/  LDL R55, [R1+0x1f88] ;  /* 0x001f880001377983 */ /* 0x000ee80000100800 */
[----:B------:R-:W3:Y:S04]  /*2fea0*/  LDL R24, [R1+0x1f8c] ;  /* 0x001f8c0001187983 */ /* 0x000ee80000100800 */
[----:B------:R-:W3:Y:S04]  /*2feb0*/  LDL R25, [R1+0x1f80] ;  /* 0x001f800001197983 */ /* 0x000ee80000100800 */
[----:B------:R-:W3:Y:S01]  /*2fec0*/  LDL R22, [R1+0x1f84] ;  /* 0x001f840001167983 */ /* 0x000ee20000100800 */
[----:B--2---:R-:W-:-:S02]  /*2fed0*/  @P1 IMAD.MOV.U32 R7, RZ, RZ, R23 ;  /* 0x000000ffff071224 */ /* 0x004fc400078e0017 */
[----:B------:R-:W-:Y:S01]  /*2fee0*/  @P1 IMAD.MOV.U32 R6, RZ, RZ, R2 ;  /* 0x000000ffff061224 */ /* 0x000fe200078e0002 */
[----:B------:R-:W-:Y:S01]  /*2fef0*/  ISETP.GT.AND P0, PT, R4, 0x38, PT ;  /* 0x000000380400780c */ /* 0x000fe20003f04270 */
[----:B------:R-:W2:Y:S04]  /*2ff00*/  LDL R23, [R1+0x1f78] ;  /* 0x001f780001177983 */ /* 0x000ea80000100800 */
[----:B------:R3:W2:Y:S04]  /*2ff10*/  @P1 LDG.E.U16 R56, desc[UR48][R6.64] ;  /* 0x0000003006381981 */ /* 0x0006a8000c1e1500 */
[----:B------:R-:W2:Y:S01]  /*2ff20*/  LDL R2, [R1+0x1f7c] ;  /* 0x001f7c0001027983 */ /* 0x000ea20000100800 */
[----:B------:R-:W-:-:S02]  /*2ff30*/  PRMT R54, RZ, 0x7610, R54 ;  /* 0x00007610ff367816 */ /* 0x000fc40000000036 */
[----:B------:R-:W-:Y:S01]  /*2ff40*/  PRMT R53, RZ, 0x7610, R53 ;  /* 0x00007610ff357816 */ /* 0x000fe20000000035 */
[----:B----4-:R0:W-:Y:S01]  /*2ff50*/  STL [R1+0x380], R57 ;  /* 0x0003803901007387 */ /* 0x0101e20000100800 */
[----:B---3--:R-:W-:Y:S02]  /*2ff60*/  @P0 IMAD.MOV.U32 R7, RZ, RZ, R55 ;  /* 0x000000ffff070224 */ /* 0x008fe400078e0037 */
[----:B------:R-:W-:-:S05]  /*2ff70*/  @P0 IMAD.MOV.U32 R6, RZ, RZ, R24 ;  /* 0x000000ffff060224 */ /* 0x000fca00078e0018 */
[----:B------:R3:W4:Y:S04]  /*2ff80*/  @P0 LDG.E.U16 R54, desc[UR48][R6.64] ;  /* 0x0000003006360981 */ /* 0x000728000c1e1500 */
[----:B0-----:R-:W4:Y:S01]  /*2ff90*/  LDL R57, [R1+0x1f70] ;  /* 0x001f700001397983 */ /* 0x001f220000100800 */
[----:B---3--:R-:W-:Y:S02]  /*2ffa0*/  @P0 IMAD.MOV.U32 R6, RZ, RZ, R22 ;  /* 0x000000ffff060224 */ /* 0x008fe400078e0016 */
[----:B------:R-:W-:-:S05]  /*2ffb0*/  @P0 IMAD.MOV.U32 R7, RZ, RZ, R25 ;  /* 0x000000ffff070224 */ /* 0x000fca00078e0019 */
[----:B------:R0:W3:Y:S04]  /*2ffc0*/  @P0 LDG.E.U16 R53, desc[UR48][R6.64] ;  /* 0x0000003006350981 */ /* 0x0000e8000c1e1500 */
[----:B--2---:R2:W-:Y:S04]  /*2ffd0*/  STL [R1+0x28c], R56 ;  /* 0x00028c3801007387 */ /* 0x0045e80000100800 */
[----:B------:R-:W3:Y:S04]  /*2ffe0*/  LDL R55, [R1+0x1f68] ;  /* 0x001f680001377983 */ /* 0x000ee80000100800 */
[----:B------:R-:W3:Y:S04]  /*2fff0*/  LDL R24, [R1+0x1f6c] ;  /* 0x001f6c0001187983 */ /* 0x000ee80000100800 */
[----:B--2---:R-:W2:Y:S01]  /*30000*/  LDL R56, [R1+0x1f74] ;  /* 0x001f740001387983 */ /* 0x004ea20000100800 */
[----:B------:R-:W-:Y:S01]  /*30010*/  PRMT R52, RZ, 0x7610, R52 ;  /* 0x00007610ff347816 */ /* 0x000fe20000000034 */
[----:B0-----:R-:W-:-:S02]  /*30020*/  @P0 IMAD.MOV.U32 R6, RZ, RZ, R2 ;  /* 0x000000ffff060224 */ /* 0x001fc400078e0002 */
[----:B------:R-:W-:Y:S01]  /*30030*/  @P0 IMAD.MOV.U32 R7, RZ, RZ, R23 ;  /* 0x000000ffff070224 */ /* 0x000fe200078e0017 */
[----:B------:R-:W-:-:S04]  /*30040*/  PRMT R51, RZ, 0x7610, R51 ;  /* 0x00007610ff337816 */ /* 0x000fc80000000033 */
[----:B------:R4:W2:Y:S01]  /*30050*/  @P0 LDG.E.U16 R52, desc[UR48][R6.64] ;  /* 0x0000003006340981 */ /* 0x0008a2000c1e1500 */
[----:B------:R-:W-:Y:S01]  /*30060*/  PRMT R50, RZ, 0x7610, R50 ;  /* 0x00007610ff327816 */ /* 0x000fe20000000032 */
[----:B----4-:R-:W-:Y:S02]  /*30070*/  @P0 IMAD.MOV.U32 R7, RZ, RZ, R57 ;  /* 0x000000ffff070224 */ /* 0x010fe400078e0039 */
[----:B------:R-:W-:Y:S04]  /*30080*/  STL [R1+0x534c], R54 ;  /* 0x00534c3601007387 */ /* 0x000fe80000100800 */
[----:B------:R-:W4:Y:S04]  /*30090*/  LDL R25, [R1+0x1f60] ;  /* 0x001f600001197983 */ /* 0x000f280000100800 */
[----:B------:R-:W4:Y:S04]  /*300a0*/  LDL R22, [R1+0x1f64] ;  /* 0x001f640001167983 */ /* 0x000f280000100800 */
[----:B---3--:R-:W-:Y:S04]  /*300b0*/  STL [R1+0x5350], R53 ;  /* 0x0053503501007387 */ /* 0x008fe80000100800 */
[----:B------:R-:W-:Y:S04]  /*300c0*/  STL [R1+0x38c], R61 ;  /* 0x00038c3d01007387 */ /* 0x000fe80000100800 */
[----:B------:R-:W3:Y:S04]  /*300d0*/  LDL R23, [R1+0x1f58] ;  /* 0x001f580001177983 */ /* 0x000ee80000100800 */
[----:B------:R-:W3:Y:S01]  /*300e0*/  LDL R2, [R1+0x1f5c] ;  /* 0x001f5c0001027983 */ /* 0x000ee20000100800 */
[----:B--2---:R-:W-:-:S05]  /*300f0*/  @P0 IMAD.MOV.U32 R6, RZ, RZ, R56 ;  /* 0x000000ffff060224 */ /* 0x004fca00078e0038 */
[----:B------:R0:W2:Y:S02]  /*30100*/  @P0 LDG.E.U16 R51, desc[UR48][R6.64] ;  /* 0x0000003006330981 */ /* 0x0000a4000c1e1500 */
[----:B0-----:R-:W-:Y:S02]  /*30110*/  @P0 IMAD.MOV.U32 R6, RZ, RZ, R24 ;  /* 0x000000ffff060224 */ /* 0x001fe400078e0018 */
[----:B------:R-:W-:-:S05]  /*30120*/  @P0 IMAD.MOV.U32 R7, RZ, RZ, R55 ;  /* 0x000000ffff070224 */ /* 0x000fca00078e0037 */
[----:B------:R4:W2:Y:S04]  /*30130*/  @P0 LDG.E.U16 R50, desc[UR48][R6.64] ;  /* 0x0000003006320981 */ /* 0x0008a8000c1e1500 */
[----:B------:R0:W-:Y:S04]  /*30140*/  STL [R1+0x384], R58 ;  /* 0x0003843a01007387 */ /* 0x0001e80000100800 */
[----:B------:R-:W-:Y:S01]  /*30150*/  STL [R1+0x5354], R52 ;  /* 0x0053543401007387 */ /* 0x000fe20000100800 */
[----:B------:R-:W-:Y:S02]  /*30160*/  PRMT R49, RZ, 0x7610, R49 ;  /* 0x00007610ff317816 */ /* 0x000fe40000000031 */
[----:B------:R-:W-:Y:S01]  /*30170*/  PRMT R48, RZ, 0x7610, R48 ;  /* 0x00007610ff307816 */ /* 0x000fe20000000030 */
[----:B----4-:R-:W-:-:S02]  /*30180*/  @P0 IMAD.MOV.U32 R7, RZ, RZ, R25 ;  /* 0x000000ffff070224 */ /* 0x010fc400078e0019 */
[----:B------:R-:W-:-:S05]  /*30190*/  @P0 IMAD.MOV.U32 R6, RZ, RZ, R22 ;  /* 0x000000ffff060224 */ /* 0x000fca00078e0016 */
[----:B------:R3:W4:Y:S02]  /*301a0*/  @P0 LDG.E.U16 R49, desc[UR48][R6.64] ;  /* 0x0000003006310981 */ /* 0x000724000c1e1500 */
[----:B---3--:R-:W-:Y:S02]  /*301b0*/  @P0 IMAD.MOV.U32 R6, RZ, RZ, R2 ;  /* 0x000000ffff060224 */ /* 0x008fe400078e0002 */
[----:B------:R-:W-:-:S05]  /*301c0*/  @P0 IMAD.MOV.U32 R7, RZ, RZ, R23 ;  /* 0x000000ffff070224 */ /* 0x000fca00078e0017 */
[----:B------:R-:W3:Y:S04]  /*301d0*/  @P0 LDG.E.U16 R48, desc[UR48][R6.64] ;  /* 0x0000003006300981 */ /* 0x000ee8000c1e1500 */
[----:B--2---:R-:W-:Y:S04]  /*301e0*/  STL [R1+0x5358], R51 ;  /* 0x0053583301007387 */ /* 0x004fe80000100800 */
[----:B------:R-:W2:Y:S04]  /*301f0*/  LDL R55, [R1+0x1f50] ;  /* 0x001f500001377983 */ /* 0x000ea80000100800 */
[----:B------:R-:W2:Y:S04]  /*30200*/  LDL R24, [R1+0x1f54] ;  /* 0x001f540001187983 */ /* 0x000ea80000100800 */
[----:B------:R-:W-:Y:S04]  /*30210*/  STL [R1+0x535c], R50 ;  /* 0x00535c3201007387 */ /* 0x000fe80000100800 */
[----:B------:R-:W2:Y:S04]  /*30220*/  LDL R25, [R1+0x1f48] ;  /* 0x001f480001197983 */ /* 0x000ea80000100800 */
[----:B------:R-:W2:Y:S01]  /*30230*/  LDL R22, [R1+0x1f4c] ;  /* 0x001f4c0001167983 */ /* 0x000ea20000100800 */
[----:B------:R-:W-:-:S02]  /*30240*/  ISETP.GT.AND P1, PT, R4, 0x39, PT ;  /* 0x000000390400780c */ /* 0x000fc40003f24270 */
[----:B------:R-:W-:Y:S02]  /*30250*/  PRMT R47, RZ, 0x7610, R47 ;  /* 0x00007610ff2f7816 */ /* 0x000fe4000000002f */
[----:B------:R-:W-:Y:S01]  /*30260*/  PRMT R46, RZ, 0x7610, R46 ;  /* 0x00007610ff2e7816 */ /* 0x000fe2000000002e */
[----:B----4-:R-:W-:Y:S04]  /*30270*/  STL [R1+0x5360], R49 ;  /* 0x0053603101007387 */ /* 0x010fe80000100800 */
[----:B------:R-:W4:Y:S04]  /*30280*/  LDL R23, [R1+0x1f40] ;  /* 0x001f400001177983 */ /* 0x000f280000100800 */
[----:B------:R-:W4:Y:S04]  /*30290*/  LDL R2, [R1+0x1f44] ;  /* 0x001f440001027983 */ /* 0x000f280000100800 */
[----:B---3--:R-:W-:Y:S04]  /*302a0*/  STL [R1+0x5364], R48 ;  /* 0x0053643001007387 */ /* 0x008fe80000100800 */
[----:B------:R-:W3:Y:S04]  /*302b0*/  LDL R59, [R1+0x1f38] ;  /* 0x001f3800013b7983 */ /* 0x000ee80000100800 */
[----:B0-----:R-:W3:Y:S01]  /*302c0*/  LDL R58, [R1+0x1f3c] ;  /* 0x001f3c00013a7983 */ /* 0x001ee20000100800 */
[----:B--2---:R-:W-:-:S02]  /*302d0*/  @P0 IMAD.MOV.U32 R7, RZ, RZ, R55 ;  /* 0x000000ffff070224 */ /* 0x004fc400078e0037 */
[----:B------:R-:W-:Y:S01]  /*302e0*/  @P0 IMAD.MOV.U32 R6, RZ, RZ, R24 ;  /* 0x000000ffff060224 */ /* 0x000fe200078e0018 */
[----:B------:R-:W2:Y:S04]  /*302f0*/  LDL R55, [R1+0x1f30] ;  /* 0x001f300001377983 */ /* 0x000ea80000100800 */
[----:B------:R-:W2:Y:S04]  /*30300*/  LDL R24, [R1+0x1f34] ;  /* 0x001f340001187983 */ /* 0x000ea80000100800 */
[----:B------:R0:W2:Y:S02]  /*30310*/  @P0 LDG.E.U16 R47, desc[UR48][R6.64] ;  /* 0x00000030062f0981 */ /* 0x0000a4000c1e1500 */
[----:B0-----:R-:W-:-:S02]  /*30320*/  @P1 IMAD.MOV.U32 R7, RZ, RZ, R25 ;  /* 0x000000ffff071224 */ /* 0x001fc400078e0019 */
[----:B------:R-:W-:-:S05]  /*30330*/  @P1 IMAD.MOV.U32 R6, RZ, RZ, R22 ;  /* 0x000000ffff061224 */ /* 0x000fca00078e0016 */
[----:B------:R4:W2:Y:S01]  /*30340*/  @P1 LDG.E.U16 R46, desc[UR48][R6.64] ;  /* 0x00000030062e1981 */ /* 0x0008a2000c1e1500 */
[----:B------:R-:W-:Y:S02]  /*30350*/  PRMT R45, RZ, 0x7610, R45 ;  /* 0x00007610ff2d7816 */ /* 0x000fe4000000002d */
[----:B------:R-:W-:Y:S01]  /*30360*/  PRMT R44, RZ, 0x7610, R44 ;  /* 0x00007610ff2c7816 */ /* 0x000fe2000000002c */
[----:B----4-:R-:W-:Y:S02]  /*30370*/  @P1 IMAD.MOV.U32 R7, RZ, RZ, R23 ;  /* 0x000000ffff071224 */ /* 0x010fe400078e0017 */
[----:B------:R-:W-:-:S05]  /*30380*/  @P1 IMAD.MOV.U32 R6, RZ, RZ, R2 ;  /* 0x000000ffff061224 */ /* 0x000fca00078e0002 */
[----:B------:R3:W4:Y:S02]  /*30390*/  @P1 LDG.E.U16 R45, desc[UR48][R6.64] ;  /* 0x00000030062d1981 */ /* 0x000724000c1e1500 */
[----:B---3--:R-:W-:Y:S02]  /*303a0*/  @P1 IMAD.MOV.U32 R7, RZ, RZ, R59 ;  /* 0x000000ffff071224 */ /* 0x008fe400078e003b */
[----:B------:R-:W-:-:S05]  /*303b0*/  @P1 IMAD.MOV.U32 R6, RZ, RZ, R58 ;  /* 0x000000ffff061224 */ /* 0x000fca00078e003a */
[----:B------:R0:W3:Y:S04]  /*303c0*/  @P1 LDG.E.U16 R44, desc[UR48][R6.64] ;  /* 0x00000030062c1981 */ /* 0x0000e8000c1e1500 */
[----:B--2---:R-:W-:Y:S04]  /*303d0*/  STL [R1+0x5368], R47 ;  /* 0x0053682f01007387 */ /* 0x004fe80000100800 */
[----:B------:R-:W2:Y:S04]  /*303e0*/  LDL R25, [R1+0x1f28] ;  /* 0x001f280001197983 */ /* 0x000ea80000100800 */
[----:B------:R-:W3:Y:S01]  /*303f0*/  LDL R22, [R1+0x1f2c] ;  /* 0x001f2c0001167983 */ /* 0x000ee20000100800 */
[----:B0-----:R-:W-:-:S03]  /*30400*/  @P1 IMAD.MOV.U32 R6, RZ, RZ, R24 ;  /* 0x000000ffff061224 */ /* 0x001fc600078e0018 */
[----:B------:R-:W-:Y:S04]  /*30410*/  STL [R1+0x536c], R46 ;  /* 0x00536c2e01007387 */ /* 0x000fe80000100800 */
[----:B------:R-:W4:Y:S04]  /*30420*/  LDL R57, [R1+0x1f20] ;  /* 0x001f200001397983 */ /* 0x000f280000100800 */
[----:B------:R-:W4:Y:S04]  /*30430*/  LDL R56, [R1+0x1f24] ;  /* 0x001f240001387983 */ /* 0x000f280000100800 */
[----:B------:R-:W4:Y:S04]  /*30440*/  LDL R23, [R1+0x1f18] ;  /* 0x001f180001177983 */ /* 0x000f280000100800 */
[----:B------:R-:W4:Y:S04]  /*30450*/  LDL R2, [R1+0x1f1c] ;  /* 0x001f1c0001027983 */ /* 0x000f280000100800 */
[----:B------:R-:W4:Y:S01]  /*30460*/  LDL R24, [R1+0x1f14] ;  /* 0x001f140001187983 */ /* 0x000f220000100800 */
[----:B------:R-:W-:-:S03]  /*30470*/  @P1 IMAD.MOV.U32 R7, RZ, RZ, R55 ;  /* 0x000000ffff071224 */ /* 0x000fc600078e0037 */
[----:B------:R-:W4:Y:S01]  /*30480*/  LDL R55, [R1+0x1f10] ;  /* 0x001f100001377983 */ /* 0x000f220000100800 */
[----:B------:R-:W-:Y:S02]  /*30490*/  PRMT R43, RZ, 0x7610, R43 ;  /* 0x00007610ff2b7816 */ /* 0x000fe4000000002b */
[----:B------:R-:W-:-:S04]  /*304a0*/  PRMT R42, RZ, 0x7610, R42 ;  /* 0x00007610ff2a7816 */ /* 0x000fc8000000002a */
[----:B------:R2:W4:Y:S01]  /*304b0*/  @P1 LDG.E.U16 R43, desc[UR48][R6.64] ;  /* 0x00000030062b1981 */ /* 0x000522000c1e1500 */
[----:B------:R-:W-:Y:S02]  /*304c0*/  PRMT R41, RZ, 0x7610, R41 ;  /* 0x00007610ff297816 */ /* 0x000fe40000000029 */
[----:B------:R-:W-:Y:S01]  /*304d0*/  PRMT R40, RZ, 0x7610, R40 ;  /* 0x00007610ff287816 */ /* 0x000fe20000000028 */
[----:B--2---:R-:W-:Y:S02]  /*304e0*/  @P1 IMAD.MOV.U32 R7, RZ, RZ, R25 ;  /* 0x000000ffff071224 */ /* 0x004fe400078e0019 */
[----:B---3--:R-:W-:Y:S01]  /*304f0*/  @P1 IMAD.MOV.U32 R6, RZ, RZ, R22 ;  /* 0x000000ffff061224 */ /* 0x008fe200078e0016 */
[----:B------:R-:W2:Y:S04]  /*30500*/  LDL R25, [R1+0x1f08] ;  /* 0x001f080001197983 */ /* 0x000ea80000100800 */
[----:B------:R-:W3:Y:S04]  /*30510*/  LDL R22, [R1+0x1f0c] ;  /* 0x001f0c0001167983 */ /* 0x000ee80000100800 */
[----:B------:R4:W3:Y:S02]  /*30520*/  @P1 LDG.E.U16 R42, desc[UR48][R6.64] ;  /* 0x00000030062a1981 */ /* 0x0008e4000c1e1500 */
[----:B----4-:R-:W-:-:S02]  /*30530*/  @P1 IMAD.MOV.U32 R7, RZ, RZ, R57 ;  /* 0x000000ffff071224 */ /* 0x010fc400078e0039 */
[----:B------:R-:W-:Y:S01]  /*30540*/  @P1 IMAD.MOV.U32 R6, RZ, RZ, R56 ;  /* 0x000000ffff061224 */ /* 0x000fe200078e0038 */
[----:B------:R-:W4:Y:S04]  /*30550*/  LDL R57, [R1+0x1ef8] ;  /* 0x001ef80001397983 */ /* 0x000f280000100800 */
[----:B------:R-:W4:Y:S04]  /*30560*/  LDL R56, [R1+0x1ef0] ;  /* 0x001ef00001387983 */ /* 0x000f280000100800 */
[----:B------:R0:W4:Y:S02]  /*30570*/  @P1 LDG.E.U16 R41, desc[UR48][R6.64] ;  /* 0x0000003006291981 */ /* 0x000124000c1e1500 */
[----:B0-----:R-:W-:-:S02]  /*30580*/  @P1 IMAD.MOV.U32 R6, RZ, RZ, R2 ;  /* 0x000000ffff061224 */ /* 0x001fc400078e0002 */
[----:B------:R-:W-:Y:S01]  /*30590*/  @P1 IMAD.MOV.U32 R7, RZ, RZ, R23 ;  /* 0x000000ffff071224 */ /* 0x000fe200078e0017 */
[----:B------:R-:W4:Y:S04]  /*305a0*/  LDL R2, [R1+0x1f04] ;  /* 0x001f040001027983 */ /* 0x000f280000100800 */
[----:B------:R-:W4:Y:S04]  /*305b0*/  LDL R23, [R1+0x1f00] ;  /* 0x001f000001177983 */ /* 0x000f280000100800 */
[----:B------:R0:W4:Y:S02]  /*305c0*/  @P1 LDG.E.U16 R40, desc[UR48][R6.64] ;  /* 0x0000003006281981 */ /* 0x000124000c1e1500 */
[----:B0-----:R-:W-:-:S02]  /*305d0*/  @P1 IMAD.MOV.U32 R6, RZ, RZ, R24 ;  /* 0x000000ffff061224 */ /* 0x001fc400078e0018 */
[----:B------:R-:W4:Y:S01]  /*305e0*/  LDL R24, [R1+0x1efc] ;  /* 0x001efc0001187983 */ /* 0x000f220000100800 */
[----:B------:R-:W-:-:S03]  /*305f0*/  @P1 IMAD.MOV.U32 R7, RZ, RZ, R55 ;  /* 0x000000ffff071224 */ /* 0x000fc600078e0037 */
[----:B------:R-:W4:Y:S01]  /*30600*/  LDL R55, [R1+0x1ef4] ;  /* 0x001ef40001377983 */ /* 0x000f220000100800 */
[----:B------:R-:W-:Y:S02]  /*30610*/  ISETP.GT.AND P0, PT, R4, 0x3a, PT ;  /* 0x0000003a0400780c */ /* 0x000fe40003f04270 */
[----:B------:R-:W-:Y:S02]  /*30620*/  PRMT R39, RZ, 0x7610, R39 ;  /* 0x00007610ff277816 */ /* 0x000fe40000000027 */
[----:B------:R-:W-:-:S04]  /*30630*/  PRMT R38, RZ, 0x7610, R38 ;  /* 0x00007610ff267816 */ /* 0x000fc80000000026 */
[----:B------:R2:W4:Y:S01]  /*30640*/  @P1 LDG.E.U16 R39, desc[UR48][R6.64] ;  /* 0x0000003006271981 */ /* 0x000522000c1e1500 */
[----:B------:R-:W-:Y:S02]  /*30650*/  PRMT R37, RZ, 0x7610, R37 ;  /* 0x00007610ff257816 */ /* 0x000fe40000000025 */
[----:B------:R-:W-:Y:S02]  /*30660*/  PRMT R36, RZ, 0x7610, R36 ;  /* 0x00007610ff247816 */ /* 0x000fe40000000024 */
[----:B------:R-:W-:Y:S01]  /*30670*/  PRMT R35, RZ, 0x7610, R35 ;  /* 0x00007610ff237816 */ /* 0x000fe20000000023 */
[----:B--2---:R-:W-:Y:S02]  /*30680*/  @P0 IMAD.MOV.U32 R7, RZ, RZ, R25 ;  /* 0x000000ffff070224 */ /* 0x004fe400078e0019 */
[----:B---3--:R-:W-:Y:S01]  /*30690*/  @P0 IMAD.MOV.U32 R6, RZ, RZ, R22 ;  /* 0x000000ffff060224 */ /* 0x008fe200078e0016 */
[----:B------:R-:W2:Y:S04]  /*306a0*/  LDL R25, [R1+0x1ee8] ;  /* 0x001ee80001197983 */ /* 0x000ea80000100800 */
[----:B------:R-:W3:Y:S04]  /*306b0*/  LDL R22, [R1+0x1eec] ;  /* 0x001eec0001167983 */ /* 0x000ee80000100800 */
[----:B------:R4:W2:Y:S02]  /*306c0*/  @P0 LDG.E.U16 R38, desc[UR48][R6.64] ;  /* 0x0000003006260981 */ /* 0x0008a4000c1e1500 */
[----:B----4-:R-:W-:-:S02]  /*306d0*/  @P0 IMAD.MOV.U32 R6, RZ, RZ, R2 ;  /* 0x000000ffff060224 */ /* 0x010fc400078e0002 */
[----:B------:R-:W-:-:S05]  /*306e0*/  @P0 IMAD.MOV.U32 R7, RZ, RZ, R23 ;  /* 0x000000ffff070224 */ /* 0x000fca00078e0017 */
[----:B------:R0:W4:Y:S02]  /*306f0*/  @P0 LDG.E.U16 R37, desc[UR48][R6.64] ;  /* 0x0000003006250981 */ /* 0x000124000c1e1500 */
[----:B0-----:R-:W-:Y:S02]  /*30700*/  @P0 IMAD.MOV.U32 R6, RZ, RZ, R24 ;  /* 0x000000ffff060224 */ /* 0x001fe400078e0018 */
[----:B------:R-:W-:-:S05]  /*30710*/  @P0 IMAD.MOV.U32 R7, RZ, RZ, R57 ;  /* 0x000000ffff070224 */ /* 0x000fca00078e0039 */
[----:B------:R0:W4:Y:S02]  /*30720*/  @P0 LDG.E.U16 R36, desc[UR48][R6.64] ;  /* 0x0000003006240981 */ /* 0x000124000c1e1500 */
[----:B0-----:R-:W-:Y:S02]  /*30730*/  @P0 IMAD.MOV.U32 R6, RZ, RZ, R55 ;  /* 0x000000ffff060224 */ /* 0x001fe400078e0037 */
[----:B------:R-:W-:-:S05]  /*30740*/  @P0 IMAD.MOV.U32 R7, RZ, RZ, R56 ;  /* 0x000000ffff070224 */ /* 0x000fca00078e0038 */
[----:B------:R3:W4:Y:S01]  /*30750*/  @P0 LDG.E.U16 R35, desc[UR48][R6.64] ;  /* 0x0000003006230981 */ /* 0x000722000c1e1500 */
[----:B------:R-:W-:-:S03]  /*30760*/  PRMT R34, RZ, 0x7610, R34 ;  /* 0x00007610ff227816 */ /* 0x000fc60000000022 */
[----:B--2---:R-:W-:Y:S04]  /*30770*/  STL [R1+0x5320], R38 ;  /* 0x0053202601007387 */ /* 0x004fe80000100800 */
[----:B------:R-:W2:Y:S04]  /*30780*/  LDL R23, [R1+0x1ee0] ;  /* 0x001ee00001177983 */ /* 0x000ea80000100800 */
[----:B------:R-:W2:Y:S01]  /*30790*/  LDL R2, [R1+0x1ee4] ;  /* 0x001ee40001027983 */ /* 0x000ea20000100800 */
[----:B---3--:R-:W-:Y:S02]  /*307a0*/  @P0 IMAD.MOV.U32 R6, RZ, RZ, R22 ;  /* 0x000000ffff060224 */ /* 0x008fe400078e0016 */
[----:B------:R-:W-:-:S05]  /*307b0*/  @P0 IMAD.MOV.U32 R7, RZ, RZ, R25 ;  /* 0x000000ffff070224 */ /* 0x000fca00078e0019 */
[----:B------:R2:W3:Y:S04]  /*307c0*/  @P0 LDG.E.U16 R34, desc[UR48][R6.64] ;  /* 0x0000003006220981 */ /* 0x0004e8000c1e1500 */
[----:B----4-:R0:W-:Y:S04]  /*307d0*/  STL [R1+0x5324], R37 ;  /* 0x0053242501007387 */ /* 0x0101e80000100800 */
[----:B------:R-:W4:Y:S04]  /*307e0*/  LDL R24, [R1+0x1edc] ;  /* 0x001edc0001187983 */ /* 0x000f280000100800 */
[----:B0-----:R-:W4:Y:S04]  /*307f0*/  LDL R37, [R1+0x1ed8] ;  /* 0x001ed80001257983 */ /* 0x001f280000100800 */
[----:B------:R-:W-:Y:S04]  /*30800*/  STL [R1+0x5328], R36 ;  /* 0x0053282401007387 */ /* 0x000fe80000100800 */
[----:B------:R-:W-:Y:S04]  /*30810*/  STL [R1+0x532c], R35 ;  /* 0x00532c2301007387 */ /* 0x000fe80000100800 */
[----:B------:R-:W4:Y:S04]  /*30820*/  LDL R25, [R1+0x1ed0] ;  /* 0x001ed00001197983 */ /* 0x000f280000100800 */
[----:B------:R-:W4:Y:S01]  /*30830*/  LDL R22, [R1+0x1ed4] ;  /* 0x001ed40001167983 */ /* 0x000f220000100800 */
[----:B------:R-:W-:-:S02]  /*30840*/  PRMT R33, RZ, 0x7610, R33 ;  /* 0x00007610ff217816 */ /* 0x000fc40000000021 */
[----:B------:R-:W-:Y:S02]  /*30850*/  PRMT R32, RZ, 0x7610, R32 ;  /* 0x00007610ff207816 */ /* 0x000fe40000000020 */
[----:B------:R-:W-:Y:S01]  /*30860*/  PRMT R31, RZ, 0x7610, R31 ;  /* 0x00007610ff1f7816 */ /* 0x000fe2000000001f */
[----:B--2---:R-:W-:Y:S02]  /*30870*/  @P0 IMAD.MOV.U32 R7, RZ, RZ, R23 ;  /* 0x000000ffff070224 */ /* 0x004fe400078e0017 */
[----:B------:R-:W-:-:S05]  /*30880*/  @P0 IMAD.MOV.U32 R6, RZ, RZ, R2 ;  /* 0x000000ffff060224 */ /* 0x000fca00078e0002 */
[----:B------:R4:W2:Y:S04]  /*30890*/  @P0 LDG.E.U16 R33, desc[UR48][R6.64] ;  /* 0x0000003006210981 */ /* 0x0008a8000c1e1500 */
[----:B---3--:R-:W-:Y:S04]  /*308a0*/  STL [R1+0x5330], R34 ;  /* 0x0053302201007387 */ /* 0x008fe80000100800 */
[----:B------:R-:W3:Y:S04]  /*308b0*/  LDL R23, [R1+0x1ec8] ;  /* 0x001ec80001177983 */ /* 0x000ee80000100800 */
[----:B------:R-:W3:Y:S01]  /*308c0*/  LDL R2, [R1+0x1ecc] ;  /* 0x001ecc0001027983 */ /* 0x000ee20000100800 */
[----:B----4-:R-:W-:-:S02]  /*308d0*/  @P0 IMAD.MOV.U32 R6, RZ, RZ, R24 ;  /* 0x000000ffff060224 */ /* 0x010fc400078e0018 */
[----:B------:R-:W-:-:S05]  /*308e0*/  @P0 IMAD.MOV.U32 R7, RZ, RZ, R37 ;  /* 0x000000ffff070224 */ /* 0x000fca00078e0025 */
[----:B------:R0:W4:Y:S02]  /*308f0*/  @P0 LDG.E.U16 R32, desc[UR48][R6.64] ;  /* 0x0000003006200981 */ /* 0x000124000c1e1500 */
[----:B0-----:R-:W-:Y:S02]  /*30900*/  @P0 IMAD.MOV.U32 R7, RZ, RZ, R25 ;  /* 0x000000ffff070224 */ /* 0x001fe400078e0019 */
[----:B------:R-:W-:-:S05]  /*30910*/  @P0 IMAD.MOV.U32 R6, RZ, RZ, R22 ;  /* 0x000000ffff060224 */ /* 0x000fca00078e0016 */
[----:B------:R3:W4:Y:S01]  /*30920*/  @P0 LDG.E.U16 R31, desc[UR48][R6.64] ;  /* 0x00000030061f0981 */ /* 0x000722000c1e1500 */
[----:B------:R-:W-:-:S03]  /*30930*/  ISETP.GT.AND P1, PT, R4, 0x3b, PT ;  /* 0x0000003b0400780c */ /* 0x000fc60003f24270 */
[----:B--2---:R0:W-:Y:S04]  /*30940*/  STL [R1+0x5334], R33 ;  /* 0x0053342101007387 */ /* 0x0041e80000100800 */
[----:B------:R-:W2:Y:S04]  /*30950*/  LDL R38, [R1+0x1ec0] ;  /* 0x001ec00001267983 */ /* 0x000ea80000100800 */
[----:B------:R-:W2:Y:S04]  /*30960*/  LDL R37, [R1+0x1ec4] ;  /* 0x001ec40001257983 */ /* 0x000ea80000100800 */
[----:B------:R-:W2:Y:S04]  /*30970*/  LDL R24, [R1+0x1ebc] ;  /* 0x001ebc0001187983 */ /* 0x000ea80000100800 */
[----:B0-----:R-:W2:Y:S01]  /*30980*/  LDL R33, [R1+0x1eb8] ;  /* 0x001eb80001217983 */ /* 0x001ea20000100800 */
[----:B---3--:R-:W-:-:S02]  /*30990*/  @P1 IMAD.MOV.U32 R6, RZ, RZ, R2 ;  /* 0x000000ffff061224 */ /* 0x008fc400078e0002 */
[----:B------:R-:W-:Y:S01]  /*309a0*/  @P1 IMAD.MOV.U32 R7, RZ, RZ, R23 ;  /* 0x000000ffff071224 */ /* 0x000fe200078e0017 */
[----:B----4-:R-:W-:Y:S04]  /*309b0*/  STL [R1+0x5338], R32 ;  /* 0x0053382001007387 */ /* 0x010fe80000100800 */
[----:B------:R-:W3:Y:S04]  /*309c0*/  LDL R25, [R1+0x1eb0] ;  /* 0x001eb00001197983 */ /* 0x000ee80000100800 */
[----:B------:R-:W4:Y:S04]  /*309d0*/  LDL R22, [R1+0x1eb4] ;  /* 0x001eb40001167983 */ /* 0x000f280000100800 */
[----:B------:R-:W-:Y:S04]  /*309e0*/  STL [R1+0x533c], R31 ;  /* 0x00533c1f01007387 */ /* 0x000fe80000100800 */
[----:B------:R-:W4:Y:S04]  /*309f0*/  LDL R23, [R1+0x1ea8] ;  /* 0x001ea80001177983 */ /* 0x000f280000100800 */
[----:B------:R-:W4:Y:S01]  /*30a00*/  LDL R2, [R1+0x1eac] ;  /* 0x001eac0001027983 */ /* 0x000f220000100800 */
[----:B------:R-:W-:-:S02]  /*30a10*/  PRMT R54, RZ, 0x7610, R54 ;  /* 0x00007610ff367816 */ /* 0x000fc40000000036 */
[----:B------:R-:W-:-:S04]  /*30a20*/  PRMT R53, RZ, 0x7610, R53 ;  /* 0x00007610ff357816 */ /* 0x000fc80000000035 */
[----:B------:R2:W4:Y:S01]  /*30a30*/  @P1 LDG.E.U16 R54, desc[UR48][R6.64] ;  /* 0x0000003006361981 */ /* 0x000522000c1e1500 */
[----:B------:R-:W-:Y:S02]  /*30a40*/  PRMT R52, RZ, 0x7610, R52 ;  /* 0x00007610ff347816 */ /* 0x000fe40000000034 */
[----:B------:R-:W-:Y:S02]  /*30a50*/  PRMT R51, RZ, 0x7610, R51 ;  /* 0x00007610ff337816 */ /* 0x000fe40000000033 */
[----:B------:R-:W-:Y:S01]  /*30a60*/  PRMT R50, RZ, 0x7610, R50 ;  /* 0x00007610ff327816 */ /* 0x000fe20000000032 */
[----:B--2---:R-:W-:Y:S02]  /*30a70*/  @P1 IMAD.MOV.U32 R7, RZ, RZ, R38 ;  /* 0x000000ffff071224 */ /* 0x004fe400078e0026 */
[----:B------:R-:W-:Y:S01]  /*30a80*/  @P1 IMAD.MOV.U32 R6, RZ, RZ, R37 ;  /* 0x000000ffff061224 */ /* 0x000fe200078e0025 */
[----:B------:R-:W2:Y:S04]  /*30a90*/  LDL R38, [R1+0x1e88] ;  /* 0x001e880001267983 */ /* 0x000ea80000100800 */
[----:B------:R-:W2:Y:S04]  /*30aa0*/  LDL R37, [R1+0x1e8c] ;  /* 0x001e8c0001257983 */ /* 0x000ea80000100800 */
[----:B------:R0:W2:Y:S02]  /*30ab0*/  @P1 LDG.E.U16 R53, desc[UR48][R6.64] ;  /* 0x0000003006351981 */ /* 0x0000a4000c1e1500 */
[----:B0-----:R-:W-:-:S02]  /*30ac0*/  @P1 IMAD.MOV.U32 R6, RZ, RZ, R24 ;  /* 0x000000ffff061224 */ /* 0x001fc400078e0018 */
[----:B------:R-:W-:Y:S01]  /*30ad0*/  @P1 IMAD.MOV.U32 R7, RZ, RZ, R33 ;  /* 0x000000ffff071224 */ /* 0x000fe200078e0021 */
[----:B------:R-:W2:Y:S04]  /*30ae0*/  LDL R24, [R1+0x1e84] ;  /* 0x001e840001187983 */ /* 0x000ea80000100800 */
[----:B------:R-:W2:Y:S04]  /*30af0*/  LDL R33, [R1+0x1e80] ;  /* 0x001e800001217983 */ /* 0x000ea80000100800 */
[----:B------:R3:W2:Y:S02]  /*30b00*/  @P1 LDG.E.U16 R52, desc[UR48][R6.64] ;  /* 0x0000003006341981 */ /* 0x0006a4000c1e1500 */
[----:B---3--:R-:W-:-:S02]  /*30b10*/  @P1 IMAD.MOV.U32 R7, RZ, RZ, R25 ;  /* 0x000000ffff071224 */ /* 0x008fc400078e0019 */
[----:B----4-:R-:W-:Y:S01]  /*30b20*/  @P1 IMAD.MOV.U32 R6, RZ, RZ, R22 ;  /* 0x000000ffff061224 */ /* 0x010fe200078e0016 */
[----:B------:R-:W3:Y:S01]  /*30b30*/  LDL R25, [R1+0x1e78] ;  /* 0x001e780001197983 */ /* 0x000ee20000100800 */
[----:B------:R-:W-:-:S03]  /*30b40*/  ISETP.GT.AND P0, PT, R4, 0x3c, PT ;  /* 0x0000003c0400780c */ /* 0x000fc60003f04270 */
[----:B------:R-:W4:Y:S04]  /*30b50*/  LDL R22, [R1+0x1e7c] ;  /* 0x001e7c0001167983 */ /* 0x000f280000100800 */
[----:B------:R0:W3:Y:S02]  /*30b60*/  @P1 LDG.E.U16 R51, desc[UR48][R6.64] ;  /* 0x0000003006331981 */ /* 0x0000e4000c1e1500 */
[----:B0-----:R-:W-:Y:S02]  /*30b70*/  @P1 IMAD.MOV.U32 R7, RZ, RZ, R23 ;  /* 0x000000ffff071224 */ /* 0x001fe400078e0017 */
[----:B------:R-:W-:Y:S01]  /*30b80*/  @P1 IMAD.MOV.U32 R6, RZ, RZ, R2 ;  /* 0x000000ffff061224 */ /* 0x000fe200078e0002 */
[----:B------:R-:W4:Y:S04]  /*30b90*/  LDL R23, [R1+0x1e70] ;  /* 0x001e700001177983 */ /* 0x000f280000100800 */
[----:B------:R-:W4:Y:S04]  /*30ba0*/  LDL R2, [R1+0x1e74] ;  /* 0x001e740001027983 */ /* 0x000f280000100800 */
[----:B------:R2:W4:Y:S01]  /*30bb0*/  @P1 LDG.E.U16 R50, desc[UR48][R6.64] ;  /* 0x0000003006321981 */ /* 0x000522000c1e1500 */
[----:B------:R-:W-:Y:S01]  /*30bc0*/  PRMT R30, RZ, 0x7610, R30 ;  /* 0x00007610ff1e7816 */ /* 0x000fe2000000001e */
[----:B--2---:R-:W-:-:S02]  /*30bd0*/  @P0 IMAD.MOV.U32 R7, RZ, RZ, R38 ;  /* 0x000000ffff070224 */ /* 0x004fc400078e0026 */
[----:B------:R-:W-:-:S05]  /*30be0*/  @P0 IMAD.MOV.U32 R6, RZ, RZ, R37 ;  /* 0x000000ffff060224 */ /* 0x000fca00078e0025 */
[----:B------:R0:W2:Y:S02]  /*30bf0*/  @P0 LDG.E.U16 R30, desc[UR48][R6.64] ;  /* 0x00000030061e0981 */ /* 0x0000a4000c1e1500 */
[----:B0-----:R-:W-:Y:S02]  /*30c00*/  @P0 IMAD.MOV.U32 R6, RZ, RZ, R24 ;  /* 0x000000ffff060224 */ /* 0x001fe400078e0018 */
[----:B---3--:R0:W-:Y:S04]  /*30c10*/  STL [R1+0x218], R51 ;  /* 0x0002183301007387 */ /* 0x0081e80000100800 */
[----:B0-----:R-:W3:Y:S04]  /*30c20*/  LDL R51, [R1+0x1e68] ;  /* 0x001e680001337983 */ /* 0x001ee80000100800 */
[----:B----4-:R0:W-:Y:S04]  /*30c30*/  STL [R1+0x210], R50 ;  /* 0x0002103201007387 */ /* 0x0101e80000100800 */
[----:B------:R-:W4:Y:S04]  /*30c40*/  LDL R37, [R1+0x1e60] ;  /* 0x001e600001257983 */ /* 0x000f280000100800 */
[----:B0-----:R-:W2:Y:S04]  /*30c50*/  LDL R50, [R1+0x1e6c] ;  /* 0x001e6c0001327983 */ /* 0x001ea80000100800 */
[----:B------:R-:W-:Y:S04]  /*30c60*/  STL [R1+0x230], R54 ;  /* 0x0002303601007387 */ /* 0x000fe80000100800 */
[----:B------:R-:W4:Y:S01]  /*30c70*/  LDL R24, [R1+0x1e64] ;  /* 0x001e640001187983 */ /* 0x000f220000100800 */
[----:B------:R-:W-:Y:S01]  /*30c80*/  PRMT R29, RZ, 0x7610, R29 ;  /* 0x00007610ff1d7816 */ /* 0x000fe2000000001d */
[----:B------:R-:W-:Y:S01]  /*30c90*/  @P0 IMAD.MOV.U32 R7, RZ, RZ, R33 ;  /* 0x000000ffff070224 */ /* 0x000fe200078e0021 */
[----:B------:R-:W-:-:S04]  /*30ca0*/  PRMT R28, RZ, 0x7610, R28 ;  /* 0x00007610ff1c7816 */ /* 0x000fc8000000001c */
[----:B------:R0:W4:Y:S01]  /*30cb0*/  @P0 LDG.E.U16 R29, desc[UR48][R6.64] ;  /* 0x00000030061d0981 */ /* 0x000122000c1e1500 */
[----:B------:R-:W-:Y:S01]  /*30cc0*/  PRMT R21, RZ, 0x7610, R21 ;  /* 0x00007610ff157816 */ /* 0x000fe20000000015 */
[----:B0-----:R-:W-:Y:S02]  /*30cd0*/  @P0 IMAD.MOV.U32 R7, RZ, RZ, R25 ;  /* 0x000000ffff070224 */ /* 0x001fe400078e0019 */
[----:B------:R-:W-:Y:S01]  /*30ce0*/  @P0 IMAD.MOV.U32 R6, RZ, RZ, R22 ;  /* 0x000000ffff060224 */ /* 0x000fe200078e0016 */
[----:B------:R-:W4:Y:S04]  /*30cf0*/  LDL R25, [R1+0x1e58] ;  /* 0x001e580001197983 */ /* 0x000f280000100800 */
[----:B------:R-:W-:Y:S04]  /*30d00*/  STL [R1+0x228], R53 ;  /* 0x0002283501007387 */ /* 0x000fe80000100800 */
[----:B------:R-:W4:Y:S04]  /*30d10*/  LDL R22, [R1+0x1e5c] ;  /* 0x001e5c0001167983 */ /* 0x000f280000100800 */
[----:B------:R-:W4:Y:S04]  /*30d20*/  LDL R38, [R1+0x1e50] ;  /* 0x001e500001267983 */ /* 0x000f280000100800 */
[----:B------:R0:W4:Y:S04]  /*30d30*/  @P0 LDG.E.U16 R28, desc[UR48][R6.64] ;  /* 0x00000030061c0981 */ /* 0x000128000c1e1500 */
[----:B------:R-:W-:Y:S04]  /*30d40*/  STL [R1+0x220], R52 ;  /* 0x0002203401007387 */ /* 0x000fe80000100800 */
[----:B------:R-:W4:Y:S01]  /*30d50*/  LDL R33, [R1+0x1e54] ;  /* 0x001e540001217983 */ /* 0x000f220000100800 */
[----:B------:R-:W-:Y:S01]  /*30d60*/  PRMT R20, RZ, 0x7610, R20 ;  /* 0x00007610ff147816 */ /* 0x000fe20000000014 */
[----:B0-----:R-:W-:-:S02]  /*30d70*/  @P0 IMAD.MOV.U32 R6, RZ, RZ, R2 ;  /* 0x000000ffff060224 */ /* 0x001fc400078e0002 */
[----:B------:R-:W-:Y:S01]  /*30d80*/  @P0 IMAD.MOV.U32 R7, RZ, RZ, R23 ;  /* 0x000000ffff070224 */ /* 0x000fe200078e0017 */
[----:B------:R-:W4:Y:S04]  /*30d90*/  LDL R2, [R1+0x1ea4] ;  /* 0x001ea40001027983 */ /* 0x000f280000100800 */
[----:B------:R-:W4:Y:S04]  /*30da0*/  LDL R23, [R1+0x1ea0] ;  /* 0x001ea00001177983 */ /* 0x000f280000100800 */
[----:B------:R3:W4:Y:S02]  /*30db0*/  @P0 LDG.E.U16 R21, desc[UR48][R6.64] ;  /* 0x0000003006150981 */ /* 0x000724000c1e1500 */
[----:B---3--:R-:W-:-:S02]  /*30dc0*/  @P0 IMAD.MOV.U32 R7, RZ, RZ, R51 ;  /* 0x000000ffff070224 */ /* 0x008fc400078e0033 */
[----:B--2---:R-:W-:-:S05]  /*30dd0*/  @P0 IMAD.MOV.U32 R6, RZ, RZ, R50 ;  /* 0x000000ffff060224 */ /* 0x004fca00078e0032 */
[----:B------:R4:W2:Y:S02]  /*30de0*/  @P0 LDG.E.U16 R20, desc[UR48][R6.64] ;  /* 0x0000003006140981 */ /* 0x0008a4000c1e1500 */
[----:B----4-:R-:W-:Y:S02]  /*30df0*/  @P0 IMAD.MOV.U32 R6, RZ, RZ, R24 ;  /* 0x000000ffff060224 */ /* 0x010fe400078e0018 */
[----:B------:R-:W-:Y:S01]  /*30e00*/  @P0 IMAD.MOV.U32 R7, RZ, RZ, R37 ;  /* 0x000000ffff070224 */ /* 0x000fe200078e0025 */
[----:B------:R-:W3:Y:S04]  /*30e10*/  LDL R24, [R1+0x1e9c] ;  /* 0x001e9c0001187983 */ /* 0x000ee80000100800 */
[----:B------:R-:W4:Y:S01]  /*30e20*/  LDL R37, [R1+0x1e98] ;  /* 0x001e980001257983 */ /* 0x000f220000100800 */
[----:B------:R-:W-:-:S02]  /*30e30*/  PRMT R19, RZ, 0x7610, R19 ;  /* 0x00007610ff137816 */ /* 0x000fc40000000013 */
[----:B------:R-:W-:-:S04]  /*30e40*/  PRMT R18, RZ, 0x7610, R18 ;  /* 0x00007610ff127816 */ /* 0x000fc80000000012 */
[----:B------:R0:W2:Y:S01]  /*30e50*/  @P0 LDG.E.U16 R19, desc[UR48][R6.64] ;  /* 0x0000003006130981 */ /* 0x0000a2000c1e1500 */
[----:B------:R-:W-:Y:S01]  /*30e60*/  PRMT R17, RZ, 0x7610, R17 ;  /* 0x00007610ff117816 */ /* 0x000fe20000000011 */
[----:B0-----:R-:W-:Y:S02]  /*30e70*/  @P0 IMAD.MOV.U32 R6, RZ, RZ, R22 ;  /* 0x000000ffff060224 */ /* 0x001fe400078e0016 */
[----:B------:R-:W-:Y:S01]  /*30e80*/  @P0 IMAD.MOV.U32 R7, RZ, RZ, R25 ;  /* 0x000000ffff070224 */ /* 0x000fe200078e0019 */
[----:B------:R-:W-:Y:S02]  /*30e90*/  PRMT R48, RZ, 0x7610, R48 ;  /* 0x00007610ff307816 */ /* 0x000fe40000000030 */
[----:B------:R-:W-:Y:S01]  /*30ea0*/  PRMT R34, RZ, 0x7610, R34 ;  /* 0x00007610ff227816 */ /* 0x000fe20000000022 */
[----:B------:R-:W2:Y:S04]  /*30eb0*/  LDL R25, [R1+0x1e90] ;  /* 0x001e900001197983 */ /* 0x000ea80000100800 */
[----:B------:R0:W2:Y:S04]  /*30ec0*/  @P0 LDG.E.U16 R18, desc[UR48][R6.64] ;  /* 0x0000003006120981 */ /* 0x0000a8000c1e1500 */
[----:B------:R-:W2:Y:S01]  /*30ed0*/  LDL R22, [R1+0x1e94] ;  /* 0x001e940001167983 */ /* 0x000ea20000100800 */
[----:B0-----:R-:W-:-:S02]  /*30ee0*/  @P0 IMAD.MOV.U32 R6, RZ, RZ, R33 ;  /* 0x000000ffff060224 */ /* 0x001fc400078e0021 */
        /* <DEDUP_REMOVED lines=11> */
[----:B------:R-:W-:Y:S01]  /*30fa0*/  ISETP.GT.AND P0, PT, R4, 0x3d, PT ;  /* 0x0000003d0400780c */ /* 0x000fe20003f04270 */
[----:B------:R-:W3:Y:S04]  /*30fb0*/  LDL R37, [R1+0x1e38] ;  /* 0x001e380001257983 */ /* 0x000ee80000100800 */
[----:B------:R2:W4:Y:S04]  /*30fc0*/  @P1 LDG.E.U16 R34, desc[UR48][R6.64] ;  /* 0x0000003006221981 */ /* 0x000528000c1e1500 */
[----:B------:R-:W3:Y:S01]  /*30fd0*/  LDL R24, [R1+0x1e3c] ;  /* 0x001e3c0001187983 */ /* 0x000ee20000100800 */
[----:B------:R-:W-:Y:S01]  /*30fe0*/  PRMT R47, RZ, 0x7610, R47 ;  /* 0x00007610ff2f7816 */ /* 0x000fe2000000002f */
[----:B--2---:R-:W-:-:S02]  /*30ff0*/  @P1 IMAD.MOV.U32 R7, RZ, RZ, R25 ;  /* 0x000000ffff071224 */ /* 0x004fc400078e0019 */
[----:B------:R-:W-:-:S05]  /*31000*/  @P1 IMAD.MOV.U32 R6, RZ, RZ, R22 ;  /* 0x000000ffff061224 */ /* 0x000fca00078e0016 */
[----:B------:R0:W2:Y:S02]  /*31010*/  @P1 LDG.E.U16 R47, desc[UR48][R6.64] ;  /* 0x00000030062f1981 */ /* 0x0000a4000c1e1500 */
[----:B0-----:R-:W-:Y:S02]  /*31020*/  @P0 IMAD.MOV.U32 R6, RZ, RZ, R33 ;  /* 0x000000ffff060224 */ /* 0x001fe400078e0021 */
[----:B----4-:R0:W-:Y:S04]  /*31030*/  STL [R1+0x1d0], R34 ;  /* 0x0001d02201007387 */ /* 0x0101e80000100800 */
[----:B------:R-:W4:Y:S04]  /*31040*/  LDL R25, [R1+0x1e34] ;  /* 0x001e340001197983 */ /* 0x000f280000100800 */
[----:B------:R-:W2:Y:S01]  /*31050*/  LDL R33, [R1+0x1e28] ;  /* 0x001e280001217983 */ /* 0x000ea20000100800 */
[----:B------:R-:W-:Y:S01]  /*31060*/  PRMT R16, RZ, 0x7610, R16 ;  /* 0x00007610ff107816 */ /* 0x000fe20000000010 */
[----:B------:R-:W-:-:S02]  /*31070*/  @P0 IMAD.MOV.U32 R7, RZ, RZ, R38 ;  /* 0x000000ffff070224 */ /* 0x000fc400078e0026 */
[----:B------:R-:W2:Y:S01]  /*31080*/  LDL R22, [R1+0x1e2c] ;  /* 0x001e2c0001167983 */ /* 0x000ea20000100800 */
[----:B------:R-:W-:-:S03]  /*31090*/  PRMT R15, RZ, 0x7610, R15 ;  /* 0x00007610ff0f7816 */ /* 0x000fc6000000000f */
[----:B------:R-:W2:Y:S04]  /*310a0*/  LDL R38, [R1+0x1e20] ;  /* 0x001e200001267983 */ /* 0x000ea80000100800 */
[----:B0-----:R-:W2:Y:S04]  /*310b0*/  LDL R34, [R1+0x1e30] ;  /* 0x001e300001227983 */ /* 0x001ea80000100800 */
[----:B------:R0:W2:Y:S02]  /*310c0*/  @P0 LDG.E.U16 R16, desc[UR48][R6.64] ;  /* 0x0000003006100981 */ /* 0x0000a4000c1e1500 */
[----:B0-----:R-:W-:-:S02]  /*310d0*/  @P0 IMAD.MOV.U32 R7, RZ, RZ, R23 ;  /* 0x000000ffff070224 */ /* 0x001fc400078e0017 */
[----:B------:R-:W2:Y:S01]  /*310e0*/  LDL R23, [R1+0x1e24] ;  /* 0x001e240001177983 */ /* 0x000ea20000100800 */
[----:B------:R-:W-:Y:S01]  /*310f0*/  @P0 IMAD.MOV.U32 R6, RZ, RZ, R2 ;  /* 0x000000ffff060224 */ /* 0x000fe200078e0002 */
[----:B------:R-:W-:Y:S02]  /*31100*/  PRMT R14, RZ, 0x7610, R14 ;  /* 0x00007610ff0e7816 */ /* 0x000fe4000000000e */
[----:B------:R-:W2:Y:S04]  /*31110*/  LDL R2, [R1+0x1e1c] ;  /* 0x001e1c0001027983 */ /* 0x000ea80000100800 */
[----:B------:R3:W2:Y:S01]  /*31120*/  @P0 LDG.E.U16 R15, desc[UR48][R6.64] ;  /* 0x00000030060f0981 */ /* 0x0006a2000c1e1500 */
[----:B------:R-:W-:Y:S01]  /*31130*/  PRMT R13, RZ, 0x7610, R13 ;  /* 0x00007610ff0d7816 */ /* 0x000fe2000000000d */
[----:B---3--:R-:W-:-:S02]  /*31140*/  @P0 IMAD.MOV.U32 R6, RZ, RZ, R24 ;  /* 0x000000ffff060224 */ /* 0x008fc400078e0018 */
[----:B------:R-:W-:Y:S01]  /*31150*/  @P0 IMAD.MOV.U32 R7, RZ, RZ, R37 ;  /* 0x000000ffff070224 */ /* 0x000fe200078e0025 */
[----:B------:R-:W3:Y:S04]  /*31160*/  LDL R24, [R1+0x1e14] ;  /* 0x001e140001187983 */ /* 0x000ee80000100800 */
[----:B------:R-:W3:Y:S04]  /*31170*/  LDL R37, [R1+0x1e18] ;  /* 0x001e180001257983 */ /* 0x000ee80000100800 */
[----:B------:R4:W3:Y:S02]  /*31180*/  @P0 LDG.E.U16 R14, desc[UR48][R6.64] ;  /* 0x00000030060e0981 */ /* 0x0008e4000c1e1500 */
[----:B----4-:R-:W-:-:S02]  /*31190*/  @P0 IMAD.MOV.U32 R6, RZ, RZ, R25 ;  /* 0x000000ffff060224 */ /* 0x010fc400078e0019 */
[----:B------:R-:W4:Y:S01]  /*311a0*/  LDL R25, [R1+0x1e10] ;  /* 0x001e100001197983 */ /* 0x000f220000100800 */
[----:B--2---:R-:W-:-:S03]  /*311b0*/  @P0 IMAD.MOV.U32 R7, RZ, RZ, R34 ;  /* 0x000000ffff070224 */ /* 0x004fc600078e0022 */
[----:B------:R-:W-:Y:S04]  /*311c0*/  STL [R1+0x1d4], R48 ;  /* 0x0001d43001007387 */ /* 0x000fe80000100800 */
[----:B------:R-:W2:Y:S04]  /*311d0*/  LDL R34, [R1+0x1e08] ;  /* 0x001e080001227983 */ /* 0x000ea80000100800 */
[----:B------:R0:W2:Y:S02]  /*311e0*/  @P0 LDG.E.U16 R13, desc[UR48][R6.64] ;  /* 0x00000030060d0981 */ /* 0x0000a4000c1e1500 */
[----:B0-----:R-:W-:-:S02]  /*311f0*/  @P0 IMAD.MOV.U32 R7, RZ, RZ, R33 ;  /* 0x000000ffff070224 */ /* 0x001fc400078e0021 */
[----:B------:R-:W2:Y:S01]  /*31200*/  LDL R33, [R1+0x1e0c] ;  /* 0x001e0c0001217983 */ /* 0x000ea20000100800 */
[----:B------:R-:W-:Y:S01]  /*31210*/  PRMT R12, RZ, 0x7610, R12 ;  /* 0x00007610ff0c7816 */ /* 0x000fe2000000000c */
[----:B------:R-:W-:Y:S02]  /*31220*/  @P0 IMAD.MOV.U32 R6, RZ, RZ, R22 ;  /* 0x000000ffff060224 */ /* 0x000fe400078e0016 */
[----:B------:R-:W2:Y:S04]  /*31230*/  LDL R22, [R1+0x1e04] ;  /* 0x001e040001167983 */ /* 0x000ea80000100800 */
[----:B------:R0:W2:Y:S02]  /*31240*/  @P0 LDG.E.U16 R12, desc[UR48][R6.64] ;  /* 0x00000030060c0981 */ /* 0x0000a4000c1e1500 */
[----:B0-----:R-:W-:-:S02]  /*31250*/  @P0 IMAD.MOV.U32 R6, RZ, RZ, R23 ;  /* 0x000000ffff060224 */ /* 0x001fc400078e0017 */
[----:B------:R-:W2:Y:S01]  /*31260*/  LDL R23, [R1+0x1e00] ;  /* 0x001e000001177983 */ /* 0x000ea20000100800 */
[----:B------:R-:W-:Y:S01]  /*31270*/  PRMT R11, RZ, 0x7610, R11 ;  /* 0x00007610ff0b7816 */ /* 0x000fe2000000000b */
[----:B------:R-:W-:Y:S01]  /*31280*/  @P0 IMAD.MOV.U32 R7, RZ, RZ, R38 ;  /* 0x000000ffff070224 */ /* 0x000fe200078e0026 */
[----:B------:R-:W-:Y:S02]  /*31290*/  PRMT R10, RZ, 0x7610, R10 ;  /* 0x00007610ff0a7816 */ /* 0x000fe4000000000a */
[----:B------:R-:W-:Y:S02]  /*312a0*/  ISETP.GT.AND P1, PT, R4, 0x3e, PT ;  /* 0x0000003e0400780c */ /* 0x000fe40003f24270 */
[----:B------:R0:W2:Y:S01]  /*312b0*/  @P0 LDG.E.U16 R11, desc[UR48][R6.64] ;  /* 0x00000030060b0981 */ /* 0x0000a2000c1e1500 */
[----:B------:R-:W-:Y:S01]  /*312c0*/  PRMT R9, RZ, 0x7610, R9 ;  /* 0x00007610ff097816 */ /* 0x000fe20000000009 */
[----:B0-----:R-:W-:Y:S02]  /*312d0*/  @P0 IMAD.MOV.U32 R6, RZ, RZ, R2 ;  /* 0x000000ffff060224 */ /* 0x001fe400078e0002 */
[----:B---3--:R-:W-:-:S05]  /*312e0*/  @P0 IMAD.MOV.U32 R7, RZ, RZ, R37 ;  /* 0x000000ffff070224 */ /* 0x008fca00078e0025 */
[----:B------:R0:W3:Y:S01]  /*312f0*/  @P0 LDG.E.U16 R10, desc[UR48][R6.64] ;  /* 0x00000030060a0981 */ /* 0x0000e2000c1e1500 */
[----:B------:R-:W-:Y:S01]  /*31300*/  PRMT R8, RZ, 0x7610, R8 ;  /* 0x00007610ff087816 */ /* 0x000fe20000000008 */
[----:B0-----:R-:W-:Y:S02]  /*31310*/  @P0 IMAD.MOV.U32 R6, RZ, RZ, R24 ;  /* 0x000000ffff060224 */ /* 0x001fe400078e0018 */
[----:B----4-:R-:W-:-:S05]  /*31320*/  @P0 IMAD.MOV.U32 R7, RZ, RZ, R25 ;  /* 0x000000ffff070224 */ /* 0x010fca00078e0019 */
[----:B------:R2:W4:Y:S02]  /*31330*/  @P0 LDG.E.U16 R9, desc[UR48][R6.64] ;  /* 0x0000003006090981 */ /* 0x000524000c1e1500 */
[----:B--2---:R-:W-:Y:S02]  /*31340*/  @P1 IMAD.MOV.U32 R7, RZ, RZ, R34 ;  /* 0x000000ffff071224 */ /* 0x004fe400078e0022 */
[----:B------:R-:W-:-:S05]  /*31350*/  @P1 IMAD.MOV.U32 R6, RZ, RZ, R33 ;  /* 0x000000ffff061224 */ /* 0x000fca00078e0021 */
[----:B------:R0:W2:Y:S04]  /*31360*/  @P1 LDG.E.U16 R8, desc[UR48][R6.64] ;  /* 0x0000003006081981 */ /* 0x0000a8000c1e1500 */
[----:B------:R1:W-:Y:S04]  /*31370*/  STL [R1+0x1c8], R47 ;  /* 0x0001c82f01007387 */ /* 0x0003e80000100800 */
[----:B------:R-:W3:Y:S04]  /*31380*/  LDL R2, [R1+0x1dfc] ;  /* 0x001dfc0001027983 */ /* 0x000ee80000100800 */
[----:B------:R-:W4:Y:S04]  /*31390*/  LDL R38, [R1+0x1df0] ;  /* 0x001df00001267983 */ /* 0x000f280000100800 */
[----:B------:R-:W4:Y:S04]  /*313a0*/  LDL R37, [R1+0x1df4] ;  /* 0x001df40001257983 */ /* 0x000f280000100800 */
[----:B------:R-:W4:Y:S04]  /*313b0*/  LDL R25, [R1+0x1de8] ;  /* 0x001de80001197983 */ /* 0x000f280000100800 */
[----:B------:R-:W4:Y:S01]  /*313c0*/  LDL R24, [R1+0x1dec] ;  /* 0x001dec0001187983 */ /* 0x000f220000100800 */
[----:B0-----:R-:W-:-:S03]  /*313d0*/  PRMT R7, RZ, 0x7610, R7 ;  /* 0x00007610ff077816 */ /* 0x001fc60000000007 */
[----:B-1----:R-:W4:Y:S04]  /*313e0*/  LDL R47, [R1+0x1df8] ;  /* 0x001df800012f7983 */ /* 0x002f280000100800 */
[----:B------:R3:W4:Y:S01]  /*313f0*/  @P1 LDG.E.U16 R7, desc[UR48][R22.64] ;  /* 0x0000003016071981 */ /* 0x000722000c1e1500 */
[----:B------:R-:W-:-:S03]  /*31400*/  PRMT R6, RZ, 0x7610, R6 ;  /* 0x00007610ff067816 */ /* 0x000fc60000000006 */
[----:B--2---:R0:W-:Y:S04]  /*31410*/  STL [R1+0x5340], R8 ;  /* 0x0053400801007387 */ /* 0x0041e80000100800 */
[----:B------:R-:W2:Y:S04]  /*31420*/  LDL R34, [R1+0x1de0] ;  /* 0x001de00001227983 */ /* 0x000ea80000100800 */
[----:B------:R-:W2:Y:S01]  /*31430*/  LDL R33, [R1+0x1de4] ;  /* 0x001de40001217983 */ /* 0x000ea20000100800 */
[----:B---3--:R-:W-:-:S03]  /*31440*/  @P1 IMAD.MOV.U32 R22, RZ, RZ, R2 ;  /* 0x000000ffff161224 */ /* 0x008fc600078e0002 */
[----:B----4-:R-:W-:Y:S04]  /*31450*/  STL [R1+0x5344], R7 ;  /* 0x0053440701007387 */ /* 0x010fe80000100800 */
[----:B0-----:R-:W3:Y:S04]  /*31460*/  LDL R8, [R1+0x1dd8] ;  /* 0x001dd80001087983 */ /* 0x001ee80000100800 */
[----:B------:R-:W4:Y:S04]  /*31470*/  LDL R2, [R1+0x1ddc] ;  /* 0x001ddc0001027983 */ /* 0x000f280000100800 */
[----:B------:R-:W3:Y:S04]  /*31480*/  LDL R53, [R1+0x1dd0] ;  /* 0x001dd00001357983 */ /* 0x000ee80000100800 */
[----:B------:R-:W3:Y:S04]  /*31490*/  LDL R52, [R1+0x1dd4] ;  /* 0x001dd40001347983 */ /* 0x000ee80000100800 */
[----:B------:R-:W3:Y:S04]  /*314a0*/  LDL R51, [R1+0x1dc8] ;  /* 0x001dc80001337983 */ /* 0x000ee80000100800 */
[----:B------:R-:W3:Y:S01]  /*314b0*/  LDL R50, [R1+0x1dcc] ;  /* 0x001dcc0001327983 */ /* 0x000ee20000100800 */
[----:B------:R-:W-:-:S03]  /*314c0*/  @P1 IMAD.MOV.U32 R23, RZ, RZ, R47 ;  /* 0x000000ffff171224 */ /* 0x000fc600078e002f */
[----:B------:R-:W3:Y:S04]  /*314d0*/  LDL R48, [R1+0x1dc0] ;  /* 0x001dc00001307983 */ /* 0x000ee80000100800 */
[----:B------:R-:W3:Y:S01]  /*314e0*/  LDL R47, [R1+0x1dc4] ;  /* 0x001dc400012f7983 */ /* 0x000ee20000100800 */
[----:B------:R-:W-:-:S03]  /*314f0*/  PRMT R5, RZ, 0x7610, R5 ;  /* 0x00007610ff057816 */ /* 0x000fc60000000005 */
[----:B------:R0:W3:Y:S02]  /*31500*/  @P1 LDG.E.U16 R6, desc[UR48][R22.64] ;  /* 0x0000003016061981 */ /* 0x0000e4000c1e1500 */
[----:B0-----:R-:W-:Y:S02]  /*31510*/  @P1 IMAD.MOV.U32 R22, RZ, RZ, R37 ;  /* 0x000000ffff161224 */ /* 0x001fe400078e0025 */
[----:B------:R-:W-:Y:S01]  /*31520*/  @P1 IMAD.MOV.U32 R23, RZ, RZ, R38 ;  /* 0x000000ffff171224 */ /* 0x000fe200078e0026 */
[----:B------:R-:W3:Y:S04]  /*31530*/  LDL R37, [R1+0x1dbc] ;  /* 0x001dbc0001257983 */ /* 0x000ee80000100800 */
[----:B------:R-:W3:Y:S04]  /*31540*/  LDL R38, [R1+0x1db8] ;  /* 0x001db80001267983 */ /* 0x000ee80000100800 */
[----:B------:R0:W3:Y:S02]  /*31550*/  @P1 LDG.E.U16 R5, desc[UR48][R22.64] ;  /* 0x0000003016051981 */ /* 0x0000e4000c1e1500 */
[----:B0-----:R-:W-:-:S06]  /*31560*/  PRMT R22, RZ, 0x7610, R22 ;  /* 0x00007610ff167816 */ /* 0x001fcc0000000016 */
[----:B------:R2:W3:Y:S02]  /*31570*/  @P1 LDG.E.U16 R22, desc[UR48][R24.64] ;  /* 0x0000003018161981 */ /* 0x0004e4000c1e1500 */
[----:B--2---:R-:W-:Y:S02]  /*31580*/  @P1 IMAD.MOV.U32 R25, RZ, RZ, R34 ;  /* 0x000000ffff191224 */ /* 0x004fe400078e0022 */
[----:B------:R-:W-:Y:S01]  /*31590*/  @P1 IMAD.MOV.U32 R24, RZ, RZ, R33 ;  /* 0x000000ffff181224 */ /* 0x000fe200078e0021 */
[----:B------:R-:W2:Y:S04]  /*315a0*/  LDL R34, [R1+0x1db0] ;  /* 0x001db00001227983 */ /* 0x000ea80000100800 */
[----:B------:R-:W2:Y:S01]  /*315b0*/  LDL R33, [R1+0x1db4] ;  /* 0x001db40001217983 */ /* 0x000ea20000100800 */
[----:B------:R-:W-:-:S02]  /*315c0*/  PRMT R23, RZ, 0x7610, R23 ;  /* 0x00007610ff177816 */ /* 0x000fc40000000017 */
[----:B------:R-:W-:Y:S02]  /*315d0*/  PRMT R26, RZ, 0x7610, R26 ;  /* 0x00007610ff1a7816 */ /* 0x000fe4000000001a */
[----:B------:R-:W-:Y:S02]  /*315e0*/  ISETP.GT.AND P0, PT, R4, 0x3f, PT ;  /* 0x0000003f0400780c */ /* 0x000fe40003f04270 */
[----:B------:R4:W2:Y:S01]  /*315f0*/  @P1 LDG.E.U16 R23, desc[UR48][R24.64] ;  /* 0x0000003018171981 */ /* 0x0008a2000c1e1500 */
[----:B------:R-:W-:Y:S01]  /*31600*/  PRMT R27, RZ, 0x7610, R27 ;  /* 0x00007610ff1b7816 */ /* 0x000fe2000000001b */
[----:B----4-:R-:W-:Y:S02]  /*31610*/  @P1 IMAD.MOV.U32 R24, RZ, RZ, R2 ;  /* 0x000000ffff181224 */ /* 0x010fe400078e0002 */
[----:B---3--:R-:W-:Y:S01]  /*31620*/  @P1 IMAD.MOV.U32 R25, RZ, RZ, R8 ;  /* 0x000000ffff191224 */ /* 0x008fe200078e0008 */
[----:B------:R-:W-:Y:S02]  /*31630*/  PRMT R49, RZ, 0x7610, R49 ;  /* 0x00007610ff317816 */ /* 0x000fe40000000031 */
[----:B------:R-:W-:-:S02]  /*31640*/  PRMT R46, RZ, 0x7610, R46 ;  /* 0x00007610ff2e7816 */ /* 0x000fc4000000002e */
[----:B------:R-:W-:Y:S02]  /*31650*/  PRMT R36, RZ, 0x7610, R36 ;  /* 0x00007610ff247816 */ /* 0x000fe40000000024 */
[----:B------:R-:W-:Y:S01]  /*31660*/  PRMT R31, RZ, 0x7610, R31 ;  /* 0x00007610ff1f7816 */ /* 0x000fe2000000001f */
[----:B------:R0:W3:Y:S04]  /*31670*/  @P1 LDG.E.U16 R26, desc[UR48][R24.64] ;  /* 0x00000030181a1981 */ /* 0x0000e8000c1e1500 */
[----:B------:R-:W4:Y:S04]  /*31680*/  LDL R8, [R1+0x1da8] ;  /* 0x001da80001087983 */ /* 0x000f280000100800 */
[----:B------:R-:W3:Y:S01]  /*31690*/  LDL R2, [R1+0x1dac] ;  /* 0x001dac0001027983 */ /* 0x000ee20000100800 */
[----:B0-----:R-:W-:-:S02]  /*316a0*/  @P1 IMAD.MOV.U32 R24, RZ, RZ, R52 ;  /* 0x000000ffff181224 */ /* 0x001fc400078e0034 */
[----:B------:R-:W-:-:S05]  /*316b0*/  @P1 IMAD.MOV.U32 R25, RZ, RZ, R53 ;  /* 0x000000ffff191224 */ /* 0x000fca00078e0035 */
[----:B------:R0:W3:Y:S02]  /*316c0*/  @P1 LDG.E.U16 R27, desc[UR48][R24.64] ;  /* 0x00000030181b1981 */ /* 0x0000e4000c1e1500 */
[----:B0-----:R-:W-:Y:S02]  /*316d0*/  @P0 IMAD.MOV.U32 R24, RZ, RZ, R50 ;  /* 0x000000ffff180224 */ /* 0x001fe400078e0032 */
[----:B------:R-:W-:-:S05]  /*316e0*/  @P0 IMAD.MOV.U32 R25, RZ, RZ, R51 ;  /* 0x000000ffff190224 */ /* 0x000fca00078e0033 */
[----:B------:R0:W3:Y:S02]  /*316f0*/  @P0 LDG.E.U16 R49, desc[UR48][R24.64] ;  /* 0x0000003018310981 */ /* 0x0000e4000c1e1500 */
[----:B0-----:R-:W-:Y:S02]  /*31700*/  @P0 IMAD.MOV.U32 R24, RZ, RZ, R47 ;  /* 0x000000ffff180224 */ /* 0x001fe400078e002f */
[----:B------:R-:W-:-:S05]  /*31710*/  @P0 IMAD.MOV.U32 R25, RZ, RZ, R48 ;  /* 0x000000ffff190224 */ /* 0x000fca00078e0030 */
[----:B------:R0:W3:Y:S02]  /*31720*/  @P0 LDG.E.U16 R46, desc[UR48][R24.64] ;  /* 0x00000030182e0981 */ /* 0x0000e4000c1e1500 */
[----:B0-----:R-:W-:Y:S02]  /*31730*/  @P0 IMAD.MOV.U32 R24, RZ, RZ, R37 ;  /* 0x000000ffff180224 */ /* 0x001fe400078e0025 */
[----:B------:R-:W-:Y:S01]  /*31740*/  @P0 IMAD.MOV.U32 R25, RZ, RZ, R38 ;  /* 0x000000ffff190224 */ /* 0x000fe200078e0026 */
[----:B------:R-:W3:Y:S04]  /*31750*/  LDL R37, [R1+0x1da0] ;  /* 0x001da00001257983 */ /* 0x000ee80000100800 */
[----:B------:R2:W3:Y:S02]  /*31760*/  @P0 LDG.E.U16 R36, desc[UR48][R24.64] ;  /* 0x0000003018240981 */ /* 0x0004e4000c1e1500 */
[----:B--2---:R-:W-:-:S02]  /*31770*/  @P0 IMAD.MOV.U32 R25, RZ, RZ, R34 ;  /* 0x000000ffff190224 */ /* 0x004fc400078e0022 */
[----:B------:R-:W-:-:S05]  /*31780*/  @P0 IMAD.MOV.U32 R24, RZ, RZ, R33 ;  /* 0x000000ffff180224 */ /* 0x000fca00078e0021 */
[----:B------:R4:W2:Y:S02]  /*31790*/  @P0 LDG.E.U16 R31, desc[UR48][R24.64] ;  /* 0x00000030181f0981 */ /* 0x0008a4000c1e1500 */
[----:B----4-:R-:W-:Y:S01]  /*317a0*/  @P0 IMAD.MOV.U32 R25, RZ, RZ, R8 ;  /* 0x000000ffff190224 */ /* 0x010fe200078e0008 */
[----:B------:R-:W-:Y:S01]  /*317b0*/  PRMT R0, RZ, 0x7610, R0 ;  /* 0x00007610ff007816 */ /* 0x000fe20000000000 */
[----:B---3--:R-:W-:-:S05]  /*317c0*/  @P0 IMAD.MOV.U32 R24, RZ, RZ, R2 ;  /* 0x000000ffff180224 */ /* 0x008fca00078e0002 */
[----:B------:R0:W3:Y:S04]  /*317d0*/  @P0 LDG.E.U16 R0, desc[UR48][R24.64] ;  /* 0x0000003018000981 */ /* 0x0000e8000c1e1500 */
[----:B------:R1:W-:Y:S04]  /*317e0*/  STL [R1+0xd0], R36 ;  /* 0x0000d02401007387 */ /* 0x0003e80000100800 */
[----:B------:R-:W4:Y:S04]  /*317f0*/  LDL R33, [R1+0x1d9c] ;  /* 0x001d9c0001217983 */ /* 0x000f280000100800 */
[----:B------:R-:W3:Y:S04]  /*31800*/  LDL R34, [R1+0x1d98] ;  /* 0x001d980001227983 */ /* 0x000ee80000100800 */
[----:B-1----:R-:W3:Y:S04]  /*31810*/  LDL R36, [R1+0x1da4] ;  /* 0x001da40001247983 */ /* 0x002ee80000100800 */
[----:B--2---:R1:W-:Y:S04]  /*31820*/  STL [R1+0xc8], R31 ;  /* 0x0000c81f01007387 */ /* 0x0043e80000100800 */
[----:B------:R-:W2:Y:S04]  /*31830*/  LDL R8, [R1+0x1d94] ;  /* 0x001d940001087983 */ /* 0x000ea80000100800 */
[----:B-1----:R-:W2:Y:S01]  /*31840*/  LDL R31, [R1+0x1d90] ;  /* 0x001d9000011f7983 */ /* 0x002ea20000100800 */
[----:B------:R-:W-:Y:S01]  /*31850*/  PRMT R35, RZ, 0x7610, R35 ;  /* 0x00007610ff237816 */ /* 0x000fe20000000023 */
[----:B0-----:R-:W-:Y:S01]  /*31860*/  @P0 IMAD.MOV.U32 R25, RZ, RZ, R37 ;  /* 0x000000ffff190224 */ /* 0x001fe200078e0025 */
[----:B------:R-:W-:-:S02]  /*31870*/  PRMT R32, RZ, 0x7610, R32 ;  /* 0x00007610ff207816 */ /* 0x000fc40000000020 */
[----:B------:R-:W-:Y:S01]  /*31880*/  PRMT R7, RZ, 0x7610, R7 ;  /* 0x00007610ff077816 */ /* 0x000fe20000000007 */
[----:B------:R0:W-:Y:S04]  /*31890*/  STL [R1+0xd8], R46 ;  /* 0x0000d82e01007387 */ /* 0x0001e80000100800 */
[----:B0-----:R-:W2:Y:S04]  /*318a0*/  LDL.LU R46, [R1+0xf0c] ;  /* 0x000f0c00012e7983 */ /* 0x001ea80000300800 */
[----:B------:R-:W2:Y:S04]  /*318b0*/  LDL.LU R47, [R1+0xf08] ;  /* 0x000f0800012f7983 */ /* 0x000ea80000300800 */
[----:B------:R-:W2:Y:S04]  /*318c0*/  LDL.LU R48, [R1+0xf04] ;  /* 0x000f040001307983 */ /* 0x000ea80000300800 */
[----:B------:R0:W-:Y:S04]  /*318d0*/  STL [R1+0xe0], R49 ;  /* 0x0000e03101007387 */ /* 0x0001e80000100800 */
[----:B0-----:R-:W2:Y:S04]  /*318e0*/  LDL.LU R49, [R1+0xf00] ;  /* 0x000f000001317983 */ /* 0x001ea80000300800 */
[----:B------:R-:W2:Y:S04]  /*318f0*/  LDL.LU R50, [R1+0xefc] ;  /* 0x000efc0001327983 */ /* 0x000ea80000300800 */
        /* <DEDUP_REMOVED lines=8> */
[----:B------:R-:W2:Y:S01]  /*31980*/  LDL.LU R59, [R1+0xde8] ;  /* 0x000de800013b7983 */ /* 0x000ea20000300800 */
[----:B---3--:R-:W-:-:S05]  /*31990*/  @P0 IMAD.MOV.U32 R24, RZ, RZ, R36 ;  /* 0x000000ffff180224 */ /* 0x008fca00078e0024 */
[----:B------:R4:W3:Y:S02]  /*319a0*/  @P0 LDG.E.U16 R35, desc[UR48][R24.64] ;  /* 0x0000003018230981 */ /* 0x0008e4000c1e1500 */
[----:B----4-:R-:W-:Y:S02]  /*319b0*/  @P0 IMAD.MOV.U32 R24, RZ, RZ, R33 ;  /* 0x000000ffff180224 */ /* 0x010fe400078e0021 */
[----:B------:R-:W-:-:S05]  /*319c0*/  @P0 IMAD.MOV.U32 R25, RZ, RZ, R34 ;  /* 0x000000ffff190224 */ /* 0x000fca00078e0022 */
[----:B------:R2:W4:Y:S04]  /*319d0*/  @P0 LDG.E.U16 R32, desc[UR48][R24.64] ;  /* 0x0000003018200981 */ /* 0x000528000c1e1500 */
[----:B------:R0:W-:Y:S04]  /*319e0*/  STL [R1+0xc0], R0 ;  /* 0x0000c00001007387 */ /* 0x0001e80000100800 */
[----:B0-----:R-:W3:Y:S04]  /*319f0*/  LDL.LU R0, [R1+0xde4] ;  /* 0x000de40001007983 */ /* 0x001ee80000300800 */
[----:B------:R-:W4:Y:S04]  /*31a00*/  LDL.LU R2, [R1+0xde0] ;  /* 0x000de00001027983 */ /* 0x000f280000300800 */
[----:B------:R-:W4:Y:S04]  /*31a10*/  LDL.LU R61, [R1+0xd5c] ;  /* 0x000d5c00013d7983 */ /* 0x000f280000300800 */
[----:B------:R-:W4:Y:S01]  /*31a20*/  LDL.LU R60, [R1+0xd58] ;  /* 0x000d5800013c7983 */ /* 0x000f220000300800 */
[----:B--2---:R-:W-:-:S02]  /*31a30*/  @P0 IMAD.MOV.U32 R24, RZ, RZ, R8 ;  /* 0x000000ffff180224 */ /* 0x004fc400078e0008 */
[----:B------:R-:W-:-:S05]  /*31a40*/  @P0 IMAD.MOV.U32 R25, RZ, RZ, R31 ;  /* 0x000000ffff190224 */ /* 0x000fca00078e001f */
[----:B------:R-:W2:Y:S01]  /*31a50*/  @P0 LDG.E.U16 R7, desc[UR48][R24.64] ;  /* 0x0000003018070981 */ /* 0x000ea2000c1e1500 */
[----:B------:R-:W0:Y:S01]  /*31a60*/  S2R R38, SR_TID.X ;  /* 0x0000000000267919 */ /* 0x000e220000002100 */
[----:B------:R-:W1:Y:S01]  /*31a70*/  S2R R3, SR_TID.X ;  /* 0x0000000000037919 */ /* 0x000e620000002100 */
[----:B------:R-:W-:Y:S01]  /*31a80*/  BAR.SYNC.DEFER_BLOCKING 0x0 ;  /* 0x0000000000007b1d */ /* 0x000fe20000010000 */
[----:B0-----:R-:W-:-:S04]  /*31a90*/  LOP3.LUT R37, R38, 0x1f, RZ, 0xc0, !PT ;  /* 0x0000001f26257812 */ /* 0x001fc800078ec0ff */
[----:B------:R-:W-:Y:S02]  /*31aa0*/  LOP3.LUT R8, R37, 0x20, RZ, 0xfc, !PT ;  /* 0x0000002025087812 */ /* 0x000fe400078efcff */
[----:B-1----:R-:W-:Y:S02]  /*31ab0*/  LOP3.LUT R3, R3, 0x1f, RZ, 0xc0, !PT ;  /* 0x0000001f03037812 */ /* 0x002fe400078ec0ff */
[----:B------:R-:W-:-:S03]  /*31ac0*/  ISETP.GE.AND P1, PT, R8, R4, PT ;  /* 0x000000040800720c */ /* 0x000fc60003f26270 */
[----:B------:R-:W-:-:S05]  /*31ad0*/  IMAD.SHL.U32 R3, R3, 0x2, RZ ;  /* 0x0000000203037824 */ /* 0x000fca00078e00ff */
[----:B------:R-:W-:Y:S04]  /*31ae0*/  STS.U16 [R3+UR5], R46 ;  /* 0x0000002e03007988 */ /* 0x000fe80008000405 */
[----:B------:R-:W-:Y:S04]  /*31af0*/  STS.U16 [R3+UR5+0x40], R47 ;  /* 0x0000402f03007988 */ /* 0x000fe80008000405 */
        /* <DEDUP_REMOVED lines=12> */
[----:B---3--:R-:W-:Y:S04]  /*31bc0*/  STS.U16 [R3+UR5+0x9c0], R0 ;  /* 0x0009c00003007988 */ /* 0x008fe80008000405 */
[----:B----4-:R-:W-:Y:S04]  /*31bd0*/  STS.U16 [R3+UR5+0x980], R2 ;  /* 0x0009800203007988 */ /* 0x010fe80008000405 */
[----:B------:R-:W-:Y:S04]  /*31be0*/  STS.U16 [R3+UR5+0x1000], R61 ;  /* 0x0010003d03007988 */ /* 0x000fe80008000405 */
[----:B------:R-:W-:Y:S04]  /*31bf0*/  STS.U16 [R3+UR5+0x1040], R60 ;  /* 0x0010403c03007988 */ /* 0x000fe80008000405 */
[----:B--2---:R0:W-:Y:S04]  /*31c00*/  STL [R1+0xac], R7 ;  /* 0x0000ac0701007387 */ /* 0x0041e80000100800 */
[----:B------:R-:W-:Y:S04]  /*31c10*/  STL [R1+0x52d4], R24 ;  /* 0x0052d41801007387 */ /* 0x000fe80000100800 */
[----:B------:R1:W-:Y:S04]  /*31c20*/  STL [R1+0x52d0], R25 ;  /* 0x0052d01901007387 */ /* 0x0003e80000100800 */
[----:B------:R-:W-:Y:S04]  /*31c30*/  STL [R1+0xb8], R35 ;  /* 0x0000b82301007387 */ /* 0x000fe80000100800 */
[----:B------:R2:W-:Y:S01]  /*31c40*/  STL [R1+0xb0], R32 ;  /* 0x0000b02001007387 */ /* 0x0005e20000100800 */
[----:B0-----:R-:W-:-:S04]  /*31c50*/  LOP3.LUT R7, R38, 0x1f, RZ, 0xc0, !PT ;  /* 0x0000001f26077812 */ /* 0x001fc800078ec0ff */
[----:B------:R-:W-:Y:S02]  /*31c60*/  ISETP.GE.AND P0, PT, R7, R4, PT ;  /* 0x000000040700720c */ /* 0x000fe40003f06270 */
[----:B------:R-:W3:Y:S04]  /*31c70*/  LDL.LU R4, [R1+0xd54] ;  /* 0x000d540001047983 */ /* 0x000ee80000300800 */
[----:B-1----:R-:W4:Y:S04]  /*31c80*/  LDL.LU R25, [R1+0xd50] ;  /* 0x000d500001197983 */ /* 0x002f280000300800 */
[----:B------:R-:W4:Y:S04]  /*31c90*/  LDL.LU R24, [R1+0xd3c] ;  /* 0x000d3c0001187983 */ /* 0x000f280000300800 */
[----:B------:R-:W4:Y:S04]  /*31ca0*/  LDL.LU R7, [R1+0xd38] ;  /* 0x000d380001077983 */ /* 0x000f280000300800 */
[----:B------:R-:W4:Y:S04]  /*31cb0*/  LDL.LU R8, [R1+0xd34] ;  /* 0x000d340001087983 */ /* 0x000f280000300800 */
[----:B------:R-:W4:Y:S04]  /*31cc0*/  LDL.LU R31, [R1+0xd30] ;  /* 0x000d3000011f7983 */ /* 0x000f280000300800 */
[----:B--2---:R-:W2:Y:S04]  /*31cd0*/  LDL.LU R32, [R1+0x738] ;  /* 0x0007380001207983 */ /* 0x004ea80000300800 */
        /* <DEDUP_REMOVED lines=24> */
[----:B---3--:R0:W-:Y:S04]  /*31e60*/  STS.U16 [R3+UR5+0x1080], R4 ;  /* 0x0010800403007988 */ /* 0x0081e80008000405 */
[----:B----4-:R1:W-:Y:S04]  /*31e70*/  STS.U16 [R3+UR5+0x10c0], R25 ;  /* 0x0010c01903007988 */ /* 0x0103e80008000405 */
[----:B------:R3:W-:Y:S04]  /*31e80*/  STS.U16 [R3+UR5+0x1100], R24 ;  /* 0x0011001803007988 */ /* 0x0007e80008000405 */
[----:B------:R4:W-:Y:S04]  /*31e90*/  STS.U16 [R3+UR5+0x1140], R7 ;  /* 0x0011400703007988 */ /* 0x0009e80008000405 */
[----:B------:R1:W-:Y:S04]  /*31ea0*/  STS.U16 [R3+UR5+0x1180], R8 ;  /* 0x0011800803007988 */ /* 0x0003e80008000405 */
[----:B------:R2:W-:Y:S04]  /*31eb0*/  STS.U16 [R3+UR5+0x11c0], R31 ;  /* 0x0011c01f03007988 */ /* 0x0005e80008000405 */
[----:B0-----:R-:W2:Y:S04]  /*31ec0*/  LDL.LU R4, [R1+0x5a4] ;  /* 0x0005a40001047983 */ /* 0x001ea80000300800 */
[----:B-1----:R-:W2:Y:S04]  /*31ed0*/  LDL.LU R25, [R1+0x5a0] ;  /* 0x0005a00001197983 */ /* 0x002ea80000300800 */
[----:B---3--:R-:W3:Y:S04]  /*31ee0*/  LDL.LU R24, [R1+0x59c] ;  /* 0x00059c0001187983 */ /* 0x008ee80000300800 */
[----:B----4-:R-:W4:Y:S04]  /*31ef0*/  LDL.LU R7, [R1+0x598] ;  /* 0x0005980001077983 */ /* 0x010f280000300800 */
[----:B------:R-:W4:Y:S04]  /*31f00*/  LDL.LU R8, [R1+0x594] ;  /* 0x0005940001087983 */ /* 0x000f280000300800 */
[----:B--2---:R0:W-:Y:S04]  /*31f10*/  STS.U16 [R3+UR5+0x1840], R32 ;  /* 0x0018402003007988 */ /* 0x0041e80008000405 */
[----:B------:R-:W2:Y:S04]  /*31f20*/  LDL.LU R31, [R1+0x590] ;  /* 0x00059000011f7983 */ /* 0x000ea80000300800 */
[----:B------:R1:W-:Y:S04]  /*31f30*/  STS.U16 [R3+UR5+0x1800], R33 ;  /* 0x0018002103007988 */ /* 0x0003e80008000405 */
[----:B------:R0:W-:Y:S04]  /*31f40*/  STS.U16 [R3+UR5+0x18c0], R34 ;  /* 0x0018c02203007988 */ /* 0x0001e80008000405 */
[----:B------:R0:W-:Y:S04]  /*31f50*/  STS.U16 [R3+UR5+0x1880], R35 ;  /* 0x0018802303007988 */ /* 0x0001e80008000405 */
[----:B------:R1:W-:Y:S04]  /*31f60*/  STS.U16 [R3+UR5+0x1940], R36 ;  /* 0x0019402403007988 */ /* 0x0003e80008000405 */
[----:B------:R1:W-:Y:S04]  /*31f70*/  STS.U16 [R3+UR5+0x1900], R37 ;  /* 0x0019002503007988 */ /* 0x0003e80008000405 */
[----:B0-----:R-:W2:Y:S04]  /*31f80*/  LDL.LU R32, [R1+0x58c] ;  /* 0x00058c0001207983 */ /* 0x001ea80000300800 */
[----:B-1----:R-:W2:Y:S04]  /*31f90*/  LDL.LU R33, [R1+0x4f8] ;  /* 0x0004f80001217983 */ /* 0x002ea80000300800 */
[----:B------:R-:W2:Y:S04]  /*31fa0*/  LDL.LU R34, [R1+0x4f4] ;  /* 0x0004f40001227983 */ /* 0x000ea80000300800 */
[----:B------:R-:W2:Y:S04]  /*31fb0*/  LDL.LU R35, [R1+0x4f0] ;  /* 0x0004f00001237983 */ /* 0x000ea80000300800 */
[----:B------:R-:W2:Y:S04]  /*31fc0*/  LDL.LU R36, [R1+0x4ec] ;  /* 0x0004ec0001247983 */ /* 0x000ea80000300800 */
[----:B------:R0:W-:Y:S04]  /*31fd0*/  STS.U16 [R3+UR5+0x19c0], R38 ;  /* 0x0019c02603007988 */ /* 0x0001e80008000405 */
        /* <DEDUP_REMOVED lines=37> */
[----:B0-----:R-:W2:Y:S04]  /*32230*/  LDL.LU R60, [R1+0x3dc] ;  /* 0x0003dc00013c7983 */ /* 0x001ea80000300800 */
[----:B------:R-:W-:Y:S04]  /*32240*/  STS.U16 [R3+UR5+0x3040], R4 ;  /* 0x0030400403007988 */ /* 0x000fe80008000405 */
[----:B------:R-:W-:Y:S04]  /*32250*/  STS.U16 [R3+UR5+0x3080], R25 ;  /* 0x0030801903007988 */ /* 0x000fe80008000405 */
[----:B---3--:R-:W-:Y:S04]  /*32260*/  STS.U16 [R3+UR5+0x30c0], R24 ;  /* 0x0030c01803007988 */ /* 0x008fe80008000405 */
[----:B----4-:R-:W-:Y:S04]  /*32270*/  STS.U16 [R3+UR5+0x3100], R7 ;  /* 0x0031000703007988 */ /* 0x010fe80008000405 */
[----:B------:R-:W-:Y:S04]  /*32280*/  STS.U16 [R3+UR5+0x3140], R8 ;  /* 0x0031400803007988 */ /* 0x000fe80008000405 */
[----:B--2---:R-:W-:Y:S04]  /*32290*/  STS.U16 [R3+UR5+0x3180], R31 ;  /* 0x0031801f03007988 */ /* 0x004fe80008000405 */
[----:B------:R0:W-:Y:S04]  /*322a0*/  STS.U16 [R3+UR5+0x39c0], R46 ;  /* 0x0039c02e03007988 */ /* 0x0001e80008000405 */
[----:B------:R1:W-:Y:S04]  /*322b0*/  STS.U16 [R3+UR5+0x3980], R47 ;  /* 0x0039802f03007988 */ /* 0x0003e80008000405 */
[----:B------:R2:W-:Y:S04]  /*322c0*/  STS.U16 [R3+UR5+0x4000], R48 ;  /* 0x0040003003007988 */ /* 0x0005e80008000405 */
[----:B------:R3:W-:Y:S04]  /*322d0*/  STS.U16 [R3+UR5+0x4040], R49 ;  /* 0x0040403103007988 */ /* 0x0007e80008000405 */
[----:B------:R4:W-:Y:S04]  /*322e0*/  STS.U16 [R3+UR5+0x4080], R50 ;  /* 0x0040803203007988 */ /* 0x0009e80008000405 */
[----:B0-----:R-:W2:Y:S04]  /*322f0*/  LDL.LU R46, [R1+0x288] ;  /* 0x00028800012e7983 */ /* 0x001ea80000300800 */
[----:B-1----:R-:W2:Y:S04]  /*32300*/  LDL.LU R47, [R1+0x284] ;  /* 0x00028400012f7983 */ /* 0x002ea80000300800 */
[----:B--2---:R-:W2:Y:S04]  /*32310*/  LDL.LU R48, [R1+0x280] ;  /* 0x0002800001307983 */ /* 0x004ea80000300800 */
[----:B---3--:R-:W3:Y:S04]  /*32320*/  LDL.LU R49, [R1+0x26c] ;  /* 0x00026c0001317983 */ /* 0x008ee80000300800 */
[----:B----4-:R-:W4:Y:S04]  /*32330*/  LDL.LU R50, [R1+0x268] ;  /* 0x0002680001327983 */ /* 0x010f280000300800 */
[----:B------:R0:W-:Y:S04]  /*32340*/  STS.U16 [R3+UR5+0x40c0], R51 ;  /* 0x0040c03303007988 */ /* 0x0001e80008000405 */
[----:B------:R1:W-:Y:S04]  /*32350*/  STS.U16 [R3+UR5+0x4100], R52 ;  /* 0x0041003403007988 */ /* 0x0003e80008000405 */
[----:B------:R1:W-:Y:S04]  /*32360*/  STS.U16 [R3+UR5+0x4140], R53 ;  /* 0x0041403503007988 */ /* 0x0003e80008000405 */
[----:B------:R1:W-:Y:S04]  /*32370*/  STS.U16 [R3+UR5+0x4180], R54 ;  /* 0x0041803603007988 */ /* 0x0003e80008000405 */
[----:B0-----:R-:W4:Y:S04]  /*32380*/  LDL.LU R51, [R1+0x264] ;  /* 0x0002640001337983 */ /* 0x001f280000300800 */
[----:B-1----:R-:W4:Y:S04]  /*32390*/  LDL.LU R52, [R1+0x260] ;  /* 0x0002600001347983 */ /* 0x002f280000300800 */
[----:B------:R-:W4:Y:S04]  /*323a0*/  LDL.LU R53, [R1+0x25c] ;  /* 0x00025c0001357983 */ /* 0x000f280000300800 */
[----:B------:R-:W4:Y:S04]  /*323b0*/  LDL.LU R54, [R1+0x1cc] ;  /* 0x0001cc0001367983 */ /* 0x000f280000300800 */
[----:B------:R-:W-:Y:S04]  /*323c0*/  STS.U16 [R3+UR5+0x31c0], R32 ;  /* 0x0031c02003007988 */ /* 0x000fe80008000405 */
[----:B------:R-:W-:Y:S04]  /*323d0*/  STS.U16 [R3+UR5+0x3840], R33 ;  /* 0x0038402103007988 */ /* 0x000fe80008000405 */
[----:B------:R-:W-:Y:S04]  /*323e0*/  STS.U16 [R3+UR5+0x3800], R34 ;  /* 0x0038002203007988 */ /* 0x000fe80008000405 */
[----:B------:R-:W-:Y:S04]  /*323f0*/  STS.U16 [R3+UR5+0x38c0], R35 ;  /* 0x0038c02303007988 */ /* 0x000fe80008000405 */
[----:B------:R-:W-:Y:S04]  /*32400*/  STS.U16 [R3+UR5+0x3880], R36 ;  /* 0x0038802403007988 */ /* 0x000fe80008000405 */
[----:B------:R0:W-:Y:S04]  /*32410*/  STS.U16 [R3+UR5+0x4980], R60 ;  /* 0x0049803c03007988 */ /* 0x0001e80008000405 */
        /* <DEDUP_REMOVED lines=11> */
[----:B------:R0:W-:Y:S04]  /*324d0*/  STS.U16 [R3+UR5+0x3940], R37 ;  /* 0x0039402503007988 */ /* 0x0001e80008000405 */
[----:B------:R-:W4:Y:S04]  /*324e0*/  LDL.LU R36, [R1+0x98] ;  /* 0x0000980001247983 */ /* 0x000f280000300800 */
[----:B------:R1:W-:Y:S04]  /*324f0*/  STS.U16 [R3+UR5+0x3900], R38 ;  /* 0x0039002603007988 */ /* 0x0003e80008000405 */
        /* <DEDUP_REMOVED lines=8> */
[----:B------:R-:W4:Y:S04]  /*32580*/  LDL.LU R57, [R1+0x44] ;  /* 0x0000440001397983 */ /* 0x000f280000300800 */
[----:B------:R0:W-:Y:S04]  /*32590*/  STS.U16 [R3+UR5+0x4880], R59 ;  /* 0x0048803b03007988 */ /* 0x0001e80008000405 */
[----:B------:R-:W4:Y:S04]  /*325a0*/  LDL.LU R58, [R1+0x40] ;  /* 0x00004000013a7983 */ /* 0x000f280000300800 */
[----:B------:R1:W-:Y:S04]  /*325b0*/  STS.U16 [R3+UR5+0x4940], R0 ;  /* 0x0049400003007988 */ /* 0x0003e80008000405 */
[----:B0-----:R-:W4:Y:S04]  /*325c0*/  LDL.LU R59, [R1+0x3c] ;  /* 0x00003c00013b7983 */ /* 0x001f280000300800 */
[----:B-1----:R-:W4:Y:S04]  /*325d0*/  LDL.LU R0, [R1+0x38] ;  /* 0x0000380001007983 */ /* 0x002f280000300800 */
[----:B------:R0:W-:Y:S04]  /*325e0*/  STS.U16 [R3+UR5+0x4900], R2 ;  /* 0x0049000203007988 */ /* 0x0001e80008000405 */
[----:B------:R1:W-:Y:S04]  /*325f0*/  STS.U16 [R3+UR5+0x49c0], R61 ;  /* 0x0049c03d03007988 */ /* 0x0003e80008000405 */
[----:B0-----:R-:W4:Y:S04]  /*32600*/  LDL.LU R2, [R1+0x34] ;  /* 0x0000340001027983 */ /* 0x001f280000300800 */
[----:B-1----:R-:W4:Y:S04]  /*32610*/  LDL.LU R61, [R1+0x30] ;  /* 0x00003000013d7983 */ /* 0x002f280000300800 */
[----:B------:R0:W-:Y:S04]  /*32620*/  STS.U16 [R3+UR5+0x5000], R46 ;  /* 0x0050002e03007988 */ /* 0x0001e80008000405 */
[----:B------:R1:W-:Y:S04]  /*32630*/  STS.U16 [R3+UR5+0x5040], R47 ;  /* 0x0050402f03007988 */ /* 0x0003e80008000405 */
[----:B--2---:R2:W-:Y:S04]  /*32640*/  STS.U16 [R3+UR5+0x5080], R48 ;  /* 0x0050803003007988 */ /* 0x0045e80008000405 */
[----:B---3--:R3:W-:Y:S04]  /*32650*/  STS.U16 [R3+UR5+0x50c0], R49 ;  /* 0x0050c03103007988 */ /* 0x0087e80008000405 */
[----:B----4-:R4:W-:Y:S04]  /*32660*/  STS.U16 [R3+UR5+0x5100], R50 ;  /* 0x0051003203007988 */ /* 0x0109e80008000405 */
[----:B0-----:R-:W4:Y:S04]  /*32670*/  LDL.LU R46, [R1+0x536c] ;  /* 0x00536c00012e7983 */ /* 0x001f280000300800 */
[----:B-1----:R-:W4:Y:S04]  /*32680*/  LDL.LU R47, [R1+0x5368] ;  /* 0x00536800012f7983 */ /* 0x002f280000300800 */
[----:B--2---:R-:W2:Y:S04]  /*32690*/  LDL.LU R48, [R1+0x5364] ;  /* 0x0053640001307983 */ /* 0x004ea80000300800 */
[----:B---3--:R-:W3:Y:S04]  /*326a0*/  LDL.LU R49, [R1+0x5360] ;  /* 0x0053600001317983 */ /* 0x008ee80000300800 */
[----:B----4-:R-:W4:Y:S04]  /*326b0*/  LDL.LU R50, [R1+0x535c] ;  /* 0x00535c0001327983 */ /* 0x010f280000300800 */
        /* <DEDUP_REMOVED lines=8> */
[----:B------:R0:W-:Y:S04]  /*32740*/  STS.U16 [R3+UR5+0x5800], R60 ;  /* 0x0058003c03007988 */ /* 0x0001e80008000405 */
[----:B------:R1:W-:Y:S04]  /*32750*/  STS.U16 [R3+UR5+0x5940], R24 ;  /* 0x0059401803007988 */ /* 0x0003e80008000405 */
[----:B------:R1:W-:Y:S04]  /*32760*/  STS.U16 [R3+UR5+0x5900], R7 ;  /* 0x0059000703007988 */ /* 0x0003e80008000405 */
[----:B------:R1:W-:Y:S04]  /*32770*/  STS.U16 [R3+UR5+0x59c0], R8 ;  /* 0x0059c00803007988 */ /* 0x0003e80008000405 */
[----:B0-----:R-:W2:Y:S04]  /*32780*/  LDL.LU R60, [R1+0x5348] ;  /* 0x00534800013c7983 */ /* 0x001ea80000300800 */
[----:B-1----:R-:W2:Y:S04]  /*32790*/  LDL.LU R24, [R1+0xeec] ;  /* 0x000eec0001187983 */ /* 0x002ea80000300800 */
        /* <DEDUP_REMOVED lines=28> */
[----:B0-----:R-:W2:Y:S04]  /*32960*/  LDL.LU R59, [R1+0xdc0] ;  /* 0x000dc000013b7983 */ /* 0x001ea80000300800 */
[----:B-1----:R-:W2:Y:S04]  /*32970*/  LDL.LU R0, [R1+0xd2c] ;  /* 0x000d2c0001007983 */ /* 0x002ea80000300800 */
[----:B------:R0:W-:Y:S04]  /*32980*/  STS.U16 [R3+UR5+0x6900], R2 ;  /* 0x0069000203007988 */ /* 0x0001e80008000405 */
[----:B------:R1:W-:Y:S04]  /*32990*/  STS.U16 [R3+UR5+0x69c0], R61 ;  /* 0x0069c03d03007988 */ /* 0x0003e80008000405 */
[----:B0-----:R-:W2:Y:S04]  /*329a0*/  LDL.LU R2, [R1+0xd28] ;  /* 0x000d280001027983 */ /* 0x001ea80000300800 */
[----:B-1----:R-:W2:Y:S04]  /*329b0*/  LDL.LU R61, [R1+0xd24] ;  /* 0x000d2400013d7983 */ /* 0x002ea80000300800 */
        /* <DEDUP_REMOVED lines=11> */
[----:B----4-:R-:W-:Y:S04]  /*32a70*/  STS.U16 [R3+UR5+0x7100], R50 ;  /* 0x0071003203007988 */ /* 0x010fe80008000405 */
[----:B---3--:R-:W-:Y:S04]  /*32a80*/  STS.U16 [R3+UR5+0x7140], R49 ;  /* 0x0071403103007988 */ /* 0x008fe80008000405 */
[----:B--2---:R-:W-:Y:S04]  /*32a90*/  STS.U16 [R3+UR5+0x7180], R48 ;  /* 0x0071803003007988 */ /* 0x004fe80008000405 */
[----:B------:R-:W-:Y:S04]  /*32aa0*/  STS.U16 [R3+UR5+0x70c0], R51 ;  /* 0x0070c03303007988 */ /* 0x000fe80008000405 */
[----:B------:R-:W-:Y:S04]  /*32ab0*/  STL [R1+0x52d8], R54 ;  /* 0x0052d83601007387 */ /* 0x000fe80000100800 */
[----:B------:R-:W-:Y:S04]  /*32ac0*/  STL [R1+0x52dc], R53 ;  /* 0x0052dc3501007387 */ /* 0x000fe80000100800 */
[----:B------:R-:W-:Y:S04]  /*32ad0*/  STS.U16 [R3+UR5+0x7000], R54 ;  /* 0x0070003603007988 */ /* 0x000fe80008000405 */
[----:B------:R-:W-:Y:S04]  /*32ae0*/  STS.U16 [R3+UR5+0x7040], R53 ;  /* 0x0070403503007988 */ /* 0x000fe80008000405 */
[----:B------:R-:W-:Y:S04]  /*32af0*/  STS.U16 [R3+UR5+0x7080], R52 ;  /* 0x0070803403007988 */ /* 0x000fe80008000405 */
        /* <DEDUP_REMOVED lines=8> */
[----:B0-----:R-:W2:Y:S04]  /*32b80*/  LDL.LU R47, [R1+0xd20] ;  /* 0x000d2000012f7983 */ /* 0x001ea80000300800 */
[----:B------:R-:W3:Y:S04]  /*32b90*/  LDL.LU R48, [R1+0xd1c] ;  /* 0x000d1c0001307983 */ /* 0x000ee80000300800 */
[----:B------:R-:W4:Y:S04]  /*32ba0*/  LDL.LU R49, [R1+0xd18] ;  /* 0x000d180001317983 */ /* 0x000f280000300800 */
[----:B------:R-:W4:Y:S04]  /*32bb0*/  LDL.LU R50, [R1+0xd14] ;  /* 0x000d140001327983 */ /* 0x000f280000300800 */
[----:B------:R-:W4:Y:S04]  /*32bc0*/  LDL.LU R51, [R1+0xd10] ;  /* 0x000d100001337983 */ /* 0x000f280000300800 */
[----:B------:R-:W4:Y:S04]  /*32bd0*/  LDL.LU R52, [R1+0x718] ;  /* 0x0007180001347983 */ /* 0x000f280000300800 */
[----:B------:R-:W4:Y:S04]  /*32be0*/  LDL.LU R53, [R1+0x714] ;  /* 0x0007140001357983 */ /* 0x000f280000300800 */
[----:B------:R-:W4:Y:S04]  /*32bf0*/  LDL.LU R54, [R1+0x710] ;  /* 0x0007100001367983 */ /* 0x000f280000300800 */
[----:B------:R-:W4:Y:S04]  /*32c00*/  LDL.LU R4, [R1+0x70c] ;  /* 0x00070c0001047983 */ /* 0x000f280000300800 */
[----:B------:R0:W-:Y:S02]  /*32c10*/  STS.U16 [R3+UR5+0x6980], R60 ;  /* 0x0069803c03007988 */ /* 0x0001e40008000405 */
[----:B0-----:R-:W-:-:S05]  /*32c20*/  LOP3.LUT R60, R3, 0x10, RZ, 0x3c, !PT ;  /* 0x00000010033c7812 */ /* 0x001fca00078e3cff */
        /* <DEDUP_REMOVED lines=15> */
[----:B------:R0:W-:Y:S04]  /*32d20*/  STS.U16 [R60+UR5+0xb80], R59 ;  /* 0x000b803b3c007988 */ /* 0x0001e80008000405 */
[----:B------:R1:W-:Y:S04]  /*32d30*/  STS.U16 [R60+UR5+0x1200], R0 ;  /* 0x001200003c007988 */ /* 0x0003e80008000405 */
[----:B0-----:R-:W4:Y:S04]  /*32d40*/  LDL.LU R59, [R1+0x708] ;  /* 0x00070800013b7983 */ /* 0x001f280000300800 */
[----:B-1----:R-:W4:Y:S04]  /*32d50*/  LDL.LU R0, [R1+0x704] ;  /* 0x0007040001007983 */ /* 0x002f280000300800 */
        /* <DEDUP_REMOVED lines=20> */
[----:B--2---:R-:W-:Y:S04]  /*32ea0*/  STS.U16 [R60+UR5+0x12c0], R47 ;  /* 0x0012c02f3c007988 */ /* 0x004fe80008000405 */
[----:B---3--:R-:W-:Y:S04]  /*32eb0*/  STS.U16 [R60+UR5+0x1300], R48 ;  /* 0x001300303c007988 */ /* 0x008fe80008000405 */
[----:B----4-:R-:W-:Y:S04]  /*32ec0*/  STS.U16 [R60+UR5+0x1340], R49 ;  /* 0x001340313c007988 */ /* 0x010fe80008000405 */
        /* <DEDUP_REMOVED lines=8> */
[----:B------:R-:W-:Y:S04]  /*32f50*/  STS.U16 [R60+UR5+0x1bc0], R25 ;  /* 0x001bc0193c007988 */ /* 0x000fe80008000405 */
[----:B------:R-:W-:Y:S04]  /*32f60*/  STS.U16 [R60+UR5+0x1b80], R24 ;  /* 0x001b80183c007988 */ /* 0x000fe80008000405 */
[----:B------:R-:W-:Y:S04]  /*32f70*/  STS.U16 [R60+UR5+0x2200], R7 ;  /* 0x002200073c007988 */ /* 0x000fe80008000405 */
[----:B------:R-:W-:Y:S04]  /*32f80*/  STS.U16 [R60+UR5+0x2240], R8 ;  /* 0x002240083c007988 */ /* 0x000fe80008000405 */
[----:B------:R-:W-:Y:S04]  /*32f90*/  STS.U16 [R60+UR5+0x2280], R31 ;  /* 0x0022801f3c007988 */ /* 0x000fe80008000405 */
[----:B------:R-:W-:Y:S04]  /*32fa0*/  STS.U16 [R60+UR5+0x22c0], R32 ;  /* 0x0022c0203c007988 */ /* 0x000fe80008000405 */
[----:B------:R-:W-:Y:S04]  /*32fb0*/  STS.U16 [R60+UR5+0x2300], R33 ;  /* 0x002300213c007988 */ /* 0x000fe80008000405 */
[----:B0-----:R-:W2:Y:S04]  /*32fc0*/  LDL.LU R59, [R1+0x588] ;  /* 0x00058800013b7983 */ /* 0x001ea80000300800 */
[----:B-1----:R-:W3:Y:S04]  /*32fd0*/  LDL.LU R0, [R1+0x584] ;  /* 0x0005840001007983 */ /* 0x002ee80000300800 */
[----:B------:R-:W-:Y:S04]  /*32fe0*/  STS.U16 [R60+UR5+0x2340], R34 ;  /* 0x002340223c007988 */ /* 0x000fe80008000405 */
[----:B------:R-:W-:Y:S04]  /*32ff0*/  STS.U16 [R60+UR5+0x2380], R35 ;  /* 0x002380233c007988 */ /* 0x000fe80008000405 */
[----:B------:R-:W4:Y:S04]  /*33000*/  LDL.LU R47, [R1+0x580] ;  /* 0x00058000012f7983 */ /* 0x000f280000300800 */
        /* <DEDUP_REMOVED lines=14> */
[----:B------:R0:W-:Y:S04]  /*330f0*/  STS.U16 [R60+UR5+0x2bc0], R2 ;  /* 0x002bc0023c007988 */ /* 0x0001e80008000405 */
[----:B------:R-:W4:Y:S04]  /*33100*/  LDL.LU R4, [R1+0x4d0] ;  /* 0x0004d00001047983 */ /* 0x000f280000300800 */
        /* <DEDUP_REMOVED lines=19> */
[----:B--2---:R0:W-:Y:S04]  /*33240*/  STS.U16 [R60+UR5+0x3200], R59 ;  /* 0x0032003b3c007988 */ /* 0x0041e80008000405 */
[----:B---3--:R1:W-:Y:S04]  /*33250*/  STS.U16 [R60+UR5+0x3240], R0 ;  /* 0x003240003c007988 */ /* 0x0083e80008000405 */
[----:B----4-:R-:W-:Y:S04]  /*33260*/  STS.U16 [R60+UR5+0x3280], R47 ;  /* 0x0032802f3c007988 */ /* 0x010fe80008000405 */
[----:B------:R-:W-:Y:S04]  /*33270*/  STS.U16 [R60+UR5+0x32c0], R48 ;  /* 0x0032c0303c007988 */ /* 0x000fe80008000405 */
[----:B------:R-:W-:Y:S04]  /*33280*/  STS.U16 [R60+UR5+0x3300], R49 ;  /* 0x003300313c007988 */ /* 0x000fe80008000405 */
[----:B------:R-:W-:Y:S04]  /*33290*/  STS.U16 [R60+UR5+0x3340], R50 ;  /* 0x003340323c007988 */ /* 0x000fe80008000405 */
[----:B0-----:R-:W2:Y:S04]  /*332a0*/  LDL.LU R59, [R1+0x3c4] ;  /* 0x0003c400013b7983 */ /* 0x001ea80000300800 */
[----:B------:R-:W-:Y:S04]  /*332b0*/  STS.U16 [R60+UR5+0x3380], R51 ;  /* 0x003380333c007988 */ /* 0x000fe80008000405 */
[----:B------:R-:W-:Y:S04]  /*332c0*/  STS.U16 [R60+UR5+0x33c0], R52 ;  /* 0x0033c0343c007988 */ /* 0x000fe80008000405 */
[----:B-1----:R-:W3:Y:S04]  /*332d0*/  LDL.LU R0, [R1+0x3c0] ;  /* 0x0003c00001007983 */ /* 0x002ee80000300800 */
        /* <DEDUP_REMOVED lines=47> */
[----:B0-----:R-:W4:Y:S04]  /*335d0*/  LDL.LU R58, [R1+0x24] ;  /* 0x00002400013a7983 */ /* 0x001f280000300800 */
[----:B--2---:R0:W-:Y:S04]  /*335e0*/  STS.U16 [R60+UR5+0x4b00], R59 ;  /* 0x004b003b3c007988 */ /* 0x0041e80008000405 */
[----:B---3--:R1:W-:Y:S04]  /*335f0*/  STS.U16 [R60+UR5+0x4bc0], R0 ;  /* 0x004bc0003c007988 */ /* 0x0083e80008000405 */
[----:B0-----:R-:W2:Y:S04]  /*33600*/  LDL.LU R59, [R1+0x20] ;  /* 0x00002000013b7983 */ /* 0x001ea80000300800 */
[----:B-1----:R-:W3:Y:S04]  /*33610*/  LDL.LU R0, [R1+0x1c] ;  /* 0x00001c0001007983 */ /* 0x002ee80000300800 */
[----:B----4-:R0:W-:Y:S04]  /*33620*/  STS.U16 [R60+UR5+0x4b80], R2 ;  /* 0x004b80023c007988 */ /* 0x0101e80008000405 */
[----:B------:R1:W-:Y:S04]  /*33630*/  STS.U16 [R60+UR5+0x5200], R61 ;  /* 0x0052003d3c007988 */ /* 0x0003e80008000405 */
[----:B0-----:R-:W4:Y:S04]  /*33640*/  LDL.LU R2, [R1+0x18] ;  /* 0x0000180001027983 */ /* 0x001f280000300800 */
[----:B-1----:R-:W4:Y:S04]  /*33650*/  LDL.LU R61, [R1+0x14] ;  /* 0x00001400013d7983 */ /* 0x002f280000300800 */
        /* <DEDUP_REMOVED lines=41> */
[----:B-1----:R-:W4:Y:S01]  /*338f0*/  LDL.LU R61, [R1+0xdb0] ;  /* 0x000db000013d7983 */ /* 0x002f220000300800 */
[----:B------:R-:W-:-:S03]  /*33900*/  LOP3.LUT R29, R3, 0x20, RZ, 0x3c, !PT ;  /* 0x00000020031d7812 */ /* 0x000fc600078e3cff */
[----:B------:R-:W-:Y:S04]  /*33910*/  STL [R1+0x520c], R60 ;  /* 0x00520c3c01007387 */ /* 0x000fe80000100800 */
        /* <DEDUP_REMOVED lines=36> */
[----:B0-----:R-:W4:Y:S04]  /*33b60*/  LDL.LU R34, [R1+0x6d4] ;  /* 0x0006d40001227983 */ /* 0x001f280000300800 */
[----:B------:R0:W-:Y:S04]  /*33b70*/  STS.U16 [R29+UR5+0x400], R36 ;  /* 0x000400241d007988 */ /* 0x0001e80008000405 */
[----:B-1----:R-:W4:Y:S04]  /*33b80*/  LDL.LU R35, [R1+0x6bc] ;  /* 0x0006bc0001237983 */ /* 0x002f280000300800 */
        /* <DEDUP_REMOVED lines=72> */
[----:B0-----:R-:W4:Y:S04]  /*34010*/  LDL.LU R56, [R1+0x430] ;  /* 0x0004300001387983 */ /* 0x001f280000300800 */
[----:B-1----:R-:W4:Y:S04]  /*34020*/  LDL.LU R57, [R1+0x428] ;  /* 0x0004280001397983 */ /* 0x002f280000300800 */
[----:B------:R-:W4:Y:S04]  /*34030*/  LDL.LU R58, [R1+0x420] ;  /* 0x00042000013a7983 */ /* 0x000f280000300800 */
        /* <DEDUP_REMOVED lines=48> */
[----:B--2---:R-:W2:Y:S04]  /*34340*/  LDL.LU R58, [R1+0x1dc] ;  /* 0x0001dc00013a7983 */ /* 0x004ea80000300800 */
[----:B------:R0:W-:Y:S04]  /*34350*/  STS.U16 [R29+UR5+0x4540], R59 ;  /* 0x0045403b1d007988 */ /* 0x0001e80008000405 */
[----:B---3--:R1:W-:Y:S04]  /*34360*/  STS.U16 [R29+UR5+0x4580], R0 ;  /* 0x004580001d007988 */ /* 0x0083e80008000405 */
[----:B0-----:R-:W3:Y:S04]  /*34370*/  LDL.LU R59, [R1+0x1d8] ;  /* 0x0001d800013b7983 */ /* 0x001ee80000300800 */
[----:B-1----:R-:W3:Y:S04]  /*34380*/  LDL.LU R0, [R1+0xe8] ;  /* 0x0000e80001007983 */ /* 0x002ee80000300800 */
[----:B----4-:R0:W-:Y:S04]  /*34390*/  STS.U16 [R29+UR5+0x45c0], R2 ;  /* 0x0045c0021d007988 */ /* 0x0101e80008000405 */
        /* <DEDUP_REMOVED lines=37> */
[----:B--2---:R-:W2:Y:S04]  /*345f0*/  LDL.LU R55, [R1+0x531c] ;  /* 0x00531c0001377983 */ /* 0x004ea80000300800 */
[----:B------:R0:W-:Y:S04]  /*34600*/  STS.U16 [R29+UR5+0x5500], R56 ;  /* 0x005500381d007988 */ /* 0x0001e80008000405 */
[----:B------:R1:W-:Y:S04]  /*34610*/  STS.U16 [R29+UR5+0x5540], R57 ;  /* 0x005540391d007988 */ /* 0x0003e80008000405 */
[----:B------:R3:W-:Y:S04]  /*34620*/  STS.U16 [R29+UR5+0x5580], R58 ;  /* 0x0055803a1d007988 */ /* 0x0007e80008000405 */
[----:B0-----:R-:W2:Y:S04]  /*34630*/  LDL.LU R56, [R1+0x5318] ;  /* 0x0053180001387983 */ /* 0x001ea80000300800 */
[----:B-1----:R-:W2:Y:S04]  /*34640*/  LDL.LU R57, [R1+0x5314] ;  /* 0x0053140001397983 */ /* 0x002ea80000300800 */
[----:B---3--:R-:W3:Y:S04]  /*34650*/  LDL.LU R58, [R1+0x5310] ;  /* 0x00531000013a7983 */ /* 0x008ee80000300800 */
[----:B------:R0:W-:Y:S04]  /*34660*/  STS.U16 [R29+UR5+0x55c0], R59 ;  /* 0x0055c03b1d007988 */ /* 0x0001e80008000405 */
[----:B------:R1:W-:Y:S04]  /*34670*/  STS.U16 [R29+UR5+0x5c40], R0 ;  /* 0x005c40001d007988 */ /* 0x0003e80008000405 */
[----:B0-----:R-:W2:Y:S04]  /*34680*/  LDL.LU R59, [R1+0x530c] ;  /* 0x00530c00013b7983 */ /* 0x001ea80000300800 */
[----:B-1----:R-:W2:Y:S04]  /*34690*/  LDL.LU R0, [R1+0x5308] ;  /* 0x0053080001007983 */ /* 0x002ea80000300800 */
[----:B----4-:R0:W-:Y:S04]  /*346a0*/  STS.U16 [R29+UR5+0x5c00], R2 ;  /* 0x005c00021d007988 */ /* 0x0101e80008000405 */
[----:B------:R1:W-:Y:S04]  /*346b0*/  STS.U16 [R29+UR5+0x5cc0], R61 ;  /* 0x005cc03d1d007988 */ /* 0x0003e80008000405 */
[----:B0-----:R-:W4:Y:S04]  /*346c0*/  LDL.LU R2, [R1+0x5304] ;  /* 0x0053040001027983 */ /* 0x001f280000300800 */
[----:B-1----:R-:W2:Y:S04]  /*346d0*/  LDL.LU R61, [R1+0x5300] ;  /* 0x00530000013d7983 */ /* 0x002ea80000300800 */
[----:B------:R-:W-:Y:S04]  /*346e0*/  STS.U16 [R29+UR5+0x5c80], R3 ;  /* 0x005c80031d007988 */ /* 0x000fe80008000405 */
        /* <DEDUP_REMOVED lines=10> */
[----:B------:R-:W-:Y:S04]  /*34790*/  STS.U16 [R29+UR5+0x6580], R25 ;  /* 0x006580191d007988 */ /* 0x000fe80008000405 */
[----:B------:R1:W-:Y:S04]  /*347a0*/  STS.U16 [R29+UR5+0x65c0], R24 ;  /* 0x0065c0181d007988 */ /* 0x0003e80008000405 */
[----:B0-----:R-:W3:Y:S04]  /*347b0*/  LDL.LU R30, [R1+0xe20] ;  /* 0x000e2000011e7983 */ /* 0x001ee80000300800 */
[----:B-1----:R-:W3:Y:S04]  /*347c0*/  LDL.LU R4, [R1+0xe14] ;  /* 0x000e140001047983 */ /* 0x002ee80000300800 */
[----:B------:R-:W3:Y:S04]  /*347d0*/  LDL.LU R47, [R1+0xe10] ;  /* 0x000e1000012f7983 */ /* 0x000ee80000300800 */
        /* <DEDUP_REMOVED lines=9> */
[----:B--2---:R0:W-:Y:S04]  /*34870*/  STS.U16 [R29+UR5+0x6c40], R61 ;  /* 0x006c403d1d007988 */ /* 0x0041e80008000405 */
[----:B----4-:R1:W-:Y:S04]  /*34880*/  STS.U16 [R29+UR5+0x6c00], R2 ;  /* 0x006c00021d007988 */ /* 0x0103e80008000405 */
[----:B------:R-:W-:Y:S04]  /*34890*/  STS.U16 [R29+UR5+0x6cc0], R0 ;  /* 0x006cc0001d007988 */ /* 0x000fe80008000405 */
[----:B------:R-:W-:Y:S04]  /*348a0*/  STS.U16 [R29+UR5+0x6c80], R59 ;  /* 0x006c803b1d007988 */ /* 0x000fe80008000405 */
[----:B---3--:R-:W-:Y:S04]  /*348b0*/  STS.U16 [R29+UR5+0x6d40], R58 ;  /* 0x006d403a1d007988 */ /* 0x008fe80008000405 */
        /* <DEDUP_REMOVED lines=14> */
[----:B------:R-:W-:Y:S04]  /*349a0*/  STS.U16 [R29+UR5+0x7cc0], R6 ;  /* 0x007cc0061d007988 */ /* 0x000fe80008000405 */
[----:B-1----:R-:W3:Y:S04]  /*349b0*/  LDL.LU R2, [R1+0xd60] ;  /* 0x000d600001027983 */ /* 0x002ee80000300800 */
[----:B------:R0:W-:Y:S04]  /*349c0*/  STS.U16 [R29+UR5+0x7c80], R5 ;  /* 0x007c80051d007988 */ /* 0x0001e80008000405 */
[----:B0-----:R-:W4:Y:S01]  /*349d0*/  LDL.LU R5, [R1+0xe18] ;  /* 0x000e180001057983 */ /* 0x001f220000300800 */
[----:B------:R-:W0:Y:S03]  /*349e0*/  S2R R3, SR_TID.X ;  /* 0x0000000000037919 */ /* 0x000e260000002100 */
[----:B------:R-:W-:Y:S04]  /*349f0*/  STS.U16 [R29+UR5+0x7d40], R22 ;  /* 0x007d40161d007988 */ /* 0x000fe80008000405 */
[----:B------:R-:W-:Y:S04]  /*34a00*/  STS.U16 [R29+UR5+0x7d00], R23 ;  /* 0x007d00171d007988 */ /* 0x000fe80008000405 */
[----:B------:R-:W-:Y:S04]  /*34a10*/  STS.U16 [R29+UR5+0x7dc0], R26 ;  /* 0x007dc01a1d007988 */ /* 0x000fe80008000405 */
[----:B------:R1:W-:Y:S04]  /*34a20*/  STS.U16 [R29+UR5+0x7d80], R27 ;  /* 0x007d801b1d007988 */ /* 0x0003e80008000405 */
[----:B-1----:R-:W2:Y:S01]  /*34a30*/  LDL.LU R29, [R1+0x52fc] ;  /* 0x0052fc00011d7983 */ /* 0x002ea20000300800 */
[----:B0-----:R-:W-:-:S05]  /*34a40*/  LOP3.LUT R3, R3, 0x1f, RZ, 0xc0, !PT ;  /* 0x0000001f03037812 */ /* 0x001fca00078ec0ff */
[----:B------:R-:W-:-:S05]  /*34a50*/  IMAD.SHL.U32 R3, R3, 0x2, RZ ;  /* 0x0000000203037824 */ /* 0x000fca00078e00ff */
[----:B------:R-:W-:-:S05]  /*34a60*/  LOP3.LUT R0, R3, 0x30, RZ, 0x3c, !PT ;  /* 0x0000003003007812 */ /* 0x000fca00078e3cff */
[----:B------:R0:W-:Y:S04]  /*34a70*/  STS.U16 [R0+UR5+0x600], R30 ;  /* 0x0006001e00007988 */ /* 0x0001e80008000405 */
[----:B0-----:R-:W2:Y:S04]  /*34a80*/  LDL.LU R30, [R1+0x52f8] ;  /* 0x0052f800011e7983 */ /* 0x001ea80000300800 */
[----:B----4-:R0:W-:Y:S04]  /*34a90*/  STS.U16 [R0+UR5+0x640], R5 ;  /* 0x0006400500007988 */ /* 0x0101e80008000405 */
[----:B------:R1:W-:Y:S04]  /*34aa0*/  STS.U16 [R0+UR5+0x680], R4 ;  /* 0x0006800400007988 */ /* 0x0003e80008000405 */
[----:B------:R4:W-:Y:S04]  /*34ab0*/  STS.U16 [R0+UR5+0x6c0], R47 ;  /* 0x0006c02f00007988 */ /* 0x0009e80008000405 */
[----:B------:R0:W-:Y:S04]  /*34ac0*/  STS.U16 [R0+UR5+0x700], R48 ;  /* 0x0007003000007988 */ /* 0x0001e80008000405 */
[----:B------:R0:W-:Y:S04]  /*34ad0*/  STS.U16 [R0+UR5+0x740], R49 ;  /* 0x0007403100007988 */ /* 0x0001e80008000405 */
[----:B------:R1:W-:Y:S04]  /*34ae0*/  STS.U16 [R0+UR5+0x780], R50 ;  /* 0x0007803200007988 */ /* 0x0003e80008000405 */
[----:B------:R3:W-:Y:S04]  /*34af0*/  STS.U16 [R0+UR5+0x7c0], R51 ;  /* 0x0007c03300007988 */ /* 0x0007e80008000405 */
[----:B0-----:R-:W2:Y:S04]  /*34b00*/  LDL R5, [R1+0x1d88] ;  /* 0x001d880001057983 */ /* 0x001ea80000100800 */
[----:B-1----:R-:W2:Y:S04]  /*34b10*/  LDL R4, [R1+0x1d8c] ;  /* 0x001d8c0001047983 */ /* 0x002ea80000100800 */
[----:B----4-:R-:W4:Y:S04]  /*34b20*/  LDL.LU R47, [R1+0x52f4] ;  /* 0x0052f400012f7983 */ /* 0x010f280000300800 */
[----:B------:R-:W4:Y:S04]  /*34b30*/  LDL.LU R48, [R1+0x52f0] ;  /* 0x0052f00001307983 */ /* 0x000f280000300800 */
[----:B------:R-:W4:Y:S04]  /*34b40*/  LDL.LU R49, [R1+0x52ec] ;  /* 0x0052ec0001317983 */ /* 0x000f280000300800 */
[----:B------:R-:W4:Y:S04]  /*34b50*/  LDL.LU R50, [R1+0x52e8] ;  /* 0x0052e80001327983 */ /* 0x000f280000300800 */
[----:B---3--:R-:W3:Y:S04]  /*34b60*/  LDL.LU R51, [R1+0x52e4] ;  /* 0x0052e40001337983 */ /* 0x008ee80000300800 */
[----:B------:R0:W-:Y:S04]  /*34b70*/  STS.U16 [R0+UR5+0xe40], R52 ;  /* 0x000e403400007988 */ /* 0x0001e80008000405 */
[----:B------:R1:W-:Y:S04]  /*34b80*/  STS.U16 [R0+UR5+0xe00], R53 ;  /* 0x000e003500007988 */ /* 0x0003e80008000405 */
[----:B------:R0:W-:Y:S04]  /*34b90*/  STS.U16 [R0+UR5+0xec0], R54 ;  /* 0x000ec03600007988 */ /* 0x0001e80008000405 */
[----:B------:R0:W-:Y:S04]  /*34ba0*/  STS.U16 [R0+UR5+0xe80], R24 ;  /* 0x000e801800007988 */ /* 0x0001e80008000405 */
[----:B------:R1:W-:Y:S04]  /*34bb0*/  STS.U16 [R0+UR5+0xf40], R25 ;  /* 0x000f401900007988 */ /* 0x0003e80008000405 */
[----:B--2---:R2:W-:Y:S04]  /*34bc0*/  STS.U16 [R0+UR5+0xf00], R61 ;  /* 0x000f003d00007988 */ /* 0x0045e80008000405 */
[----:B0-----:R-:W3:Y:S04]  /*34bd0*/  LDL.LU R52, [R1+0x52e0] ;  /* 0x0052e00001347983 */ /* 0x001ee80000300800 */
[----:B-1----:R-:W3:Y:S04]  /*34be0*/  LDL.LU R53, [R1+0x52dc] ;  /* 0x0052dc0001357983 */ /* 0x002ee80000300800 */
[----:B------:R-:W3:Y:S04]  /*34bf0*/  LDL.LU R54, [R1+0x52d8] ;  /* 0x0052d80001367983 */ /* 0x000ee80000300800 */
[----:B------:R-:W3:Y:S04]  /*34c00*/  LDL.LU R24, [R1+0x52d4] ;  /* 0x0052d40001187983 */ /* 0x000ee80000300800 */
[----:B------:R-:W3:Y:S04]  /*34c10*/  LDL.LU R25, [R1+0x52d0] ;  /* 0x0052d00001197983 */ /* 0x000ee80000300800 */
[----:B--2---:R-:W2:Y:S04]  /*34c20*/  LDL.LU R61, [R1+0x52cc] ;  /* 0x0052cc00013d7983 */ /* 0x004ea80000300800 */
[----:B--2---:R0:W-:Y:S04]  /*34c30*/  STS.U16 [R0+UR5+0xfc0], R61 ;  /* 0x000fc03d00007988 */ /* 0x0041e80008000405 */
[----:B0-----:R-:W2:Y:S04]  /*34c40*/  LDL.LU R61, [R1+0x52c8] ;  /* 0x0052c800013d7983 */ /* 0x001ea80000300800 */
[----:B------:R0:W-:Y:S04]  /*34c50*/  STS.U16 [R0+UR5+0xf80], R2 ;  /* 0x000f800200007988 */ /* 0x0001e80008000405 */
[----:B0-----:R-:W3:Y:S01]  /*34c60*/  LDL.LU R2, [R1+0x52c4] ;  /* 0x0052c40001027983 */ /* 0x001ee20000300800 */
[----:B--2---:R-:W-:-:S06]  /*34c70*/  PRMT R61, RZ, 0x7610, R61 ;  /* 0x00007610ff3d7816 */ /* 0x004fcc000000003d */
[----:B------:R-:W2:Y:S04]  /*34c80*/  @!P0 LDG.E.U16 R61, desc[UR48][R4.64] ;  /* 0x00000030043d8981 */ /* 0x000ea8000c1e1500 */
[----:B---3--:R0:W-:Y:S04]  /*34c90*/  STS.U16 [R0+UR5+0x1600], R2 ;  /* 0x0016000200007988 */ /* 0x0081e80008000405 */
[----:B0-----:R-:W3:Y:S04]  /*34ca0*/  LDL.LU R2, [R1+0x52c0] ;  /* 0x0052c00001027983 */ /* 0x001ee80000300800 */
[----:B--2---:R0:W-:Y:S04]  /*34cb0*/  STL [R1+0x88], R61 ;  /* 0x0000883d01007387 */ /* 0x0041e80000100800 */
[----:B0-----:R-:W2:Y:S04]  /*34cc0*/  LDL.LU R61, [R1+0x52bc] ;  /* 0x0052bc00013d7983 */ /* 0x001ea80000300800 */
[----:B------:R-:W2:Y:S04]  /*34cd0*/  LDL R4, [R1+0x1d80] ;  /* 0x001d800001047983 */ /* 0x000ea80000100800 */
[----:B------:R-:W2:Y:S01]  /*34ce0*/  LDL R5, [R1+0x1d84] ;  /* 0x001d840001057983 */ /* 0x000ea20000100800 */
[----:B---3--:R-:W-:-:S02]  /*34cf0*/  PRMT R2, RZ, 0x7610, R2 ;  /* 0x00007610ff027816 */ /* 0x008fc40000000002 */
[----:B--2---:R-:W-:-:S04]  /*34d00*/  @!P1 LOP3.LUT R5, R5, R4, RZ, 0x3c, !PT ;  /* 0x0000000405059212 */ /* 0x004fc800078e3cff */
[----:B------:R-:W-:-:S04]  /*34d10*/  @!P1 LOP3.LUT R4, R5, R4, RZ, 0x3c, !PT ;  /* 0x0000000405049212 */ /* 0x000fc800078e3cff */
[----:B------:R-:W-:-:S05]  /*34d20*/  @!P1 LOP3.LUT R5, R5, R4, RZ, 0x3c, !PT ;  /* 0x0000000405059212 */ /* 0x000fca00078e3cff */
[----:B------:R-:W2:Y:S04]  /*34d30*/  @!P1 LDG.E.U16 R2, desc[UR48][R4.64] ;  /* 0x0000003004029981 */ /* 0x000ea8000c1e1500 */
[----:B--2---:R0:W-:Y:S04]  /*34d40*/  STL [R1+0x84], R2 ;  /* 0x0000840201007387 */ /* 0x0041e80000100800 */
[----:B0-----:R-:W2:Y:S04]  /*34d50*/  LDL.LU R2, [R1+0x52b8] ;  /* 0x0052b80001027983 */ /* 0x001ea80000300800 */
[----:B------:R-:W3:Y:S04]  /*34d60*/  LDL R4, [R1+0x1d48] ;  /* 0x001d480001047983 */ /* 0x000ee80000100800 */
[----:B------:R-:W3:Y:S01]  /*34d70*/  LDL R5, [R1+0x1d4c] ;  /* 0x001d4c0001057983 */ /* 0x000ee20000100800 */
[----:B------:R-:W-:-:S02]  /*34d80*/  PRMT R61, RZ, 0x7610, R61 ;  /* 0x00007610ff3d7816 */ /* 0x000fc4000000003d */
[----:B---3--:R-:W-:-:S04]  /*34d90*/  @!P0 LOP3.LUT R5, R5, R4, RZ, 0x3c, !PT ;  /* 0x0000000405058212 */ /* 0x008fc800078e3cff */
[----:B------:R-:W-:-:S04]  /*34da0*/  @!P0 LOP3.LUT R4, R5, R4, RZ, 0x3c, !PT ;  /* 0x0000000405048212 */ /* 0x000fc800078e3cff */
[----:B------:R-:W-:-:S05]  /*34db0*/  @!P0 LOP3.LUT R5, R5, R4, RZ, 0x3c, !PT ;  /* 0x0000000405058212 */ /* 0x000fca00078e3cff */
[----:B------:R-:W3:Y:S04]  /*34dc0*/  @!P0 LDG.E.U16 R61, desc[UR48][R4.64] ;  /* 0x00000030043d8981 */ /* 0x000ee8000c1e1500 */
[----:B---3--:R0:W-:Y:S04]  /*34dd0*/  STL [R1+0x80], R61 ;  /* 0x0000803d01007387 */ /* 0x0081e80000100800 */
[----:B0-----:R-:W3:Y:S04]  /*34de0*/  LDL.LU R61, [R1+0x52b4] ;  /* 0x0052b400013d7983 */ /* 0x001ee80000300800 */
[----:B------:R-:W2:Y:S04]  /*34df0*/  LDL R4, [R1+0x1d40] ;  /* 0x001d400001047983 */ /* 0x000ea80000100800 */
[----:B------:R-:W2:Y:S01]  /*34e00*/  LDL R5, [R1+0x1d44] ;  /* 0x001d440001057983 */ /* 0x000ea20000100800 */
[----:B------:R-:W-:-:S02]  /*34e10*/  PRMT R21, RZ, 0x7610, R21 ;  /* 0x00007610ff157816 */ /* 0x000fc40000000015 */
[----:B--2---:R-:W-:-:S04]  /*34e20*/  @!P1 LOP3.LUT R5, R5, R4, RZ, 0x3c, !PT ;  /* 0x0000000405059212 */ /* 0x004fc800078e3cff */
[----:B------:R-:W-:-:S04]  /*34e30*/  @!P1 LOP3.LUT R4, R5, R4, RZ, 0x3c, !PT ;  /* 0x0000000405049212 */ /* 0x000fc800078e3cff */
[----:B------:R-:W-:-:S05]  /*34e40*/  @!P1 LOP3.LUT R5, R5, R4, RZ, 0x3c, !PT ;  /* 0x0000000405059212 */ /* 0x000fca00078e3cff */
[----:B------:R0:W2:Y:S04]  /*34e50*/  @!P1 LDG.E.U16 R21, desc[UR48][R4.64] ;  /* 0x0000003004159981 */ /* 0x0000a8000c1e1500 */
[----:B------:R-:W0:Y:S04]  /*34e60*/  LDL R4, [R1+0x1d08] ;  /* 0x001d080001047983 */ /* 0x000e280000100800 */
[----:B------:R-:W0:Y:S01]  /*34e70*/  LDL R5, [R1+0x1d0c] ;  /* 0x001d0c0001057983 */ /* 0x000e220000100800 */
[----:B---3--:R-:W-:Y:S02]  /*34e80*/  PRMT R61, RZ, 0x7610, R61 ;  /* 0x00007610ff3d7816 */ /* 0x008fe4000000003d */
[----:B0-----:R-:W-:-:S04]  /*34e90*/  @!P0 LOP3.LUT R5, R5, R4, RZ, 0x3c, !PT ;  /* 0x0000000405058212 */ /* 0x001fc800078e3cff */
[----:B------:R-:W-:-:S04]  /*34ea0*/  @!P0 LOP3.LUT R4, R5, R4, RZ, 0x3c, !PT ;  /* 0x0000000405048212 */ /* 0x000fc800078e3cff */
[----:B------:R-:W-:-:S05]  /*34eb0*/  @!P0 LOP3.LUT R5, R5, R4, RZ, 0x3c, !PT ;  /* 0x0000000405058212 */ /* 0x000fca00078e3cff */
[----:B------:R-:W3:Y:S04]  /*34ec0*/  @!P0 LDG.E.U16 R61, desc[UR48][R4.64] ;  /* 0x00000030043d8981 */ /* 0x000ee8000c1e1500 */
[----:B--2---:R0:W-:Y:S04]  /*34ed0*/  STL [R1+0x7c], R21 ;  /* 0x00007c1501007387 */ /* 0x0041e80000100800 */
[----:B0-----:R-:W2:Y:S04]  /*34ee0*/  LDL R21, [R1+0x1c84] ;  /* 0x001c840001157983 */ /* 0x001ea80000100800 */
        /* <DEDUP_REMOVED lines=8> */
[----:B------:R-:W2:Y:S04]  /*34f70*/  @!P1 LDG.E.U16 R2, desc[UR48][R4.64] ;  /* 0x0000003004029981 */ /* 0x000ea8000c1e1500 */
        /* <DEDUP_REMOVED lines=17> */
[----:B------:R0:W3:Y:S04]  /*35090*/  @!P1 LDG.E.U16 R23, desc[UR48][R4.64] ;  /* 0x0000003004179981 */ /* 0x0000e8000c1e1500 */
[----:B------:R-:W0:Y:S04]  /*350a0*/  LDL R4, [R1+0x1c88] ;  /* 0x001c880001047983 */ /* 0x000e280000100800 */
[----:B------:R-:W0:Y:S01]  /*350b0*/  LDL R5, [R1+0x1c8c] ;  /* 0x001c8c0001057983 */ /* 0x000e220000100800 */
[----:B--2---:R-:W-:Y:S02]  /*350c0*/  PRMT R61, RZ, 0x7610, R61 ;  /* 0x00007610ff3d7816 */ /* 0x004fe4000000003d */
[----:B0-----:R-:W-:-:S04]  /*350d0*/  @!P0 LOP3.LUT R5, R5, R4, RZ, 0x3c, !PT ;  /* 0x0000000405058212 */ /* 0x001fc800078e3cff */
[----:B------:R-:W-:-:S04]  /*350e0*/  @!P0 LOP3.LUT R4, R5, R4, RZ, 0x3c, !PT ;  /* 0x0000000405048212 */ /* 0x000fc800078e3cff */
[----:B------:R-:W-:-:S05]  /*350f0*/  @!P0 LOP3.LUT R5, R5, R4, RZ, 0x3c, !PT ;  /* 0x0000000405058212 */ /* 0x000fca00078e3cff */
[----:B------:R-:W2:Y:S04]  /*35100*/  @!P0 LDG.E.U16 R61, desc[UR48][R4.64] ;  /* 0x00000030043d8981 */ /* 0x000ea8000c1e1500 */
[----:B---3--:R0:W-:Y:S04]  /*35110*/  STL [R1+0x6c], R23 ;  /* 0x00006c1701007387 */ /* 0x0081e80000100800 */
[----:B0-----:R-:W3:Y:S04]  /*35120*/  LDL R23, [R1+0x1c04] ;  /* 0x001c040001177983 */ /* 0x001ee80000100800 */
[----:B--2---:R0:W-:Y:S04]  /*35130*/  STL [R1+0x68], R61 ;  /* 0x0000683d01007387 */ /* 0x0041e80000100800 */
[----:B0-----:R-:W2:Y:S04]  /*35140*/  LDL.LU R61, [R1+0x52a4] ;  /* 0x0052a400013d7983 */ /* 0x001ea80000300800 */
[----:B------:R-:W2:Y:S01]  /*35150*/  LDL R5, [R1+0x1c80] ;  /* 0x001c800001057983 */ /* 0x000ea20000100800 */
[----:B------:R-:W-:Y:S01]  /*35160*/  PRMT R2, RZ, 0x7610, R2 ;  /* 0x00007610ff027816 */ /* 0x000fe20000000002 */
[----:B------:R-:W-:-:S02]  /*35170*/  @!P1 IMAD.MOV.U32 R4, RZ, RZ, R21 ;  /* 0x000000ffff049224 */ /* 0x000fc400078e0015 */
[----:B------:R-:W3:Y:S04]  /*35180*/  LDL R21, [R1+0x1bcc] ;  /* 0x001bcc0001157983 */ /* 0x000ee80000100800 */
[----:B--2---:R-:W2:Y:S04]  /*35190*/  @!P1 LDG.E.U16 R2, desc[UR48][R4.64] ;  /* 0x0000003004029981 */ /* 0x004ea8000c1e1500 */
[----:B--2---:R0:W-:Y:S04]  /*351a0*/  STL [R1+0x64], R2 ;  /* 0x0000640201007387 */ /* 0x0041e80000100800 */
[----:B0-----:R-:W2:Y:S04]  /*351b0*/  LDL.LU R2, [R1+0x52a0] ;  /* 0x0052a00001027983 */ /* 0x001ea80000300800 */
        /* <DEDUP_REMOVED lines=24> */
[----:B------:R-:W2:Y:S01]  /*35340*/  @!P0 LDG.E.U16 R61, desc[UR48][R4.64] ;  /* 0x00000030043d8981 */ /* 0x000ea2000c1e1500 */
[----:B------:R-:W-:-:S03]  /*35350*/  PRMT R22, RZ, 0x7610, R22 ;  /* 0x00007610ff167816 */ /* 0x000fc60000000016 */
[----:B--2---:R0:W-:Y:S04]  /*35360*/  STL [R1+0x58], R61 ;  /* 0x0000583d01007387 */ /* 0x0041e80000100800 */
[----:B0-----:R-:W2:Y:S04]  /*35370*/  LDL.LU R61, [R1+0x5294] ;  /* 0x00529400013d7983 */ /* 0x001ea80000300800 */
[----:B------:R-:W2:Y:S01]  /*35380*/  LDL R5, [R1+0x1c00] ;  /* 0x001c000001057983 */ /* 0x000ea20000100800 */
[----:B---3--:R-:W-:Y:S01]  /*35390*/  @!P1 IMAD.MOV.U32 R4, RZ, RZ, R23 ;  /* 0x000000ffff049224 */ /* 0x008fe200078e0017 */
[----:B------:R-:W-:-:S02]  /*353a0*/  PRMT R19, RZ, 0x7610, R19 ;  /* 0x00007610ff137816 */ /* 0x000fc40000000013 */
[----:B------:R-:W3:Y:S04]  /*353b0*/  LDL R23, [R1+0x1b48] ;  /* 0x001b480001177983 */ /* 0x000ee80000100800 */
[----:B--2---:R0:W2:Y:S04]  /*353c0*/  @!P1 LDG.E.U16 R22, desc[UR48][R4.64] ;  /* 0x0000003004169981 */ /* 0x0040a8000c1e1500 */
[----:B------:R-:W3:Y:S01]  /*353d0*/  LDL R5, [R1+0x1bc8] ;  /* 0x001bc80001057983 */ /* 0x000ee20000100800 */
[----:B0-----:R-:W-:-:S03]  /*353e0*/  @!P0 IMAD.MOV.U32 R4, RZ, RZ, R21 ;  /* 0x000000ffff048224 */ /* 0x001fc600078e0015 */
[----:B--2---:R0:W-:Y:S01]  /*353f0*/  STL [R1+0x54], R22 ;  /* 0x0000541601007387 */ /* 0x0041e20000100800 */
[----:B------:R-:W-:-:S03]  /*35400*/  PRMT R2, RZ, 0x7610, R2 ;  /* 0x00007610ff027816 */ /* 0x000fc60000000002 */
[----:B------:R-:W2:Y:S04]  /*35410*/  LDL R21, [R1+0x1b40] ;  /* 0x001b400001157983 */ /* 0x000ea80000100800 */
[----:B---3--:R1:W3:Y:S04]  /*35420*/  @!P0 LDG.E.U16 R19, desc[UR48][R4.64] ;  /* 0x0000003004138981 */ /* 0x0082e8000c1e1500 */
[----:B0-----:R-:W2:Y:S04]  /*35430*/  LDL R22, [R1+0x1b4c] ;  /* 0x001b4c0001167983 */ /* 0x001ea80000100800 */
[----:B------:R-:W1:Y:S04]  /*35440*/  LDL R4, [R1+0x1bc0] ;  /* 0x001bc00001047983 */ /* 0x000e680000100800 */
[----:B------:R-:W1:Y:S02]  /*35450*/  LDL R5, [R1+0x1bc4] ;  /* 0x001bc40001057983 */ /* 0x000e640000100800 */
[----:B-1----:R-:W-:-:S04]  /*35460*/  @!P1 LOP3.LUT R5, R5, R4, RZ, 0x3c, !PT ;  /* 0x0000000405059212 */ /* 0x002fc800078e3cff */
[----:B------:R-:W-:-:S04]  /*35470*/  @!P1 LOP3.LUT R4, R5, R4, RZ, 0x3c, !PT ;  /* 0x0000000405049212 */ /* 0x000fc800078e3cff */
[----:B------:R-:W-:-:S05]  /*35480*/  @!P1 LOP3.LUT R5, R5, R4, RZ, 0x3c, !PT ;  /* 0x0000000405059212 */ /* 0x000fca00078e3cff */
[----:B------:R-:W2:Y:S04]  /*35490*/  @!P1 LDG.E.U16 R2, desc[UR48][R4.64] ;  /* 0x0000003004029981 */ /* 0x000ea8000c1e1500 */
[----:B---3--:R0:W-:Y:S04]  /*354a0*/  STL [R1+0x50], R19 ;  /* 0x0000501301007387 */ /* 0x0081e80000100800 */
[----:B0-----:R-:W3:Y:S04]  /*354b0*/  LDL R19, [R1+0x1b44] ;  /* 0x001b440001137983 */ /* 0x001ee80000100800 */
        /* <DEDUP_REMOVED lines=14> */
[----:B------:R-:W-:Y:S02]  /*355a0*/  PRMT R14, RZ, 0x7610, R14 ;  /* 0x00007610ff0e7816 */ /* 0x000fe4000000000e */
[----:B--2---:R-:W-:-:S04]  /*355b0*/  @!P1 LOP3.LUT R5, R5, R4, RZ, 0x3c, !PT ;  /* 0x0000000405059212 */ /* 0x004fc800078e3cff */
[----:B------:R-:W-:-:S04]  /*355c0*/  @!P1 LOP3.LUT R4, R5, R4, RZ, 0x3c, !PT ;  /* 0x0000000405049212 */ /* 0x000fc800078e3cff */
[----:B------:R-:W-:-:S05]  /*355d0*/  @!P1 LOP3.LUT R5, R5, R4, RZ, 0x3c, !PT ;  /* 0x0000000405059212 */ /* 0x000fca00078e3cff */
[----:B------:R0:W2:Y:S02]  /*355e0*/  @!P1 LDG.E.U16 R15, desc[UR48][R4.64] ;  /* 0x00000030040f9981 */ /* 0x0000a4000c1e1500 */
[----:B0-----:R-:W-:Y:S02]  /*355f0*/  @!P0 IMAD.MOV.U32 R4, RZ, RZ, R22 ;  /* 0x000000ffff048224 */ /* 0x001fe400078e0016 */
[----:B------:R-:W-:-:S05]  /*35600*/  @!P0 IMAD.MOV.U32 R5, RZ, RZ, R23 ;  /* 0x000000ffff058224 */ /* 0x000fca00078e0017 */
[----:B------:R3:W4:Y:S01]  /*35610*/  @!P0 LDG.E.U16 R14, desc[UR48][R4.64] ;  /* 0x00000030040e8981 */ /* 0x000722000c1e1500 */
[----:B------:R-:W-:Y:S01]  /*35620*/  PRMT R11, RZ, 0x7610, R11 ;  /* 0x00007610ff0b7816 */ /* 0x000fe2000000000b */
[----:B---3--:R-:W-:Y:S02]  /*35630*/  @!P1 IMAD.MOV.U32 R4, RZ, RZ, R19 ;  /* 0x000000ffff049224 */ /* 0x008fe400078e0013 */
[----:B------:R-:W-:-:S05]  /*35640*/  @!P1 IMAD.MOV.U32 R5, RZ, RZ, R21 ;  /* 0x000000ffff059224 */ /* 0x000fca00078e0015 */
[----:B------:R0:W3:Y:S04]  /*35650*/  @!P1 LDG.E.U16 R11, desc[UR48][R4.64] ;  /* 0x00000030040b9981 */ /* 0x0000e8000c1e1500 */
[----:B--2---:R1:W-:Y:S04]  /*35660*/  STL [R1+0x44], R15 ;  /* 0x0000440f01007387 */ /* 0x0043e80000100800 */
[----:B------:R-:W2:Y:S04]  /*35670*/  LDL R23, [R1+0x1ac8] ;  /* 0x001ac80001177983 */ /* 0x000ea80000100800 */
[----:B-1----:R-:W2:Y:S04]  /*35680*/  LDL R15, [R1+0x1b04] ;  /* 0x001b0400010f7983 */ /* 0x002ea80000100800 */
[----:B----4-:R1:W-:Y:S04]  /*35690*/  STL [R1+0x40], R14 ;  /* 0x0000400e01007387 */ /* 0x0103e80000100800 */
[----:B------:R-:W0:Y:S04]  /*356a0*/  LDL R4, [R1+0x1b08] ;  /* 0x001b080001047983 */ /* 0x000e280000100800 */
[----:B------:R-:W0:Y:S01]  /*356b0*/  LDL R5, [R1+0x1b0c] ;  /* 0x001b0c0001057983 */ /* 0x000e220000100800 */
[----:B------:R-:W-:-:S03]  /*356c0*/  PRMT R3, RZ, 0x7610, R3 ;  /* 0x00007610ff037816 */ /* 0x000fc60000000003 */
[----:B------:R-:W4:Y:S04]  /*356d0*/  LDL R22, [R1+0x1ac0] ;  /* 0x001ac00001167983 */ /* 0x000f280000100800 */
[----:B------:R-:W2:Y:S04]  /*356e0*/  LDL R21, [R1+0x1ac4] ;  /* 0x001ac40001157983 */ /* 0x000ea80000100800 */
[----:B------:R-:W2:Y:S04]  /*356f0*/  LDL R19, [R1+0x1a88] ;  /* 0x001a880001137983 */ /* 0x000ea80000100800 */
[----:B-1----:R-:W2:Y:S01]  /*35700*/  LDL R14, [R1+0x1acc] ;  /* 0x001acc00010e7983 */ /* 0x002ea20000100800 */
[----:B0-----:R-:W-:-:S04]  /*35710*/  @!P0 LOP3.LUT R5, R5, R4, RZ, 0x3c, !PT ;  /* 0x0000000405058212 */ /* 0x001fc800078e3cff */
[----:B------:R-:W-:-:S04]  /*35720*/  @!P0 LOP3.LUT R4, R5, R4, RZ, 0x3c, !PT ;  /* 0x0000000405048212 */ /* 0x000fc800078e3cff */
[----:B------:R-:W-:-:S05]  /*35730*/  @!P0 LOP3.LUT R5, R5, R4, RZ, 0x3c, !PT ;  /* 0x0000000405058212 */ /* 0x000fca00078e3cff */
[----:B------:R-:W2:Y:S04]  /*35740*/  @!P0 LDG.E.U16 R3, desc[UR48][R4.64] ;  /* 0x0000003004038981 */ /* 0x000ea8000c1e1500 */
[----:B---3--:R0:W-:Y:S04]  /*35750*/  STL [R1+0x3c], R11 ;  /* 0x00003c0b01007387 */ /* 0x0081e80000100800 */
[----:B0-----:R-:W3:Y:S04]  /*35760*/  LDL R11, [R1+0x1a8c] ;  /* 0x001a8c00010b7983 */ /* 0x001ee80000100800 */
[----:B--2---:R-:W-:Y:S04]  /*35770*/  STL [R1+0x38], R3 ;  /* 0x0000380301007387 */ /* 0x004fe80000100800 */
[----:B------:R-:W2:Y:S01]  /*35780*/  LDL R5, [R1+0x1b00] ;  /* 0x001b000001057983 */ /* 0x000ea20000100800 */
[----:B------:R-:W-:Y:S01]  /*35790*/  PRMT R9, RZ, 0x7610, R9 ;  /* 0x00007610ff097816 */ /* 0x000fe20000000009 */
[----:B------:R-:W-:Y:S01]  /*357a0*/  @!P1 IMAD.MOV.U32 R4, RZ, RZ, R15 ;  /* 0x000000ffff049224 */ /* 0x000fe200078e000f */
[----:B------:R-:W-:Y:S01]  /*357b0*/  PRMT R10, RZ, 0x7610, R10 ;  /* 0x00007610ff0a7816 */ /* 0x000fe2000000000a */
[----:B------:R-:W3:Y:S04]  /*357c0*/  LDL R15, [R1+0x1a80] ;  /* 0x001a8000010f7983 */ /* 0x000ee80000100800 */
[----:B--2---:R0:W2:Y:S02]  /*357d0*/  @!P1 LDG.E.U16 R9, desc[UR48][R4.64] ;  /* 0x0000003004099981 */ /* 0x0040a4000c1e1500 */
[----:B0-----:R-:W-:-:S02]  /*357e0*/  @!P0 IMAD.MOV.U32 R4, RZ, RZ, R14 ;  /* 0x000000ffff048224 */ /* 0x001fc400078e000e */
[----:B------:R-:W-:-:S05]  /*357f0*/  @!P0 IMAD.MOV.U32 R5, RZ, RZ, R23 ;  /* 0x000000ffff058224 */ /* 0x000fca00078e0017 */
[----:B------:R0:W2:Y:S01]  /*35800*/  @!P0 LDG.E.U16 R10, desc[UR48][R4.64] ;  /* 0x00000030040a8981 */ /* 0x0000a2000c1e1500 */
[----:B------:R-:W-:Y:S02]  /*35810*/  PRMT R20, RZ, 0x7610, R20 ;  /* 0x00007610ff147816 */ /* 0x000fe40000000014 */
[----:B------:R-:W-:Y:S01]  /*35820*/  PRMT R7, RZ, 0x7610, R7 ;  /* 0x00007610ff077816 */ /* 0x000fe20000000007 */
[----:B0-----:R-:W-:Y:S02]  /*35830*/  @!P1 IMAD.MOV.U32 R4, RZ, RZ, R21 ;  /* 0x000000ffff049224 */ /* 0x001fe400078e0015 */
[----:B----4-:R-:W-:-:S05]  /*35840*/  @!P1 IMAD.MOV.U32 R5, RZ, RZ, R22 ;  /* 0x000000ffff059224 */ /* 0x010fca00078e0016 */
[----:B------:R3:W4:Y:S02]  /*35850*/  @!P1 LDG.E.U16 R20, desc[UR48][R4.64] ;  /* 0x0000003004149981 */ /* 0x000724000c1e1500 */
[----:B---3--:R-:W-:Y:S02]  /*35860*/  @!P0 IMAD.MOV.U32 R4, RZ, RZ, R11 ;  /* 0x000000ffff048224 */ /* 0x008fe400078e000b */
[----:B------:R-:W-:-:S05]  /*35870*/  @!P0 IMAD.MOV.U32 R5, RZ, RZ, R19 ;  /* 0x000000ffff058224 */ /* 0x000fca00078e0013 */
[----:B------:R0:W3:Y:S04]  /*35880*/  @!P0 LDG.E.U16 R7, desc[UR48][R4.64] ;  /* 0x0000003004078981 */ /* 0x0000e8000c1e1500 */
[----:B--2---:R1:W-:Y:S04]  /*35890*/  STL [R1+0x34], R9 ;  /* 0x0000340901007387 */ /* 0x0043e80000100800 */
[----:B------:R-:W2:Y:S04]  /*358a0*/  LDL R14, [R1+0x1a48] ;  /* 0x001a4800010e7983 */ /* 0x000ea80000100800 */
[----:B-1----:R-:W2:Y:S04]  /*358b0*/  LDL R9, [R1+0x1a84] ;  /* 0x001a840001097983 */ /* 0x002ea80000100800 */
[----:B------:R1:W-:Y:S04]  /*358c0*/  STL [R1+0x30], R10 ;  /* 0x0000300a01007387 */ /* 0x0003e80000100800 */
[----:B-1----:R-:W2:Y:S01]  /*358d0*/  LDL R10, [R1+0x1a4c] ;  /* 0x001a4c00010a7983 */ /* 0x002ea20000100800 */
[----:B------:R-:W-:Y:S01]  /*358e0*/  PRMT R8, RZ, 0x7610, R8 ;  /* 0x00007610ff087816 */ /* 0x000fe20000000008 */
[----:B0-----:R-:W-:Y:S01]  /*358f0*/  @!P1 IMAD.MOV.U32 R5, RZ, RZ, R15 ;  /* 0x000000ffff059224 */ /* 0x001fe200078e000f */
[----:B------:R-:W-:Y:S01]  /*35900*/  PRMT R6, RZ, 0x7610, R6 ;  /* 0x00007610ff067816 */ /* 0x000fe20000000006 */
[----:B----4-:R0:W-:Y:S04]  /*35910*/  STL [R1+0x2c], R20 ;  /* 0x00002c1401007387 */ /* 0x0101e80000100800 */
[----:B------:R-:W4:Y:S04]  /*35920*/  LDL R19, [R1+0x1a44] ;  /* 0x001a440001137983 */ /* 0x000f280000100800 */
[----:B------:R-:W4:Y:S04]  /*35930*/  LDL R11, [R1+0x1a08] ;  /* 0x001a0800010b7983 */ /* 0x000f280000100800 */
[----:B0-----:R-:W4:Y:S04]  /*35940*/  LDL R20, [R1+0x1a40] ;  /* 0x001a400001147983 */ /* 0x001f280000100800 */
[----:B---3--:R0:W-:Y:S04]  /*35950*/  STL [R1+0x28], R7 ;  /* 0x0000280701007387 */ /* 0x0081e80000100800 */
[----:B0-----:R-:W3:Y:S01]  /*35960*/  LDL R7, [R1+0x1a0c] ;  /* 0x001a0c0001077983 */ /* 0x001ee20000100800 */
[----:B--2---:R-:W-:-:S03]  /*35970*/  @!P1 IMAD.MOV.U32 R4, RZ, RZ, R9 ;  /* 0x000000ffff049224 */ /* 0x004fc600078e0009 */
[----:B------:R-:W2:Y:S04]  /*35980*/  LDL R9, [R1+0x1a00] ;  /* 0x001a000001097983 */ /* 0x000ea80000100800 */
[----:B------:R0:W2:Y:S02]  /*35990*/  @!P1 LDG.E.U16 R8, desc[UR48][R4.64] ;  /* 0x0000003004089981 */ /* 0x0000a4000c1e1500 */
[----:B0-----:R-:W-:Y:S02]  /*359a0*/  @!P0 IMAD.MOV.U32 R5, RZ, RZ, R14 ;  /* 0x000000ffff058224 */ /* 0x001fe400078e000e */
[----:B------:R-:W-:-:S05]  /*359b0*/  @!P0 IMAD.MOV.U32 R4, RZ, RZ, R10 ;  /* 0x000000ffff048224 */ /* 0x000fca00078e000a */
[----:B------:R4:W2:Y:S01]  /*359c0*/  @!P0 LDG.E.U16 R6, desc[UR48][R4.64] ;  /* 0x0000003004068981 */ /* 0x0008a2000c1e1500 */
[----:B------:R-:W-:Y:S01]  /*359d0*/  PRMT R18, RZ, 0x7610, R18 ;  /* 0x00007610ff127816 */ /* 0x000fe20000000012 */
[----:B----4-:R-:W-:Y:S02]  /*359e0*/  @!P1 IMAD.MOV.U32 R4, RZ, RZ, R19 ;  /* 0x000000ffff049224 */ /* 0x010fe400078e0013 */
[----:B------:R-:W-:-:S05]  /*359f0*/  @!P1 IMAD.MOV.U32 R5, RZ, RZ, R20 ;  /* 0x000000ffff059224 */ /* 0x000fca00078e0014 */
[----:B------:R0:W4:Y:S02]  /*35a00*/  @!P1 LDG.E.U16 R18, desc[UR48][R4.64] ;  /* 0x0000003004129981 */ /* 0x000124000c1e1500 */
[----:B0-----:R-:W-:Y:S02]  /*35a10*/  @!P0 IMAD.MOV.U32 R5, RZ, RZ, R11 ;  /* 0x000000ffff058224 */ /* 0x001fe400078e000b */
[----:B---3--:R-:W-:Y:S01]  /*35a20*/  @!P0 IMAD.MOV.U32 R4, RZ, RZ, R7 ;  /* 0x000000ffff048224 */ /* 0x008fe200078e0007 */
[----:B--2---:R0:W-:Y:S04]  /*35a30*/  STL [R1+0x24], R8 ;  /* 0x0000240801007387 */ /* 0x0041e80000100800 */
[----:B------:R-:W2:Y:S04]  /*35a40*/  LDL R15, [R1+0x19c8] ;  /* 0x0019c800010f7983 */ /* 0x000ea80000100800 */
[----:B------:R-:W3:Y:S04]  /*35a50*/  LDL R14, [R1+0x19cc] ;  /* 0x0019cc00010e7983 */ /* 0x000ee80000100800 */
[----:B------:R-:W2:Y:S04]  /*35a60*/  LDL R10, [R1+0x19c0] ;  /* 0x0019c000010a7983 */ /* 0x000ea80000100800 */
[----:B0-----:R-:W2:Y:S04]  /*35a70*/  LDL R8, [R1+0x1a04] ;  /* 0x001a040001087983 */ /* 0x001ea80000100800 */
[----:B------:R0:W-:Y:S04]  /*35a80*/  STL [R1+0x20], R6 ;  /* 0x0000200601007387 */ /* 0x0001e80000100800 */
[----:B------:R-:W3:Y:S04]  /*35a90*/  LDL R11, [R1+0x1988] ;  /* 0x00198800010b7983 */ /* 0x000ee80000100800 */
[----:B------:R-:W3:Y:S04]  /*35aa0*/  LDL R7, [R1+0x198c] ;  /* 0x00198c0001077983 */ /* 0x000ee80000100800 */
[----:B0-----:R-:W3:Y:S01]  /*35ab0*/  LDL R6, [R1+0x19c4] ;  /* 0x0019c40001067983 */ /* 0x001ee20000100800 */
[----:B------:R-:W-:-:S02]  /*35ac0*/  PRMT R17, RZ, 0x7610, R17 ;  /* 0x00007610ff117816 */ /* 0x000fc40000000011 */
[----:B------:R-:W-:-:S04]  /*35ad0*/  PRMT R16, RZ, 0x7610, R16 ;  /* 0x00007610ff107816 */ /* 0x000fc80000000010 */
[----:B------:R0:W4:Y:S01]  /*35ae0*/  @!P0 LDG.E.U16 R17, desc[UR48][R4.64] ;  /* 0x0000003004118981 */ /* 0x000122000c1e1500 */
[----:B------:R-:W-:Y:S01]  /*35af0*/  PRMT R13, RZ, 0x7610, R13 ;  /* 0x00007610ff0d7816 */ /* 0x000fe2000000000d */
[----:B0-----:R-:W-:Y:S01]  /*35b00*/  @!P1 IMAD.MOV.U32 R5, RZ, RZ, R9 ;  /* 0x000000ffff059224 */ /* 0x001fe200078e0009 */
[----:B------:R-:W-:Y:S01]  /*35b10*/  PRMT R12, RZ, 0x7610, R12 ;  /* 0x00007610ff0c7816 */ /* 0x000fe2000000000c */
[----:B------:R-:W4:Y:S01]  /*35b20*/  LDL R9, [R1+0x1980] ;  /* 0x0019800001097983 */ /* 0x000f220000100800 */
[----:B------:R-:W-:Y:S01]  /*35b30*/  PRMT R60, RZ, 0x7610, R60 ;  /* 0x00007610ff3c7816 */ /* 0x000fe2000000003c */
[----:B--2---:R-:W-:Y:S02]  /*35b40*/  @!P1 IMAD.MOV.U32 R4, RZ, RZ, R8 ;  /* 0x000000ffff049224 */ /* 0x004fe400078e0008 */
[----:B------:R-:W2:Y:S04]  /*35b50*/  LDL R8, [R1+0x1984] ;  /* 0x0019840001087983 */ /* 0x000ea80000100800 */
[----:B------:R3:W2:Y:S02]  /*35b60*/  @!P1 LDG.E.U16 R16, desc[UR48][R4.64] ;  /* 0x0000003004109981 */ /* 0x0006a4000c1e1500 */
[----:B---3--:R-:W-:-:S02]  /*35b70*/  @!P0 IMAD.MOV.U32 R4, RZ, RZ, R14 ;  /* 0x000000ffff048224 */ /* 0x008fc400078e000e */
[----:B------:R-:W-:-:S05]  /*35b80*/  @!P0 IMAD.MOV.U32 R5, RZ, RZ, R15 ;  /* 0x000000ffff058224 */ /* 0x000fca00078e000f */
[----:B------:R0:W3:Y:S02]  /*35b90*/  @!P0 LDG.E.U16 R13, desc[UR48][R4.64] ;  /* 0x00000030040d8981 */ /* 0x0000e4000c1e1500 */
[----:B0-----:R-:W-:Y:S02]  /*35ba0*/  @!P1 IMAD.MOV.U32 R4, RZ, RZ, R6 ;  /* 0x000000ffff049224 */ /* 0x001fe400078e0006 */
[----:B------:R-:W-:-:S05]  /*35bb0*/  @!P1 IMAD.MOV.U32 R5, RZ, RZ, R10 ;  /* 0x000000ffff059224 */ /* 0x000fca00078e000a */
[----:B------:R0:W3:Y:S02]  /*35bc0*/  @!P1 LDG.E.U16 R12, desc[UR48][R4.64] ;  /* 0x00000030040c9981 */ /* 0x0000e4000c1e1500 */
[----:B0-----:R-:W-:Y:S02]  /*35bd0*/  @!P0 IMAD.MOV.U32 R4, RZ, RZ, R7 ;  /* 0x000000ffff048224 */ /* 0x001fe400078e0007 */
[----:B------:R-:W-:-:S05]  /*35be0*/  @!P0 IMAD.MOV.U32 R5, RZ, RZ, R11 ;  /* 0x000000ffff058224 */ /* 0x000fca00078e000b */
[----:B------:R4:W3:Y:S01]  /*35bf0*/  @!P0 LDG.E.U16 R60, desc[UR48][R4.64] ;  /* 0x00000030043c8981 */ /* 0x0008e2000c1e1500 */
[----:B------:R-:W-:Y:S01]  /*35c00*/  PRMT R2, RZ, 0x7610, R2 ;  /* 0x00007610ff027816 */ /* 0x000fe20000000002 */
[----:B----4-:R-:W-:Y:S02]  /*35c10*/  @!P1 IMAD.MOV.U32 R5, RZ, RZ, R9 ;  /* 0x000000ffff059224 */ /* 0x010fe400078e0009 */
[----:B--2---:R-:W-:-:S05]  /*35c20*/  @!P1 IMAD.MOV.U32 R4, RZ, RZ, R8 ;  /* 0x000000ffff049224 */ /* 0x004fca00078e0008 */
[----:B------:R-:W2:Y:S04]  /*35c30*/  @!P1 LDG.E.U16 R2, desc[UR48][R4.64] ;  /* 0x0000003004029981 */ /* 0x000ea8000c1e1500 */
[----:B---3--:R0:W-:Y:S04]  /*35c40*/  STL [R1+0x10], R13 ;  /* 0x0000100d01007387 */ /* 0x0081e80000100800 */
[----:B------:R-:W3:Y:S04]  /*35c50*/  LDL R10, [R1+0x194c] ;  /* 0x00194c00010a7983 */ /* 0x000ee80000100800 */
[----:B------:R-:W4:Y:S04]  /*35c60*/  LDL R6, [R1+0x1944] ;  /* 0x0019440001067983 */ /* 0x000f280000100800 */
[----:B------:R-:W4:Y:S04]  /*35c70*/  LDL R7, [R1+0x1940] ;  /* 0x0019400001077983 */ /* 0x000f280000100800 */
[----:B0-----:R-:W4:Y:S04]  /*35c80*/  LDL R13, [R1+0x1948] ;  /* 0x00194800010d7983 */ /* 0x001f280000100800 */
[----:B------:R0:W-:Y:S04]  /*35c90*/  STL [R1+0xc], R12 ;  /* 0x00000c0c01007387 */ /* 0x0001e80000100800 */
[----:B------:R-:W4:Y:S04]  /*35ca0*/  LDL R11, [R1+0x190c] ;  /* 0x00190c00010b7983 */ /* 0x000f280000100800 */
[----:B0-----:R-:W4:Y:S04]  /*35cb0*/  LDL R12, [R1+0x1908] ;  /* 0x00190800010c7983 */ /* 0x001f280000100800 */
[----:B------:R-:W-:Y:S04]  /*35cc0*/  STL [R1+0x5210], R60 ;  /* 0x0052103c01007387 */ /* 0x000fe80000100800 */
[----:B------:R-:W4:Y:S04]  /*35cd0*/  LDL R9, [R1+0x1900] ;  /* 0x0019000001097983 */ /* 0x000f280000100800 */
[----:B------:R-:W-:Y:S04]  /*35ce0*/  STL [R1+0x1c], R18 ;  /* 0x00001c1201007387 */ /* 0x000fe80000100800 */
[----:B------:R-:W4:Y:S01]  /*35cf0*/  LDL R8, [R1+0x1904] ;  /* 0x0019040001087983 */ /* 0x000f220000100800 */
[----:B------:R-:W-:-:S02]  /*35d00*/  PRMT R61, RZ, 0x7610, R61 ;  /* 0x00007610ff3d7816 */ /* 0x000fc4000000003d */
[----:B------:R-:W-:Y:S02]  /*35d10*/  PRMT R59, RZ, 0x7610, R59 ;  /* 0x00007610ff3b7816 */ /* 0x000fe4000000003b */
[----:B------:R-:W-:Y:S02]  /*35d20*/  PRMT R58, RZ, 0x7610, R58 ;  /* 0x00007610ff3a7816 */ /* 0x000fe4000000003a */
[----:B------:R-:W-:Y:S01]  /*35d30*/  PRMT R57, RZ, 0x7610, R57 ;  /* 0x00007610ff397816 */ /* 0x000fe20000000039 */
[----:B--2---:R0:W-:Y:S01]  /*35d40*/  STL [R1+0x5214], R2 ;  /* 0x0052140201007387 */ /* 0x0041e20000100800 */
[----:B---3--:R-:W-:Y:S02]  /*35d50*/  @!P0 IMAD.MOV.U32 R4, RZ, RZ, R10 ;  /* 0x000000ffff048224 */ /* 0x008fe400078e000a */
[----:B----4-:R-:W-:-:S05]  /*35d60*/  @!P0 IMAD.MOV.U32 R5, RZ, RZ, R13 ;  /* 0x000000ffff058224 */ /* 0x010fca00078e000d */
[----:B------:R1:W2:Y:S04]  /*35d70*/  @!P0 LDG.E.U16 R61, desc[UR48][R4.64] ;  /* 0x00000030043d8981 */ /* 0x0002a8000c1e1500 */
[----:B------:R-:W-:Y:S04]  /*35d80*/  STL [R1+0x18], R17 ;  /* 0x0000181101007387 */ /* 0x000fe80000100800 */
[----:B------:R-:W3:Y:S04]  /*35d90*/  LDL R10, [R1+0x2d60] ;  /* 0x002d6000010a7983 */ /* 0x000ee80000100800 */
[----:B0-----:R-:W4:Y:S01]  /*35da0*/  LDL R2, [R1+0x2d7c] ;  /* 0x002d7c0001027983 */ /* 0x001f220000100800 */
[----:B-1----:R-:W-:-:S02]  /*35db0*/  @!P1 IMAD.MOV.U32 R4, RZ, RZ, R6 ;  /* 0x000000ffff049224 */ /* 0x002fc400078e0006 */
        /* <DEDUP_REMOVED lines=8> */
[----:B------:R-:W-:-:S03]  /*35e40*/  PRMT R56, RZ, 0x7610, R56 ;  /* 0x00007610ff387816 */ /* 0x000fc60000000038 */
[----:B--2---:R-:W-:Y:S04]  /*35e50*/  STL [R1+0x5218], R61 ;  /* 0x0052183d01007387 */ /* 0x004fe80000100800 */
[----:B------:R0:W-:Y:S04]  /*35e60*/  STL [R1+0x14], R16 ;  /* 0x0000141001007387 */ /* 0x0001e80000100800 */
[----:B------:R-:W2:Y:S04]  /*35e70*/  LDL R7, [R1+0x2d74] ;  /* 0x002d740001077983 */ /* 0x000ea80000100800 */
[----:B------:R-:W2:Y:S01]  /*35e80*/  LDL R6, [R1+0x2d78] ;  /* 0x002d780001067983 */ /* 0x000ea20000100800 */
[----:B----4-:R-:W-:-:S02]  /*35e90*/  @!P0 IMAD.MOV.U32 R4, RZ, RZ, R2 ;  /* 0x000000ffff048224 */ /* 0x010fc400078e0002 */
[----:B---3--:R-:W-:-:S05]  /*35ea0*/  @!P0 IMAD.MOV.U32 R5, RZ, RZ, R10 ;  /* 0x000000ffff058224 */ /* 0x008fca00078e000a */
[----:B------:R2:W3:Y:S04]  /*35eb0*/  @!P0 LDG.E.U16 R56, desc[UR48][R4.64] ;  /* 0x0000003004388981 */ /* 0x0004e8000c1e1500 */
[----:B------:R-:W-:Y:S04]  /*35ec0*/  STL [R1+0x521c], R59 ;  /* 0x00521c3b01007387 */ /* 0x000fe80000100800 */
[----:B------:R-:W4:Y:S04]  /*35ed0*/  LDL R14, [R1+0x2da8] ;  /* 0x002da800010e7983 */ /* 0x000f280000100800 */
[----:B------:R-:W4:Y:S04]  /*35ee0*/  LDL R11, [R1+0x2db4] ;  /* 0x002db400010b7983 */ /* 0x000f280000100800 */
[----:B------:R-:W-:Y:S04]  /*35ef0*/  STL [R1+0x5220], R58 ;  /* 0x0052203a01007387 */ /* 0x000fe80000100800 */
[----:B------:R-:W4:Y:S04]  /*35f00*/  LDL R9, [R1+0x2db0] ;  /* 0x002db00001097983 */ /* 0x000f280000100800 */
[----:B------:R-:W4:Y:S04]  /*35f10*/  LDL R8, [R1+0x2dbc] ;  /* 0x002dbc0001087983 */ /* 0x000f280000100800 */
[----:B------:R-:W-:Y:S04]  /*35f20*/  STL [R1+0x5224], R57 ;  /* 0x0052243901007387 */ /* 0x000fe80000100800 */
[----:B------:R-:W4:Y:S04]  /*35f30*/  LDL R10, [R1+0x2de8] ;  /* 0x002de800010a7983 */ /* 0x000f280000100800 */
[----:B------:R-:W4:Y:S01]  /*35f40*/  LDL R2, [R1+0x2df4] ;  /* 0x002df40001027983 */ /* 0x000f220000100800 */
[----:B------:R-:W-:-:S02]  /*35f50*/  PRMT R55, RZ, 0x7610, R55 ;  /* 0x00007610ff377816 */ /* 0x000fc40000000037 */
[----:B------:R-:W-:Y:S01]  /*35f60*/  PRMT R54, RZ, 0x7610, R54 ;  /* 0x00007610ff367816 */ /* 0x000fe20000000036 */
[----:B------:R-:W4:Y:S01]  /*35f70*/  LDL R12, [R1+0x2dfc] ;  /* 0x002dfc00010c7983 */ /* 0x000f220000100800 */
[----:B------:R-:W-:Y:S02]  /*35f80*/  PRMT R53, RZ, 0x7610, R53 ;  /* 0x00007610ff357816 */ /* 0x000fe40000000035 */
[----:B------:R-:W-:Y:S01]  /*35f90*/  PRMT R52, RZ, 0x7610, R52 ;  /* 0x00007610ff347816 */ /* 0x000fe20000000034 */
[----:B--2---:R-:W-:Y:S02]  /*35fa0*/  @!P1 IMAD.MOV.U32 R5, RZ, RZ, R7 ;  /* 0x000000ffff059224 */ /* 0x004fe400078e0007 */
[----:B------:R-:W-:-:S05]  /*35fb0*/  @!P1 IMAD.MOV.U32 R4, RZ, RZ, R6 ;  /* 0x000000ffff049224 */ /* 0x000fca00078e0006 */
[----:B------:R4:W2:Y:S04]  /*35fc0*/  @!P1 LDG.E.U16 R55, desc[UR48][R4.64] ;  /* 0x0000003004379981 */ /* 0x0008a8000c1e1500 */
[----:B---3--:R-:W-:Y:S04]  /*35fd0*/  STL [R1+0x5228], R56 ;  /* 0x0052283801007387 */ /* 0x008fe80000100800 */
[----:B------:R-:W3:Y:S04]  /*35fe0*/  LDL R13, [R1+0x2df0] ;  /* 0x002df000010d7983 */ /* 0x000ee80000100800 */
[----:B------:R-:W3:Y:S04]  /*35ff0*/  LDL R7, [R1+0x2e28] ;  /* 0x002e280001077983 */ /* 0x000ee80000100800 */
[----:B------:R-:W3:Y:S01]  /*36000*/  LDL R6, [R1+0x2e34] ;  /* 0x002e340001067983 */ /* 0x000ee20000100800 */
[----:B----4-:R-:W-:-:S02]  /*36010*/  @!P0 IMAD.MOV.U32 R4, RZ, RZ, R11 ;  /* 0x000000ffff048224 */ /* 0x010fc400078e000b */
[----:B------:R-:W-:-:S05]  /*36020*/  @!P0 IMAD.MOV.U32 R5, RZ, RZ, R14 ;  /* 0x000000ffff058224 */ /* 0x000fca00078e000e */
[----:B------:R1:W4:Y:S02]  /*36030*/  @!P0 LDG.E.U16 R54, desc[UR48][R4.64] ;  /* 0x0000003004368981 */ /* 0x000324000c1e1500 */
[----:B-1----:R-:W-:Y:S02]  /*36040*/  @!P1 IMAD.MOV.U32 R4, RZ, RZ, R8 ;  /* 0x000000ffff049224 */ /* 0x002fe400078e0008 */
[----:B------:R-:W-:-:S05]  /*36050*/  @!P1 IMAD.MOV.U32 R5, RZ, RZ, R9 ;  /* 0x000000ffff059224 */ /* 0x000fca00078e0009 */
[----:B------:R1:W4:Y:S02]  /*36060*/  @!P1 LDG.E.U16 R53, desc[UR48][R4.64] ;  /* 0x0000003004359981 */ /* 0x000324000c1e1500 */
[----:B-1----:R-:W-:Y:S02]  /*36070*/  @!P0 IMAD.MOV.U32 R4, RZ, RZ, R2 ;  /* 0x000000ffff048224 */ /* 0x002fe400078e0002 */
[----:B------:R-:W-:-:S05]  /*36080*/  @!P0 IMAD.MOV.U32 R5, RZ, RZ, R10 ;  /* 0x000000ffff058224 */ /* 0x000fca00078e000a */
[----:B------:R1:W4:Y:S01]  /*36090*/  @!P0 LDG.E.U16 R52, desc[UR48][R4.64] ;  /* 0x0000003004348981 */ /* 0x000322000c1e1500 */
[----:B------:R-:W-:Y:S02]  /*360a0*/  PRMT R51, RZ, 0x7610, R51 ;  /* 0x00007610ff337816 */ /* 0x000fe40000000033 */
[----:B------:R-:W-:Y:S01]  /*360b0*/  PRMT R50, RZ, 0x7610, R50 ;  /* 0x00007610ff327816 */ /* 0x000fe20000000032 */
[----:B-1----:R-:W-:Y:S01]  /*360c0*/  @!P1 IMAD.MOV.U32 R4, RZ, RZ, R12 ;  /* 0x000000ffff049224 */ /* 0x002fe200078e000c */
[----:B--2---:R-:W-:Y:S04]  /*360d0*/  STL [R1+0x522c], R55 ;  /* 0x00522c3701007387 */ /* 0x004fe80000100800 */
[----:B------:R-:W2:Y:S04]  /*360e0*/  LDL R15, [R1+0x2e30] ;  /* 0x002e3000010f7983 */ /* 0x000ea80000100800 */
[----:B------:R-:W2:Y:S01]  /*360f0*/  LDL R11, [R1+0x2e3c] ;  /* 0x002e3c00010b7983 */ /* 0x000ea20000100800 */
[----:B---3--:R-:W-:-:S05]  /*36100*/  @!P1 IMAD.MOV.U32 R5, RZ, RZ, R13 ;  /* 0x000000ffff059224 */ /* 0x008fca00078e000d */
[----:B------:R1:W3:Y:S04]  /*36110*/  @!P1 LDG.E.U16 R51, desc[UR48][R4.64] ;  /* 0x0000003004339981 */ /* 0x0002e8000c1e1500 */
[----:B----4-:R-:W-:Y:S04]  /*36120*/  STL [R1+0x5230], R54 ;  /* 0x0052303601007387 */ /* 0x010fe80000100800 */
[----:B------:R-:W4:Y:S04]  /*36130*/  LDL R9, [R1+0x2e68] ;  /* 0x002e680001097983 */ /* 0x000f280000100800 */
[----:B------:R-:W4:Y:S01]  /*36140*/  LDL R8, [R1+0x2e74] ;  /* 0x002e740001087983 */ /* 0x000f220000100800 */
[----:B-1----:R-:W-:-:S02]  /*36150*/  @!P0 IMAD.MOV.U32 R4, RZ, RZ, R6 ;  /* 0x000000ffff048224 */ /* 0x002fc400078e0006 */
[----:B------:R-:W-:-:S05]  /*36160*/  @!P0 IMAD.MOV.U32 R5, RZ, RZ, R7 ;  /* 0x000000ffff058224 */ /* 0x000fca00078e0007 */
[----:B------:R2:W4:Y:S04]  /*36170*/  @!P0 LDG.E.U16 R50, desc[UR48][R4.64] ;  /* 0x0000003004328981 */ /* 0x000528000c1e1500 */
[----:B------:R-:W-:Y:S04]  /*36180*/  STL [R1+0x5234], R53 ;  /* 0x0052343501007387 */ /* 0x000fe80000100800 */
[----:B------:R-:W4:Y:S04]  /*36190*/  LDL R10, [R1+0x2e70] ;  /* 0x002e7000010a7983 */ /* 0x000f280000100800 */
[----:B------:R-:W4:Y:S04]  /*361a0*/  LDL R2, [R1+0x2e7c] ;  /* 0x002e7c0001027983 */ /* 0x000f280000100800 */
[----:B------:R-:W-:Y:S04]  /*361b0*/  STL [R1+0x5238], R52 ;  /* 0x0052383401007387 */ /* 0x000fe80000100800 */
[----:B------:R-:W4:Y:S04]  /*361c0*/  LDL R13, [R1+0x2ea8] ;  /* 0x002ea800010d7983 */ /* 0x000f280000100800 */
[----:B------:R-:W4:Y:S01]  /*361d0*/  LDL R12, [R1+0x2eb4] ;  /* 0x002eb400010c7983 */ /* 0x000f220000100800 */
[----:B------:R-:W-:-:S02]  /*361e0*/  PRMT R49, RZ, 0x7610, R49 ;  /* 0x00007610ff317816 */ /* 0x000fc40000000031 */
[----:B------:R-:W-:Y:S02]  /*361f0*/  PRMT R48, RZ, 0x7610, R48 ;  /* 0x00007610ff307816 */ /* 0x000fe40000000030 */
        /* <DEDUP_REMOVED lines=11> */
[----:B------:R1:W4:Y:S04]  /*362b0*/  @!P0 LDG.E.U16 R48, desc[UR48][R4.64] ;  /* 0x0000003004308981 */ /* 0x000328000c1e1500 */
[----:B------:R-:W-:Y:S04]  /*362c0*/  STL [R1+0x5240], R50 ;  /* 0x0052403201007387 */ /* 0x000fe80000100800 */
[----:B------:R-:W4:Y:S04]  /*362d0*/  LDL R15, [R1+0x2ee8] ;  /* 0x002ee800010f7983 */ /* 0x000f280000100800 */
[----:B0-----:R-:W4:Y:S04]  /*362e0*/  LDL R16, [R1+0x2ef0] ;  /* 0x002ef00001107983 */ /* 0x001f280000100800 */
[----:B------:R-:W4:Y:S01]  /*362f0*/  LDL R11, [R1+0x2efc] ;  /* 0x002efc00010b7983 */ /* 0x000f220000100800 */
[----:B-1----:R-:W-:-:S02]  /*36300*/  @!P1 IMAD.MOV.U32 R5, RZ, RZ, R10 ;  /* 0x000000ffff059224 */ /* 0x002fc400078e000a */
[----:B------:R-:W-:-:S05]  /*36310*/  @!P1 IMAD.MOV.U32 R4, RZ, RZ, R2 ;  /* 0x000000ffff049224 */ /* 0x000fca00078e0002 */
[----:B------:R0:W4:Y:S02]  /*36320*/  @!P1 LDG.E.U16 R47, desc[UR48][R4.64] ;  /* 0x00000030042f9981 */ /* 0x000124000c1e1500 */
[----:B0-----:R-:W-:Y:S02]  /*36330*/  @!P0 IMAD.MOV.U32 R5, RZ, RZ, R13 ;  /* 0x000000ffff058224 */ /* 0x001fe400078e000d */
[----:B------:R-:W-:-:S05]  /*36340*/  @!P0 IMAD.MOV.U32 R4, RZ, RZ, R12 ;  /* 0x000000ffff048224 */ /* 0x000fca00078e000c */
[----:B------:R3:W4:Y:S01]  /*36350*/  @!P0 LDG.E.U16 R46, desc[UR48][R4.64] ;  /* 0x00000030042e8981 */ /* 0x000722000c1e1500 */
[----:B------:R-:W-:Y:S02]  /*36360*/  PRMT R45, RZ, 0x7610, R45 ;  /* 0x00007610ff2d7816 */ /* 0x000fe4000000002d */
[----:B------:R-:W-:Y:S02]  /*36370*/  PRMT R44, RZ, 0x7610, R44 ;  /* 0x00007610ff2c7816 */ /* 0x000fe4000000002c */
[----:B------:R-:W-:Y:S01]  /*36380*/  PRMT R43, RZ, 0x7610, R43 ;  /* 0x00007610ff2b7816 */ /* 0x000fe2000000002b */
[----:B--2---:R-:W-:Y:S04]  /*36390*/  STL [R1+0x5244], R49 ;  /* 0x0052443101007387 */ /* 0x004fe80000100800 */
[----:B------:R-:W2:Y:S04]  /*363a0*/  LDL R9, [R1+0x2f28] ;  /* 0x002f280001097983 */ /* 0x000ea80000100800 */
[----:B------:R-:W2:Y:S01]  /*363b0*/  LDL R8, [R1+0x2f34] ;  /* 0x002f340001087983 */ /* 0x000ea20000100800 */
[----:B---3--:R-:W-:-:S02]  /*363c0*/  @!P1 IMAD.MOV.U32 R4, RZ, RZ, R6 ;  /* 0x000000ffff049224 */ /* 0x008fc400078e0006 */
[----:B------:R-:W-:-:S05]  /*363d0*/  @!P1 IMAD.MOV.U32 R5, RZ, RZ, R7 ;  /* 0x000000ffff059224 */ /* 0x000fca00078e0007 */
[----:B------:R0:W3:Y:S04]  /*363e0*/  @!P1 LDG.E.U16 R45, desc[UR48][R4.64] ;  /* 0x00000030042d9981 */ /* 0x0000e8000c1e1500 */
[----:B----4-:R-:W-:Y:S04]  /*363f0*/  STL [R1+0x5248], R48 ;  /* 0x0052483001007387 */ /* 0x010fe80000100800 */
[----:B------:R-:W4:Y:S04]  /*36400*/  LDL R10, [R1+0x2f30] ;  /* 0x002f3000010a7983 */ /* 0x000f280000100800 */
[----:B------:R-:W4:Y:S01]  /*36410*/  LDL R2, [R1+0x2f3c] ;  /* 0x002f3c0001027983 */ /* 0x000f220000100800 */
[----:B0-----:R-:W-:-:S02]  /*36420*/  @!P0 IMAD.MOV.U32 R4, RZ, RZ, R14 ;  /* 0x000000ffff048224 */ /* 0x001fc400078e000e */
[----:B------:R-:W-:-:S05]  /*36430*/  @!P0 IMAD.MOV.U32 R5, RZ, RZ, R15 ;  /* 0x000000ffff058224 */ /* 0x000fca00078e000f */
[----:B------:R0:W4:Y:S04]  /*36440*/  @!P0 LDG.E.U16 R44, desc[UR48][R4.64] ;  /* 0x00000030042c8981 */ /* 0x000128000c1e1500 */
[----:B------:R-:W-:Y:S04]  /*36450*/  STL [R1+0x524c], R47 ;  /* 0x00524c2f01007387 */ /* 0x000fe80000100800 */
        /* <DEDUP_REMOVED lines=17> */
[----:B------:R-:W3:Y:S01]  /*36570*/  LDL R14, [R1+0x2fb4] ;  /* 0x002fb400010e7983 */ /* 0x000ee20000100800 */
[----:B----4-:R-:W-:-:S02]  /*36580*/  @!P1 IMAD.MOV.U32 R5, RZ, RZ, R10 ;  /* 0x000000ffff059224 */ /* 0x010fc400078e000a */
        /* <DEDUP_REMOVED lines=25> */
[----:B------:R-:W3:Y:S01]  /*36720*/  LDL R12, [R1+0x3034] ;  /* 0x00303400010c7983 */ /* 0x000ee20000100800 */
[----:B0-----:R-:W-:-:S02]  /*36730*/  @!P1 IMAD.MOV.U32 R4, RZ, RZ, R11 ;  /* 0x000000ffff049224 */ /* 0x001fc400078e000b */
[----:B------:R-:W-:-:S05]  /*36740*/  @!P1 IMAD.MOV.U32 R5, RZ, RZ, R16 ;  /* 0x000000ffff059224 */ /* 0x000fca00078e0010 */
[----:B------:R0:W3:Y:S04]  /*36750*/  @!P1 LDG.E.U16 R37, desc[UR48][R4.64] ;  /* 0x0000003004259981 */ /* 0x0000e8000c1e1500 */
[----:B------:R-:W-:Y:S04]  /*36760*/  STL [R1+0x5268], R40 ;  /* 0x0052682801007387 */ /* 0x000fe80000100800 */
[----:B------:R-:W3:Y:S04]  /*36770*/  LDL R7, [R1+0x3030] ;  /* 0x0030300001077983 */ /* 0x000ee80000100800 */
[----:B------:R-:W3:Y:S01]  /*36780*/  LDL R6, [R1+0x303c] ;  /* 0x00303c0001067983 */ /* 0x000ee20000100800 */
[----:B0-----:R-:W-:-:S02]  /*36790*/  @!P0 IMAD.MOV.U32 R4, RZ, RZ, R8 ;  /* 0x000000ffff048224 */ /* 0x001fc400078e0008 */
[----:B------:R-:W-:-:S05]  /*367a0*/  @!P0 IMAD.MOV.U32 R5, RZ, RZ, R9 ;  /* 0x000000ffff058224 */ /* 0x000fca00078e0009 */
[----:B------:R2:W3:Y:S04]  /*367b0*/  @!P0 LDG.E.U16 R36, desc[UR48][R4.64] ;  /* 0x0000003004248981 */ /* 0x0004e8000c1e1500 */
[----:B------:R-:W-:Y:S04]  /*367c0*/  STL [R1+0x526c], R39 ;  /* 0x00526c2701007387 */ /* 0x000fe80000100800 */
[----:B------:R-:W3:Y:S04]  /*367d0*/  LDL R15, [R1+0x3068] ;  /* 0x00306800010f7983 */ /* 0x000ee80000100800 */
[----:B------:R-:W3:Y:S01]  /*367e0*/  LDL R14, [R1+0x3074] ;  /* 0x00307400010e7983 */ /* 0x000ee20000100800 */
[----:B------:R-:W-:-:S02]  /*367f0*/  PRMT R35, RZ, 0x7610, R35 ;  /* 0x00007610ff237816 */ /* 0x000fc40000000023 */
[----:B------:R-:W-:Y:S02]  /*36800*/  PRMT R34, RZ, 0x7610, R34 ;  /* 0x00007610ff227816 */ /* 0x000fe40000000022 */
[----:B------:R-:W-:Y:S01]  /*36810*/  PRMT R33, RZ, 0x7610, R33 ;  /* 0x00007610ff217816 */ /* 0x000fe20000000021 */
[----:B--2---:R-:W-:Y:S02]  /*36820*/  @!P1 IMAD.MOV.U32 R5, RZ, RZ, R10 ;  /* 0x000000ffff059224 */ /* 0x004fe400078e000a */
[----:B------:R-:W-:-:S05]  /*36830*/  @!P1 IMAD.MOV.U32 R4, RZ, RZ, R2 ;  /* 0x000000ffff049224 */ /* 0x000fca00078e0002 */
[----:B------:R4:W2:Y:S02]  /*36840*/  @!P1 LDG.E.U16 R35, desc[UR48][R4.64] ;  /* 0x0000003004239981 */ /* 0x0008a4000c1e1500 */
[----:B----4-:R-:W-:Y:S02]  /*36850*/  @!P0 IMAD.MOV.U32 R5, RZ, RZ, R13 ;  /* 0x000000ffff058224 */ /* 0x010fe400078e000d */
[----:B---3--:R-:W-:-:S05]  /*36860*/  @!P0 IMAD.MOV.U32 R4, RZ, RZ, R12 ;  /* 0x000000ffff048224 */ /* 0x008fca00078e000c */
[----:B------:R0:W3:Y:S04]  /*36870*/  @!P0 LDG.E.U16 R34, desc[UR48][R4.64] ;  /* 0x0000003004228981 */ /* 0x0000e8000c1e1500 */
[----:B------:R-:W-:Y:S04]  /*36880*/  STL [R1+0x5270], R38 ;  /* 0x0052702601007387 */ /* 0x000fe80000100800 */
[----:B------:R-:W-:Y:S04]  /*36890*/  STL [R1+0x5274], R37 ;  /* 0x0052742501007387 */ /* 0x000fe80000100800 */
[----:B------:R-:W4:Y:S04]  /*368a0*/  LDL R9, [R1+0x3070] ;  /* 0x0030700001097983 */ /* 0x000f280000100800 */
[----:B------:R-:W4:Y:S04]  /*368b0*/  LDL R8, [R1+0x307c] ;  /* 0x00307c0001087983 */ /* 0x000f280000100800 */
[----:B------:R1:W4:Y:S01]  /*368c0*/  @!P1 LDG.E.U16 R33, desc[UR48][R6.64] ;  /* 0x0000003006219981 */ /* 0x000322000c1e1500 */
[----:B0-----:R-:W-:-:S03]  /*368d0*/  PRMT R4, RZ, 0x7610, R4 ;  /* 0x00007610ff047816 */ /* 0x001fc60000000004 */
[----:B------:R-:W-:Y:S04]  /*368e0*/  STL [R1+0x5278], R36 ;  /* 0x0052782401007387 */ /* 0x000fe80000100800 */
[----:B------:R-:W4:Y:S04]  /*368f0*/  LDL R16, [R1+0x1d78] ;  /* 0x001d780001107983 */ /* 0x000f280000100800 */
[----:B------:R-:W4:Y:S04]  /*36900*/  LDL R11, [R1+0x1d7c] ;  /* 0x001d7c00010b7983 */ /* 0x000f280000100800 */
[----:B------:R-:W4:Y:S04]  /*36910*/  LDL R10, [R1+0x1d70] ;  /* 0x001d7000010a7983 */ /* 0x000f280000100800 */
[----:B------:R-:W4:Y:S01]  /*36920*/  LDL R2, [R1+0x1d74] ;  /* 0x001d740001027983 */ /* 0x000f220000100800 */
[----:B-1----:R-:W-:-:S02]  /*36930*/  @!P0 IMAD.MOV.U32 R7, RZ, RZ, R15 ;  /* 0x000000ffff078224 */ /* 0x002fc400078e000f */
[----:B------:R-:W-:-:S05]  /*36940*/  @!P0 IMAD.MOV.U32 R6, RZ, RZ, R14 ;  /* 0x000000ffff068224 */ /* 0x000fca00078e000e */
[----:B------:R-:W4:Y:S01]  /*36950*/  @!P0 LDG.E.U16 R4, desc[UR48][R6.64] ;  /* 0x0000003006048981 */ /* 0x000f22000c1e1500 */
[----:B------:R-:W-:-:S03]  /*36960*/  PRMT R5, RZ, 0x7610, R5 ;  /* 0x00007610ff057816 */ /* 0x000fc60000000005 */
[----:B--2---:R-:W-:Y:S04]  /*36970*/  STL [R1+0x527c], R35 ;  /* 0x00527c2301007387 */ /* 0x004fe80000100800 */
[----:B------:R-:W2:Y:S04]  /*36980*/  LDL R19, [R1+0x1d38] ;  /* 0x001d380001137983 */ /* 0x000ea80000100800 */
[----:B------:R-:W2:Y:S04]  /*36990*/  LDL R18, [R1+0x1d3c] ;  /* 0x001d3c0001127983 */ /* 0x000ea80000100800 */
[----:B---3--:R-:W-:Y:S04]  /*369a0*/  STL [R1+0x5280], R34 ;  /* 0x0052802201007387 */ /* 0x008fe80000100800 */
[----:B------:R-:W3:Y:S04]  /*369b0*/  LDL R13, [R1+0x1d30] ;  /* 0x001d3000010d7983 */ /* 0x000ee80000100800 */
[----:B------:R-:W3:Y:S04]  /*369c0*/  LDL R12, [R1+0x1d34] ;  /* 0x001d3400010c7983 */ /* 0x000ee80000100800 */
[----:B----4-:R0:W4:Y:S04]  /*369d0*/  @!P1 LDG.E.U16 R5, desc[UR48][R8.64] ;  /* 0x0000003008059981 */ /* 0x010128000c1e1500 */
[----:B------:R1:W-:Y:S04]  /*369e0*/  STL [R1+0x5284], R33 ;  /* 0x0052842101007387 */ /* 0x0003e80000100800 */
[----:B------:R-:W4:Y:S04]  /*369f0*/  LDL R21, [R1+0x1cf8] ;  /* 0x001cf80001157983 */ /* 0x000f280000100800 */
[----:B------:R-:W4:Y:S04]  /*36a00*/  LDL R20, [R1+0x1cfc] ;  /* 0x001cfc0001147983 */ /* 0x000f280000100800 */
[----:B------:R-:W4:Y:S04]  /*36a10*/  LDL R15, [R1+0x1cf0] ;  /* 0x001cf000010f7983 */ /* 0x000f280000100800 */
[----:B------:R-:W4:Y:S01]  /*36a20*/  LDL R14, [R1+0x1cf4] ;  /* 0x001cf400010e7983 */ /* 0x000f220000100800 */
[----:B0-----:R-:W-:-:S02]  /*36a30*/  @!P0 IMAD.MOV.U32 R9, RZ, RZ, R16 ;  /* 0x000000ffff098224 */ /* 0x001fc400078e0010 */
[----:B------:R-:W-:Y:S02]  /*36a40*/  @!P0 IMAD.MOV.U32 R8, RZ, RZ, R11 ;  /* 0x000000ffff088224 */ /* 0x000fe400078e000b */
[----:B------:R-:W-:Y:S02]  /*36a50*/  @!P1 IMAD.MOV.U32 R11, RZ, RZ, R10 ;  /* 0x000000ffff0b9224 */ /* 0x000fe400078e000a */
[----:B------:R-:W-:Y:S01]  /*36a60*/  @!P1 IMAD.MOV.U32 R10, RZ, RZ, R2 ;  /* 0x000000ffff0a9224 */ /* 0x000fe200078e0002 */
[----:B------:R0:W-:Y:S04]  /*36a70*/  STL [R1+0x5288], R4 ;  /* 0x0052880401007387 */ /* 0x0001e80000100800 */
[----:B------:R-:W4:Y:S04]  /*36a80*/  LDL R23, [R1+0x1cbc] ;  /* 0x001cbc0001177983 */ /* 0x000f280000100800 */
[----:B------:R-:W4:Y:S04]  /*36a90*/  LDL R17, [R1+0x1cb0] ;  /* 0x001cb00001117983 */ /* 0x000f280000100800 */
[----:B------:R-:W4:Y:S04]  /*36aa0*/  LDL R16, [R1+0x1cb4] ;  /* 0x001cb40001107983 */ /* 0x000f280000100800 */
[----:B------:R-:W4:Y:S04]  /*36ab0*/  LDL R22, [R1+0x1c78] ;  /* 0x001c780001167983 */ /* 0x000f280000100800 */
[----:B------:R-:W4:Y:S04]  /*36ac0*/  LDL R2, [R1+0x1c7c] ;  /* 0x001c7c0001027983 */ /* 0x000f280000100800 */
[----:B-1----:R-:W4:Y:S01]  /*36ad0*/  LDL R33, [R1+0x1cb8] ;  /* 0x001cb80001217983 */ /* 0x002f220000100800 */
[----:B------:R-:W-:-:S02]  /*36ae0*/  PRMT R6, RZ, 0x7610, R6 ;  /* 0x00007610ff067816 */ /* 0x000fc40000000006 */
[----:B------:R-:W-:Y:S01]  /*36af0*/  PRMT R7, RZ, 0x7610, R7 ;  /* 0x00007610ff077816 */ /* 0x000fe20000000007 */
[----:B------:R-:W4:Y:S04]  /*36b00*/  LDL R36, [R1+0x1c38] ;  /* 0x001c380001247983 */ /* 0x000f280000100800 */
[----:B------:R-:W4:Y:S04]  /*36b10*/  LDL R35, [R1+0x1c3c] ;  /* 0x001c3c0001237983 */ /* 0x000f280000100800 */
[----:B------:R1:W4:Y:S04]  /*36b20*/  @!P0 LDG.E.U16 R6, desc[UR48][R8.64] ;  /* 0x0000003008068981 */ /* 0x000328000c1e1500 */
[----:B------:R2:W4:Y:S04]  /*36b30*/  @!P1 LDG.E.U16 R7, desc[UR48][R10.64] ;  /* 0x000000300a079981 */ /* 0x000528000c1e1500 */
        /* <DEDUP_REMOVED lines=8> */
[----:B-1----:R-:W-:-:S02]  /*36bc0*/  PRMT R8, RZ, 0x7610, R8 ;  /* 0x00007610ff087816 */ /* 0x002fc40000000008 */
[----:B------:R-:W-:Y:S01]  /*36bd0*/  PRMT R9, RZ, 0x7610, R9 ;  /* 0x00007610ff097816 */ /* 0x000fe20000000009 */
[----:B------:R-:W4:Y:S04]  /*36be0*/  LDL R39, [R1+0x1b38] ;  /* 0x001b380001277983 */ /* 0x000f280000100800 */
[----:B------:R-:W4:Y:S04]  /*36bf0*/  LDL R38, [R1+0x1b3c] ;  /* 0x001b3c0001267983 */ /* 0x000f280000100800 */
[----:B------:R-:W4:Y:S01]  /*36c00*/  LDL R37, [R1+0x1b30] ;  /* 0x001b300001257983 */ /* 0x000f220000100800 */
[----:B--2---:R-:W-:-:S02]  /*36c10*/  @!P0 IMAD.MOV.U32 R11, RZ, RZ, R19 ;  /* 0x000000ffff0b8224 */ /* 0x004fc400078e0013 */
[----:B------:R-:W-:Y:S01]  /*36c20*/  @!P0 IMAD.MOV.U32 R10, RZ, RZ, R18 ;  /* 0x000000ffff0a8224 */ /* 0x000fe200078e0012 */
[----:B------:R-:W2:Y:S04]  /*36c30*/  LDL R19, [R1+0x1c70] ;  /* 0x001c700001137983 */ /* 0x000ea80000100800 */
[----:B------:R-:W2:Y:S04]  /*36c40*/  LDL R18, [R1+0x1c74] ;  /* 0x001c740001127983 */ /* 0x000ea80000100800 */
[----:B------:R1:W2:Y:S02]  /*36c50*/  @!P0 LDG.E.U16 R8, desc[UR48][R10.64] ;  /* 0x000000300a088981 */ /* 0x0002a4000c1e1500 */
[----:B-1----:R-:W-:-:S02]  /*36c60*/  PRMT R10, RZ, 0x7610, R10 ;  /* 0x00007610ff0a7816 */ /* 0x002fc4000000000a */
[----:B---3--:R4:W3:Y:S01]  /*36c70*/  @!P1 LDG.E.U16 R9, desc[UR48][R12.64] ;  /* 0x000000300c099981 */ /* 0x0088e2000c1e1500 */
[----:B------:R-:W-:Y:S01]  /*36c80*/  PRMT R11, RZ, 0x7610, R11 ;  /* 0x00007610ff0b7816 */ /* 0x000fe2000000000b */
[----:B----4-:R-:W-:Y:S02]  /*36c90*/  @!P0 IMAD.MOV.U32 R13, RZ, RZ, R21 ;  /* 0x000000ffff0d8224 */ /* 0x010fe400078e0015 */
[----:B------:R-:W-:Y:S01]  /*36ca0*/  @!P0 IMAD.MOV.U32 R12, RZ, RZ, R20 ;  /* 0x000000ffff0c8224 */ /* 0x000fe200078e0014 */
[----:B------:R-:W4:Y:S04]  /*36cb0*/  LDL R21, [R1+0x1c30] ;  /* 0x001c300001157983 */ /* 0x000f280000100800 */
[----:B------:R-:W3:Y:S04]  /*36cc0*/  @!P1 LDG.E.U16 R11, desc[UR48][R14.64] ;  /* 0x000000300e0b9981 */ /* 0x000ee8000c1e1500 */
[----:B------:R1:W3:Y:S04]  /*36cd0*/  @!P0 LDG.E.U16 R10, desc[UR48][R12.64] ;  /* 0x000000300c0a8981 */ /* 0x0002e8000c1e1500 */
[----:B------:R-:W4:Y:S01]  /*36ce0*/  LDL R20, [R1+0x1c34] ;  /* 0x001c340001147983 */ /* 0x000f220000100800 */
[----:B-1----:R-:W-:Y:S01]  /*36cf0*/  PRMT R13, RZ, 0x7610, R13 ;  /* 0x00007610ff0d7816 */ /* 0x002fe2000000000d */
[----:B------:R-:W-:-:S05]  /*36d00*/  @!P0 IMAD.MOV.U32 R14, RZ, RZ, R23 ;  /* 0x000000ffff0e8224 */ /* 0x000fca00078e0017 */
[----:B------:R1:W3:Y:S04]  /*36d10*/  @!P1 LDG.E.U16 R13, desc[UR48][R16.64] ;  /* 0x00000030100d9981 */ /* 0x0002e8000c1e1500 */
[----:B------:R-:W3:Y:S01]  /*36d20*/  LDL R23, [R1+0x1bfc] ;  /* 0x001bfc0001177983 */ /* 0x000ee20000100800 */
[----:B------:R-:W-:-:S03]  /*36d30*/  @!P0 IMAD.MOV.U32 R15, RZ, RZ, R33 ;  /* 0x000000ffff0f8224 */ /* 0x000fc600078e0021 */
[----:B------:R-:W3:Y:S01]  /*36d40*/  LDL R33, [R1+0x1bbc] ;  /* 0x001bbc0001217983 */ /* 0x000ee20000100800 */
[----:B-1----:R-:W-:Y:S02]  /*36d50*/  @!P0 IMAD.MOV.U32 R17, RZ, RZ, R22 ;  /* 0x000000ffff118224 */ /* 0x002fe400078e0016 */
[----:B------:R-:W-:Y:S01]  /*36d60*/  @!P0 IMAD.MOV.U32 R16, RZ, RZ, R2 ;  /* 0x000000ffff108224 */ /* 0x000fe200078e0002 */
[----:B------:R-:W3:Y:S04]  /*36d70*/  LDL R22, [R1+0x1bf0] ;  /* 0x001bf00001167983 */ /* 0x000ee80000100800 */
[----:B------:R-:W3:Y:S01]  /*36d80*/  LDL R2, [R1+0x1bf4] ;  /* 0x001bf40001027983 */ /* 0x000ee20000100800 */
[----:B------:R-:W-:-:S06]  /*36d90*/  PRMT R12, RZ, 0x7610, R12 ;  /* 0x00007610ff0c7816 */ /* 0x000fcc000000000c */
[----:B------:R1:W3:Y:S02]  /*36da0*/  @!P0 LDG.E.U16 R12, desc[UR48][R14.64] ;  /* 0x000000300e0c8981 */ /* 0x0002e4000c1e1500 */
[----:B-1----:R-:W-:Y:S02]  /*36db0*/  PRMT R14, RZ, 0x7610, R14 ;  /* 0x00007610ff0e7816 */ /* 0x002fe4000000000e */
[----:B------:R-:W-:-:S04]  /*36dc0*/  PRMT R15, RZ, 0x7610, R15 ;  /* 0x00007610ff0f7816 */ /* 0x000fc8000000000f */
[----:B------:R1:W3:Y:S02]  /*36dd0*/  @!P0 LDG.E.U16 R14, desc[UR48][R16.64] ;  /* 0x00000030100e8981 */ /* 0x0002e4000c1e1500 */
[----:B-1----:R-:W-:Y:S02]  /*36de0*/  PRMT R17, RZ, 0x7610, R17 ;  /* 0x00007610ff117816 */ /* 0x002fe40000000011 */
[----:B------:R-:W-:Y:S01]  /*36df0*/  PRMT R16, RZ, 0x7610, R16 ;  /* 0x00007610ff107816 */ /* 0x000fe20000000010 */
[----:B--2---:R1:W2:Y:S02]  /*36e00*/  @!P1 LDG.E.U16 R15, desc[UR48][R18.64] ;  /* 0x00000030120f9981 */ /* 0x0042a4000c1e1500 */
[----:B-1----:R-:W-:Y:S02]  /*36e10*/  @!P0 IMAD.MOV.U32 R18, RZ, RZ, R35 ;  /* 0x000000ffff128224 */ /* 0x002fe400078e0023 */
[----:B------:R-:W-:Y:S01]  /*36e20*/  @!P0 IMAD.MOV.U32 R19, RZ, RZ, R36 ;  /* 0x000000ffff138224 */ /* 0x000fe200078e0024 */
[----:B------:R-:W2:Y:S04]  /*36e30*/  LDL R35, [R1+0x1af8] ;  /* 0x001af80001237983 */ /* 0x000ea80000100800 */
[----:B------:R-:W2:Y:S04]  /*36e40*/  LDL R36, [R1+0x1b34] ;  /* 0x001b340001247983 */ /* 0x000ea80000100800 */
[----:B------:R1:W2:Y:S02]  /*36e50*/  @!P0 LDG.E.U16 R16, desc[UR48][R18.64] ;  /* 0x0000003012108981 */ /* 0x0002a4000c1e1500 */
[----:B-1----:R-:W-:-:S02]  /*36e60*/  PRMT R19, RZ, 0x7610, R19 ;  /* 0x00007610ff137816 */ /* 0x002fc40000000013 */
[----:B----4-:R1:W4:Y:S02]  /*36e70*/  @!P1 LDG.E.U16 R17, desc[UR48][R20.64] ;  /* 0x0000003014119981 */ /* 0x010324000c1e1500 */
[----:B-1----:R-:W-:Y:S02]  /*36e80*/  @!P0 IMAD.MOV.U32 R21, RZ, RZ, R34 ;  /* 0x000000ffff158224 */ /* 0x002fe400078e0022 */
[----:B------:R-:W4:Y:S01]  /*36e90*/  LDL R34, [R1+0x1afc] ;  /* 0x001afc0001227983 */ /* 0x000f220000100800 */
[----:B---3--:R-:W-:Y:S02]  /*36ea0*/  @!P0 IMAD.MOV.U32 R20, RZ, RZ, R23 ;  /* 0x000000ffff148224 */ /* 0x008fe400078e0017 */
[----:B------:R-:W-:Y:S02]  /*36eb0*/  @!P1 IMAD.MOV.U32 R23, RZ, RZ, R22 ;  /* 0x000000ffff179224 */ /* 0x000fe400078e0016 */
[----:B------:R-:W-:Y:S01]  /*36ec0*/  @!P1 IMAD.MOV.U32 R22, RZ, RZ, R2 ;  /* 0x000000ffff169224 */ /* 0x000fe200078e0002 */
[----:B------:R-:W-:-:S02]  /*36ed0*/  PRMT R18, RZ, 0x7610, R18 ;  /* 0x00007610ff127816 */ /* 0x000fc40000000012 */
[----:B------:R-:W-:Y:S02]  /*36ee0*/  PRMT R24, RZ, 0x7610, R24 ;  /* 0x00007610ff187816 */ /* 0x000fe40000000018 */
[----:B------:R-:W-:Y:S01]  /*36ef0*/  PRMT R25, RZ, 0x7610, R25 ;  /* 0x00007610ff197816 */ /* 0x000fe20000000019 */
[----:B------:R-:W3:Y:S04]  /*36f00*/  LDL R2, [R1+0x1af4] ;  /* 0x001af40001027983 */ /* 0x000ee80000100800 */
[----:B------:R1:W3:Y:S04]  /*36f10*/  @!P1 LDG.E.U16 R19, desc[UR48][R22.64] ;  /* 0x0000003016139981 */ /* 0x0002e8000c1e1500 */
[----:B------:R0:W3:Y:S01]  /*36f20*/  @!P0 LDG.E.U16 R18, desc[UR48][R20.64] ;  /* 0x0000003014128981 */ /* 0x0000e2000c1e1500 */
[----:B-1----:R-:W-:-:S03]  /*36f30*/  @!P0 IMAD.MOV.U32 R22, RZ, RZ, R33 ;  /* 0x000000ffff168224 */ /* 0x002fc600078e0021 */
[----:B------:R-:W3:Y:S01]  /*36f40*/  LDL R33, [R1+0x1af0] ;  /* 0x001af00001217983 */ /* 0x000ee20000100800 */
[----:B0-----:R-:W-:Y:S01]  /*36f50*/  PRMT R20, RZ, 0x7610, R20 ;  /* 0x00007610ff147816 */ /* 0x001fe20000000014 */
[----:B------:R-:W-:Y:S01]  /*36f60*/  @!P0 IMAD.MOV.U32 R23, RZ, RZ, R46 ;  /* 0x000000ffff178224 */ /* 0x000fe200078e002e */
[----:B------:R-:W-:-:S04]  /*36f70*/  PRMT R21, RZ, 0x7610, R21 ;  /* 0x00007610ff157816 */ /* 0x000fc80000000015 */
        /* <DEDUP_REMOVED lines=8> */
[----:B0-----:R-:W-:Y:S02]  /*37000*/  @!P1 IMAD.MOV.U32 R22, RZ, RZ, R40 ;  /* 0x000000ffff169224 */ /* 0x001fe400078e0028 */
[----:B------:R-:W-:Y:S01]  /*37010*/  @!P1 IMAD.MOV.U32 R23, RZ, RZ, R41 ;  /* 0x000000ffff179224 */ /* 0x000fe200078e0029 */
[----:B------:R-:W3:Y:S04]  /*37020*/  LDL R40, [R1+0x1ab8] ;  /* 0x001ab80001287983 */ /* 0x000ee80000100800 */
[----:B------:R0:W3:Y:S01]  /*37030*/  @!P1 LDG.E.U16 R25, desc[UR48][R22.64] ;  /* 0x0000003016199981 */ /* 0x0000e2000c1e1500 */
[----:B------:R-:W-:Y:S01]  /*37040*/  PRMT R27, RZ, 0x7610, R27 ;  /* 0x00007610ff1b7816 */ /* 0x000fe2000000001b */
[----:B0-----:R-:W-:-:S02]  /*37050*/  @!P0 IMAD.MOV.U32 R22, RZ, RZ, R38 ;  /* 0x000000ffff168224 */ /* 0x001fc400078e0026 */
[----:B------:R-:W-:Y:S01]  /*37060*/  @!P0 IMAD.MOV.U32 R23, RZ, RZ, R39 ;  /* 0x000000ffff178224 */ /* 0x000fe200078e0027 */
[----:B------:R-:W3:Y:S04]  /*37070*/  LDL R38, [R1+0x1ab0] ;  /* 0x001ab00001267983 */ /* 0x000ee80000100800 */
[----:B------:R-:W3:Y:S04]  /*37080*/  LDL R39, [R1+0x1abc] ;  /* 0x001abc0001277983 */ /* 0x000ee80000100800 */
[----:B------:R0:W3:Y:S01]  /*37090*/  @!P0 LDG.E.U16 R26, desc[UR48][R22.64] ;  /* 0x00000030161a8981 */ /* 0x0000e2000c1e1500 */
[----:B------:R-:W-:Y:S01]  /*370a0*/  PRMT R28, RZ, 0x7610, R28 ;  /* 0x00007610ff1c7816 */ /* 0x000fe2000000001c */
[----:B0-----:R-:W-:-:S02]  /*370b0*/  @!P1 IMAD.MOV.U32 R23, RZ, RZ, R37 ;  /* 0x000000ffff179224 */ /* 0x001fc400078e0025 */
[----:B------:R-:W3:Y:S01]  /*370c0*/  LDL R37, [R1+0x1ab4] ;  /* 0x001ab40001257983 */ /* 0x000ee20000100800 */
[----:B--2---:R-:W-:-:S03]  /*370d0*/  @!P1 IMAD.MOV.U32 R22, RZ, RZ, R36 ;  /* 0x000000ffff169224 */ /* 0x004fc600078e0024 */
[----:B------:R-:W2:Y:S04]  /*370e0*/  LDL R36, [R1+0x1a78] ;  /* 0x001a780001247983 */ /* 0x000ea80000100800 */
[----:B------:R0:W2:Y:S02]  /*370f0*/  @!P1 LDG.E.U16 R27, desc[UR48][R22.64] ;  /* 0x00000030161b9981 */ /* 0x0000a4000c1e1500 */
[----:B0-----:R-:W-:Y:S02]  /*37100*/  @!P0 IMAD.MOV.U32 R23, RZ, RZ, R35 ;  /* 0x000000ffff178224 */ /* 0x001fe400078e0023 */
[----:B------:R-:W2:Y:S01]  /*37110*/  LDL R35, [R1+0x1a7c] ;  /* 0x001a7c0001237983 */ /* 0x000ea20000100800 */
[----:B----4-:R-:W-:-:S03]  /*37120*/  @!P0 IMAD.MOV.U32 R22, RZ, RZ, R34 ;  /* 0x000000ffff168224 */ /* 0x010fc600078e0022 */
[----:B------:R-:W4:Y:S04]  /*37130*/  LDL R34, [R1+0x3098] ;  /* 0x0030980001227983 */ /* 0x000f280000100800 */
[----:B------:R3:W4:Y:S02]  /*37140*/  @!P0 LDG.E.U16 R28, desc[UR48][R22.64] ;  /* 0x00000030161c8981 */ /* 0x000724000c1e1500 */
[----:B---3--:R-:W-:Y:S02]  /*37150*/  @!P1 IMAD.MOV.U32 R23, RZ, RZ, R33 ;  /* 0x000000ffff179224 */ /* 0x008fe400078e0021 */
[----:B------:R-:W3:Y:S04]  /*37160*/  LDL R33, [R1+0x30a4] ;  /* 0x0030a40001217983 */ /* 0x000ee80000100800 */
        /* <DEDUP_REMOVED lines=17> */
[----:B------:R-:W3:Y:S01]  /*37280*/  LDL.LU R60, [R1+0xe44] ;  /* 0x000e4400013c7983 */ /* 0x000ee20000300800 */
[----:B------:R-:W-:Y:S01]  /*37290*/  PRMT R29, RZ, 0x7610, R29 ;  /* 0x00007610ff1d7816 */ /* 0x000fe2000000001d */
[----:B------:R-:W-:Y:S01]  /*372a0*/  @!P1 IMAD.MOV.U32 R22, RZ, RZ, R2 ;  /* 0x000000ffff169224 */ /* 0x000fe200078e0002 */
[----:B------:R-:W-:-:S02]  /*372b0*/  PRMT R30, RZ, 0x7610, R30 ;  /* 0x00007610ff1e7816 */ /* 0x000fc4000000001e */
[----:B------:R-:W-:Y:S02]  /*372c0*/  PRMT R31, RZ, 0x7610, R31 ;  /* 0x00007610ff1f7816 */ /* 0x000fe4000000001f */
[----:B------:R-:W-:Y:S02]  /*372d0*/  PRMT R32, RZ, 0x7610, R32 ;  /* 0x00007610ff207816 */ /* 0x000fe40000000020 */
[----:B------:R-:W-:Y:S01]  /*372e0*/  PRMT R4, RZ, 0x7610, R4 ;  /* 0x00007610ff047816 */ /* 0x000fe20000000004 */
[----:B------:R0:W3:Y:S04]  /*372f0*/  @!P1 LDG.E.U16 R29, desc[UR48][R22.64] ;  /* 0x00000030161d9981 */ /* 0x0000e8000c1e1500 */
[----:B------:R-:W3:Y:S01]  /*37300*/  LDL.LU R2, [R1+0xe3c] ;  /* 0x000e3c0001027983 */ /* 0x000ee20000300800 */
[----:B0-----:R-:W-:-:S02]  /*37310*/  @!P0 IMAD.MOV.U32 R23, RZ, RZ, R40 ;  /* 0x000000ffff178224 */ /* 0x001fc400078e0028 */
[----:B------:R-:W-:-:S05]  /*37320*/  @!P0 IMAD.MOV.U32 R22, RZ, RZ, R39 ;  /* 0x000000ffff168224 */ /* 0x000fca00078e0027 */
[----:B------:R0:W3:Y:S02]  /*37330*/  @!P0 LDG.E.U16 R30, desc[UR48][R22.64] ;  /* 0x00000030161e8981 */ /* 0x0000e4000c1e1500 */
[----:B0-----:R-:W-:Y:S02]  /*37340*/  @!P1 IMAD.MOV.U32 R22, RZ, RZ, R37 ;  /* 0x000000ffff169224 */ /* 0x001fe400078e0025 */
[----:B------:R-:W-:-:S05]  /*37350*/  @!P1 IMAD.MOV.U32 R23, RZ, RZ, R38 ;  /* 0x000000ffff179224 */ /* 0x000fca00078e0026 */
[----:B------:R2:W3:Y:S02]  /*37360*/  @!P1 LDG.E.U16 R31, desc[UR48][R22.64] ;  /* 0x00000030161f9981 */ /* 0x0004e4000c1e1500 */
[----:B--2---:R-:W-:Y:S02]  /*37370*/  @!P0 IMAD.MOV.U32 R23, RZ, RZ, R36 ;  /* 0x000000ffff178224 */ /* 0x004fe400078e0024 */
[----:B------:R-:W-:-:S05]  /*37380*/  @!P0 IMAD.MOV.U32 R22, RZ, RZ, R35 ;  /* 0x000000ffff168224 */ /* 0x000fca00078e0023 */
[----:B------:R4:W2:Y:S02]  /*37390*/  @!P0 LDG.E.U16 R32, desc[UR48][R22.64] ;  /* 0x0000003016208981 */ /* 0x0008a4000c1e1500 */
[----:B----4-:R-:W-:Y:S02]  /*373a0*/  @!P0 IMAD.MOV.U32 R23, RZ, RZ, R34 ;  /* 0x000000ffff178224 */ /* 0x010fe400078e0022 */
[----:B---3--:R-:W-:-:S05]  /*373b0*/  @!P0 IMAD.MOV.U32 R22, RZ, RZ, R33 ;  /* 0x000000ffff168224 */ /* 0x008fca00078e0021 */
[----:B------:R-:W3:Y:S04]  /*373c0*/  @!P0 LDG.E.U16 R4, desc[UR48][R22.64] ;  /* 0x0000003016048981 */ /* 0x000ee8000c1e1500 */
        /* <DEDUP_REMOVED lines=18> */
[----:B0-----:R-:W4:Y:S04]  /*374f0*/  LDL.LU R60, [R1+0xe34] ;  /* 0x000e3400013c7983 */ /* 0x001f280000300800 */
        /* <DEDUP_REMOVED lines=11> */
[----:B------:R0:W-:Y:S04]  /*375b0*/  STS.U16 [R0+UR5+0x26c0], R2 ;  /* 0x0026c00200007988 */ /* 0x0001e80008000405 */
[----:B---3--:R-:W-:Y:S04]  /*375c0*/  STL [R1+0x390], R4 ;  /* 0x0003900401007387 */ /* 0x008fe80000100800 */
        /* <DEDUP_REMOVED lines=17> */
[----:B0-----:R-:W3:Y:S04]  /*376e0*/  LDL.LU R2, [R1+0x658] ;  /* 0x0006580001027983 */ /* 0x001ee80000300800 */
[----:B----4-:R0:W-:Y:S04]  /*376f0*/  STS.U16 [R0+UR5+0x2700], R60 ;  /* 0x0027003c00007988 */ /* 0x0101e80008000405 */
[----:B0-----:R-:W4:Y:S04]  /*37700*/  LDL.LU R60, [R1+0x650] ;  /* 0x00065000013c7983 */ /* 0x001f280000300800 */
[----:B--2---:R-:W-:Y:S04]  /*37710*/  STS.U16 [R0+UR5+0x2740], R33 ;  /* 0x0027402100007988 */ /* 0x004fe80008000405 */
        /* <DEDUP_REMOVED lines=28> */
[----:B0-----:R-:W2:Y:S04]  /*378e0*/  LDL.LU R2, [R1+0x648] ;  /* 0x0006480001027983 */ /* 0x001ea80000300800 */
        /* <DEDUP_REMOVED lines=27> */
[----:B----4-:R0:W-:Y:S04]  /*37aa0*/  STS.U16 [R0+UR5+0x4680], R60 ;  /* 0x0046803c00007988 */ /* 0x0101e80008000405 */
[----:B------:R-:W4:Y:S04]  /*37ab0*/  LDL.LU R61, [R1+0x47c] ;  /* 0x00047c00013d7983 */ /* 0x000f280000300800 */
[----:B0-----:R-:W4:Y:S04]  /*37ac0*/  LDL.LU R60, [R1+0x42c] ;  /* 0x00042c00013c7983 */ /* 0x001f280000300800 */
[----:B--2---:R0:W-:Y:S04]  /*37ad0*/  STS.U16 [R0+UR5+0x46c0], R2 ;  /* 0x0046c00200007988 */ /* 0x0041e80008000405 */
        /* <DEDUP_REMOVED lines=28> */
[----:B----4-:R-:W-:Y:S04]  /*37ca0*/  STS.U16 [R0+UR5+0x5f80], R61 ;  /* 0x005f803d00007988 */ /* 0x010fe80008000405 */
[----:B------:R0:W-:Y:S04]  /*37cb0*/  STS.U16 [R0+UR5+0x6600], R60 ;  /* 0x0066003c00007988 */ /* 0x0001e80008000405 */
        /* <DEDUP_REMOVED lines=30> */
[----:B0-----:R-:W2:Y:S04]  /*37ea0*/  LDL.LU R2, [R1+0xac] ;  /* 0x0000ac0001027983 */ /* 0x001ea80000300800 */
[----:B---3--:R0:W-:Y:S04]  /*37eb0*/  STS.U16 [R0+UR5+0x6680], R60 ;  /* 0x0066803c00007988 */ /* 0x0081e80008000405 */
[----:B0-----:R-:W3:Y:S01]  /*37ec0*/  LDL.LU R60, [R1+0x88] ;  /* 0x00008800013c7983 */ /* 0x001ee20000300800 */
[----:B------:R-:W0:Y:S03]  /*37ed0*/  S2R R3, SR_TID.X ;  /* 0x0000000000037919 */ /* 0x000e260000002100 */
[----:B------:R-:W-:Y:S04]  /*37ee0*/  STL [R1+0x504c], R0 ;  /* 0x00504c0001007387 */ /* 0x000fe80000100800 */
[----:B----4-:R1:W-:Y:S04]  /*37ef0*/  STS.U16 [R0+UR5+0x66c0], R33 ;  /* 0x0066c02100007988 */ /* 0x0103e80008000405 */
[----:B------:R-:W4:Y:S04]  /*37f00*/  LDL.LU R4, [R1+0x84] ;  /* 0x0000840001047983 */ /* 0x000f280000300800 */
[----:B------:R0:W-:Y:S04]  /*37f10*/  STS.U16 [R0+UR5+0x6700], R34 ;  /* 0x0067002200007988 */ /* 0x0001e80008000405 */
[----:B------:R0:W-:Y:S04]  /*37f20*/  STS.U16 [R0+UR5+0x6740], R35 ;  /* 0x0067402300007988 */ /* 0x0001e80008000405 */
[----:B------:R0:W-:Y:S04]  /*37f30*/  STS.U16 [R0+UR5+0x6780], R36 ;  /* 0x0067802400007988 */ /* 0x0001e80008000405 */
[----:B------:R0:W-:Y:S04]  /*37f40*/  STS.U16 [R0+UR5+0x67c0], R37 ;  /* 0x0067c02500007988 */ /* 0x0001e80008000405 */
[----:B------:R0:W-:Y:S04]  /*37f50*/  STS.U16 [R0+UR5+0x6e40], R38 ;  /* 0x006e402600007988 */ /* 0x0001e80008000405 */
[----:B-1----:R-:W4:Y:S04]  /*37f60*/  LDL.LU R33, [R1+0x80] ;  /* 0x0000800001217983 */ /* 0x002f280000300800 */
[----:B0-----:R-:W4:Y:S04]  /*37f70*/  LDL.LU R34, [R1+0x7c] ;  /* 0x00007c0001227983 */ /* 0x001f280000300800 */
        /* <DEDUP_REMOVED lines=28> */
[----:B------:R-:W4:Y:S01]  /*38140*/  LDL.LU R50, [R1+0x3c] ;  /* 0x00003c0001327983 */ /* 0x000f220000300800 */
[----:B------:R-:W-:-:S03]  /*38150*/  LOP3.LUT R3, R3, 0x1f, RZ, 0xc0, !PT ;  /* 0x0000001f03037812 */ /* 0x000fc600078ec0ff */
[----:B------:R1:W-:Y:S04]  /*38160*/  STS.U16 [R0+UR5+0x7780], R52 ;  /* 0x0077803400007988 */ /* 0x0003e80008000405 */
[----:B------:R0:W-:Y:S04]  /*38170*/  STS.U16 [R0+UR5+0x77c0], R53 ;  /* 0x0077c03500007988 */ /* 0x0001e80008000405 */
[----:B------:R1:W-:Y:S04]  /*38180*/  STS.U16 [R0+UR5+0x7e40], R54 ;  /* 0x007e403600007988 */ /* 0x0003e80008000405 */
[----:B------:R1:W-:Y:S04]  /*38190*/  STS.U16 [R0+UR5+0x7e00], R55 ;  /* 0x007e003700007988 */ /* 0x0003e80008000405 */
[----:B0-----:R-:W4:Y:S04]  /*381a0*/  LDL.LU R51, [R1+0x38] ;  /* 0x0000380001337983 */ /* 0x001f280000300800 */
[----:B-1----:R-:W4:Y:S04]  /*381b0*/  LDL.LU R52, [R1+0x34] ;  /* 0x0000340001347983 */ /* 0x002f280000300800 */
[----:B------:R0:W-:Y:S04]  /*381c0*/  STS.U16 [R0+UR5+0x7ec0], R56 ;  /* 0x007ec03800007988 */ /* 0x0001e80008000405 */
[----:B------:R-:W4:Y:S04]  /*381d0*/  LDL.LU R53, [R1+0x30] ;  /* 0x0000300001357983 */ /* 0x000f280000300800 */
[----:B------:R-:W4:Y:S04]  /*381e0*/  LDL.LU R54, [R1+0x2c] ;  /* 0x00002c0001367983 */ /* 0x000f280000300800 */
[----:B------:R-:W4:Y:S01]  /*381f0*/  LDL.LU R55, [R1+0x28] ;  /* 0x0000280001377983 */ /* 0x000f220000300800 */
[----:B------:R-:W-:-:S03]  /*38200*/  IMAD.SHL.U32 R3, R3, 0x2, RZ ;  /* 0x0000000203037824 */ /* 0x000fc600078e00ff */
[----:B------:R1:W-:Y:S04]  /*38210*/  STS.U16 [R0+UR5+0x7e80], R57 ;  /* 0x007e803900007988 */ /* 0x0003e80008000405 */
[----:B------:R1:W-:Y:S04]  /*38220*/  STS.U16 [R0+UR5+0x7f40], R58 ;  /* 0x007f403a00007988 */ /* 0x0003e80008000405 */
[----:B------:R1:W-:Y:S04]  /*38230*/  STS.U16 [R0+UR5+0x7f00], R59 ;  /* 0x007f003b00007988 */ /* 0x0003e80008000405 */
[----:B0-----:R-:W4:Y:S04]  /*38240*/  LDL.LU R56, [R1+0x24] ;  /* 0x0000240001387983 */ /* 0x001f280000300800 */
[----:B------:R0:W-:Y:S04]  /*38250*/  STS.U16 [R0+UR5+0x7fc0], R61 ;  /* 0x007fc03d00007988 */ /* 0x0001e80008000405 */
[----:B-1----:R-:W4:Y:S04]  /*38260*/  LDL.LU R57, [R1+0x20] ;  /* 0x0000200001397983 */ /* 0x002f280000300800 */
[----:B------:R-:W4:Y:S04]  /*38270*/  LDL.LU R58, [R1+0x1c] ;  /* 0x00001c00013a7983 */ /* 0x000f280000300800 */
[----:B------:R-:W4:Y:S04]  /*38280*/  LDL.LU R59, [R1+0x18] ;  /* 0x00001800013b7983 */ /* 0x000f280000300800 */
[----:B0-----:R-:W4:Y:S04]  /*38290*/  LDL.LU R61, [R1+0x14] ;  /* 0x00001400013d7983 */ /* 0x001f280000300800 */
[----:B--2---:R0:W-:Y:S04]  /*382a0*/  STS.U16 [R0+UR5+0x7f80], R2 ;  /* 0x007f800200007988 */ /* 0x0041e80008000405 */
[----:B0-----:R-:W2:Y:S04]  /*382b0*/  LDL.LU R2, [R1+0x10] ;  /* 0x0000100001027983 */ /* 0x001ea80000300800 */
[----:B---3--:R0:W-:Y:S04]  /*382c0*/  STS.U16 [R3+UR5+0x8000], R60 ;  /* 0x0080003c03007988 */ /* 0x0081e80008000405 */
[----:B0-----:R-:W3:Y:S04]  /*382d0*/  LDL.LU R60, [R1+0xc] ;  /* 0x00000c00013c7983 */ /* 0x001ee80000300800 */
[----:B----4-:R0:W-:Y:S04]  /*382e0*/  STS.U16 [R3+UR5+0x8040], R4 ;  /* 0x0080400403007988 */ /* 0x0101e80008000405 */
[----:B------:R1:W-:Y:S04]  /*382f0*/  STS.U16 [R3+UR5+0x8240], R33 ;  /* 0x0082402103007988 */ /* 0x0003e80008000405 */
[----:B------:R4:W-:Y:S04]  /*38300*/  STS.U16 [R3+UR5+0x8200], R34 ;  /* 0x0082002203007988 */ /* 0x0009e80008000405 */
[----:B------:R0:W-:Y:S04]  /*38310*/  STS.U16 [R3+UR5+0x8400], R35 ;  /* 0x0084002303007988 */ /* 0x0001e80008000405 */
[----:B------:R1:W-:Y:S04]  /*38320*/  STS.U16 [R3+UR5+0x8440], R36 ;  /* 0x0084402403007988 */ /* 0x0003e80008000405 */
[----:B------:R4:W-:Y:S04]  /*38330*/  STS.U16 [R3+UR5+0x8640], R37 ;  /* 0x0086402503007988 */ /* 0x0009e80008000405 */
[----:B0-----:R-:W3:Y:S04]  /*38340*/  LDL.LU R4, [R1+0x5288] ;  /* 0x0052880001047983 */ /* 0x001ee80000300800 */
[----:B-1----:R-:W3:Y:S04]  /*38350*/  LDL.LU R33, [R1+0x5284] ;  /* 0x0052840001217983 */ /* 0x002ee80000300800 */
[----:B----4-:R-:W4:Y:S04]  /*38360*/  LDL.LU R34, [R1+0x5280] ;  /* 0x0052800001227983 */ /* 0x010f280000300800 */
        /* <DEDUP_REMOVED lines=48> */
[----:B0-----:R-:W4:Y:S04]  /*38670*/  LDL.LU R61, [R1+0x5218] ;  /* 0x00521800013d7983 */ /* 0x001f280000300800 */
[----:B--2---:R0:W-:Y:S04]  /*38680*/  STS.U16 [R3+UR5+0x9e40], R2 ;  /* 0x009e400203007988 */ /* 0x0041e80008000405 */
[----:B0-----:R-:W2:Y:S04]  /*38690*/  LDL.LU R2, [R1+0x5214] ;  /* 0x0052140001027983 */ /* 0x001ea80000300800 */
[----:B---3--:R0:W-:Y:S04]  /*386a0*/  STS.U16 [R3+UR5+0x9e00], R60 ;  /* 0x009e003c03007988 */ /* 0x0081e80008000405 */
[----:B0-----:R-:W3:Y:S04]  /*386b0*/  LDL.LU R60, [R1+0x5210] ;  /* 0x00521000013c7983 */ /* 0x001ee80000300800 */
[----:B------:R-:W-:Y:S04]  /*386c0*/  STS.U16 [R3+UR5+0xbe40], R4 ;  /* 0x00be400403007988 */ /* 0x000fe80008000405 */
[----:B------:R-:W-:Y:S04]  /*386d0*/  STS.U16 [R3+UR5+0xbe00], R5 ;  /* 0x00be000503007988 */ /* 0x000fe80008000405 */
[----:B----4-:R-:W-:Y:S04]  /*386e0*/  STS.U16 [R3+UR5+0xa240], R61 ;  /* 0x00a2403d03007988 */ /* 0x010fe80008000405 */
[----:B--2---:R-:W-:Y:S04]  /*386f0*/  STS.U16 [R3+UR5+0xa040], R2 ;  /* 0x00a0400203007988 */ /* 0x004fe80008000405 */
[----:B---3--:R0:W-:Y:S04]  /*38700*/  STS.U16 [R3+UR5+0xa000], R60 ;  /* 0x00a0003c03007988 */ /* 0x0081e80008000405 */
[----:B0-----:R-:W2:Y:S04]  /*38710*/  LDL.LU R60, [R1+0x520c] ;  /* 0x00520c00013c7983 */ /* 0x001ea80000300800 */
[----:B------:R-:W3:Y:S04]  /*38720*/  LDL.LU R2, [R1+0x5208] ;  /* 0x0052080001027983 */ /* 0x000ee80000300800 */
[----:B------:R-:W4:Y:S04]  /*38730*/  LDL.LU R61, [R1+0x5204] ;  /* 0x00520400013d7983 */ /* 0x000f280000300800 */
[----:B------:R-:W2:Y:S04]  /*38740*/  LDL R4, [R1+0x1d6c] ;  /* 0x001d6c0001047983 */ /* 0x000ea80000100800 */
[----:B------:R-:W2:Y:S04]  /*38750*/  LDL R5, [R1+0x1d68] ;  /* 0x001d680001057983 */ /* 0x000ea80000100800 */
        /* <DEDUP_REMOVED lines=18> */
[----:B------:R-:W-:Y:S01]  /*38880*/  STS.U16 [R3+UR5+0xb440], R41 ;  /* 0x00b4402903007988 */ /* 0x000fe20008000405 */
[----:B----4-:R-:W-:-:S06]  /*38890*/  PRMT R61, RZ, 0x7610, R61 ;  /* 0x00007610ff3d7816 */ /* 0x010fcc000000003d */
[----:B--2---:R-:W2:Y:S04]  /*388a0*/  @!P0 LDG.E.U16 R61, desc[UR48][R4.64] ;  /* 0x00000030043d8981 */ /* 0x004ea8000c1e1500 */
        /* <DEDUP_REMOVED lines=34> */
[----:B--2---:R0:W-:Y:S04]  /*38ad0*/  STL [R1+0x38c], R61 ;  /* 0x00038c3d01007387 */ /* 0x0041e80000100800 */
[----:B0-----:R-:W2:Y:S04]  /*38ae0*/  LDL.LU R61, [R1+0x51fc] ;  /* 0x0051fc00013d7983 */ /* 0x001ea80000300800 */
[----:B------:R-:W2:Y:S04]  /*38af0*/  LDL R4, [R1+0x1d60] ;  /* 0x001d600001047983 */ /* 0x000ea80000100800 */
[----:B------:R-:W2:Y:S01]  /*38b00*/  LDL R5, [R1+0x1d64] ;  /* 0x001d640001057983 */ /* 0x000ea20000100800 */
[----:B----4-:R-:W-:-:S02]  /*38b10*/  PRMT R60, RZ, 0x7610, R60 ;  /* 0x00007610ff3c7816 */ /* 0x010fc4000000003c */
[----:B--2---:R-:W-:-:S04]  /*38b20*/  @!P1 LOP3.LUT R5, R5, R4, RZ, 0x3c, !PT ;  /* 0x0000000405059212 */ /* 0x004fc800078e3cff */
[----:B------:R-:W-:-:S04]  /*38b30*/  @!P1 LOP3.LUT R4, R5, R4, RZ, 0x3c, !PT ;  /* 0x0000000405049212 */ /* 0x000fc800078e3cff */
[----:B------:R-:W-:-:S05]  /*38b40*/  @!P1 LOP3.LUT R5, R5, R4, RZ, 0x3c, !PT ;  /* 0x0000000405059212 */ /* 0x000fca00078e3cff */
[----:B------:R-:W2:Y:S04]  /*38b50*/  @!P1 LDG.E.U16 R60, desc[UR48][R4.64] ;  /* 0x00000030043c9981 */ /* 0x000ea8000c1e1500 */
[----:B--2---:R0:W-:Y:S04]  /*38b60*/  STL [R1+0x388], R60 ;  /* 0x0003883c01007387 */ /* 0x0041e80000100800 */
[----:B0-----:R-:W2:Y:S04]  /*38b70*/  LDL.LU R60, [R1+0x51f8] ;  /* 0x0051f800013c7983 */ /* 0x001ea80000300800 */
[----:B------:R-:W4:Y:S04]  /*38b80*/  LDL R4, [R1+0x1d58] ;  /* 0x001d580001047983 */ /* 0x000f280000100800 */
[----:B------:R-:W4:Y:S01]  /*38b90*/  LDL R5, [R1+0x1d5c] ;  /* 0x001d5c0001057983 */ /* 0x000f220000100800 */
[----:B------:R-:W-:-:S02]  /*38ba0*/  PRMT R61, RZ, 0x7610, R61 ;  /* 0x00007610ff3d7816 */ /* 0x000fc4000000003d */
[----:B----4-:R-:W-:-:S04]  /*38bb0*/  @!P0 LOP3.LUT R5, R5, R4, RZ, 0x3c, !PT ;  /* 0x0000000405058212 */ /* 0x010fc800078e3cff */
[----:B------:R-:W-:-:S04]  /*38bc0*/  @!P0 LOP3.LUT R4, R5, R4, RZ, 0x3c, !PT ;  /* 0x0000000405048212 */ /* 0x000fc800078e3cff */
[----:B------:R-:W-:-:S05]  /*38bd0*/  @!P0 LOP3.LUT R5, R5, R4, RZ, 0x3c, !PT ;  /* 0x0000000405058212 */ /* 0x000fca00078e3cff */
[----:B------:R-:W4:Y:S04]  /*38be0*/  @!P0 LDG.E.U16 R61, desc[UR48][R4.64] ;  /* 0x00000030043d8981 */ /* 0x000f28000c1e1500 */
[----:B----4-:R0:W-:Y:S04]  /*38bf0*/  STL [R1+0x384], R61 ;  /* 0x0003843d01007387 */ /* 0x0101e80000100800 */
[----:B0-----:R-:W4:Y:S04]  /*38c00*/  LDL.LU R61, [R1+0x51f4] ;  /* 0x0051f400013d7983 */ /* 0x001f280000300800 */
[----:B------:R-:W3:Y:S04]  /*38c10*/  LDL R4, [R1+0x1d50] ;  /* 0x001d500001047983 */ /* 0x000ee80000100800 */
[----:B------:R-:W3:Y:S01]  /*38c20*/  LDL R5, [R1+0x1d54] ;  /* 0x001d540001057983 */ /* 0x000ee20000100800 */
[----:B--2---:R-:W-:-:S02]  /*38c30*/  PRMT R60, RZ, 0x7610, R60 ;  /* 0x00007610ff3c7816 */ /* 0x004fc4000000003c */
[----:B---3--:R-:W-:-:S04]  /*38c40*/  @!P1 LOP3.LUT R5, R5, R4, RZ, 0x3c, !PT ;  /* 0x0000000405059212 */ /* 0x008fc800078e3cff */
[----:B------:R-:W-:-:S04]  /*38c50*/  @!P1 LOP3.LUT R4, R5, R4, RZ, 0x3c, !PT ;  /* 0x0000000405049212 */ /* 0x000fc800078e3cff */
[----:B------:R-:W-:-:S05]  /*38c60*/  @!P1 LOP3.LUT R5, R5, R4, RZ, 0x3c, !PT ;  /* 0x0000000405059212 */ /* 0x000fca00078e3cff */
[----:B------:R-:W2:Y:S04]  /*38c70*/  @!P1 LDG.E.U16 R60, desc[UR48][R4.64] ;  /* 0x00000030043c9981 */ /* 0x000ea8000c1e1500 */
[----:B--2---:R0:W-:Y:S04]  /*38c80*/  STL [R1+0x380], R60 ;  /* 0x0003803c01007387 */ /* 0x0041e80000100800 */
[----:B0-----:R-:W2:Y:S04]  /*38c90*/  LDL.LU R60, [R1+0x51f0] ;  /* 0x0051f000013c7983 */ /* 0x001ea80000300800 */
[----:B------:R-:W3:Y:S04]  /*38ca0*/  LDL R4, [R1+0x1d28] ;  /* 0x001d280001047983 */ /* 0x000ee80000100800 */
[----:B------:R-:W3:Y:S01]  /*38cb0*/  LDL R5, [R1+0x1d2c] ;  /* 0x001d2c0001057983 */ /* 0x000ee20000100800 */
[----:B----4-:R-:W-:-:S02]  /*38cc0*/  PRMT R61, RZ, 0x7610, R61 ;  /* 0x00007610ff3d7816 */ /* 0x010fc4000000003d */
[----:B---3--:R-:W-:-:S04]  /*38cd0*/  @!P0 LOP3.LUT R5, R5, R4, RZ, 0x3c, !PT ;  /* 0x0000000405058212 */ /* 0x008fc800078e3cff */
[----:B------:R-:W-:-:S04]  /*38ce0*/  @!P0 LOP3.LUT R4, R5, R4, RZ, 0x3c, !PT ;  /* 0x0000000405048212 */ /* 0x000fc800078e3cff */
[----:B------:R-:W-:-:S05]  /*38cf0*/  @!P0 LOP3.LUT R5, R5, R4, RZ, 0x3c, !PT ;  /* 0x0000000405058212 */ /* 0x000fca00078e3cff */
[----:B------:R-:W3:Y:S04]  /*38d00*/  @!P0 LDG.E.U16 R61, desc[UR48][R4.64] ;  /* 0x00000030043d8981 */ /* 0x000ee8000c1e1500 */
[----:B---3--:R0:W-:Y:S04]  /*38d10*/  STL [R1+0x28c], R61 ;  /* 0x00028c3d01007387 */ /* 0x0081e80000100800 */
[----:B0-----:R-:W3:Y:S04]  /*38d20*/  LDL.LU R61, [R1+0x51ec] ;  /* 0x0051ec00013d7983 */ /* 0x001ee80000300800 */
[----:B------:R-:W4:Y:S04]  /*38d30*/  LDL R4, [R1+0x1d20] ;  /* 0x001d200001047983 */ /* 0x000f280000100800 */
[----:B------:R-:W4:Y:S01]  /*38d40*/  LDL R5, [R1+0x1d24] ;  /* 0x001d240001057983 */ /* 0x000f220000100800 */
[----:B--2---:R-:W-:-:S02]  /*38d50*/  PRMT R60, RZ, 0x7610, R60 ;  /* 0x00007610ff3c7816 */ /* 0x004fc4000000003c */
[----:B----4-:R-:W-:-:S04]  /*38d60*/  @!P1 LOP3.LUT R5, R5, R4, RZ, 0x3c, !PT ;  /* 0x0000000405059212 */ /* 0x010fc800078e3cff */
[----:B------:R-:W-:-:S04]  /*38d70*/  @!P1 LOP3.LUT R4, R5, R4, RZ, 0x3c, !PT ;  /* 0x0000000405049212 */ /* 0x000fc800078e3cff */
[----:B------:R-:W-:-:S05]  /*38d80*/  @!P1 LOP3.LUT R5, R5, R4, RZ, 0x3c, !PT ;  /* 0x0000000405059212 */ /* 0x000fca00078e3cff */
[----:B------:R-:W2:Y:S04]  /*38d90*/  @!P1 LDG.E.U16 R60, desc[UR48][R4.64] ;  /* 0x00000030043c9981 */ /* 0x000ea8000c1e1500 */
[----:B--2---:R0:W-:Y:S04]  /*38da0*/  STL [R1+0x288], R60 ;  /* 0x0002883c01007387 */ /* 0x0041e80000100800 */
[----:B0-----:R-:W2:Y:S04]  /*38db0*/  LDL.LU R60, [R1+0x51e8] ;  /* 0x0051e800013c7983 */ /* 0x001ea80000300800 */
[----:B------:R-:W4:Y:S04]  /*38dc0*/  LDL R4, [R1+0x1d18] ;  /* 0x001d180001047983 */ /* 0x000f280000100800 */
[----:B------:R-:W4:Y:S01]  /*38dd0*/  LDL R5, [R1+0x1d1c] ;  /* 0x001d1c0001057983 */ /* 0x000f220000100800 */
[----:B---3--:R-:W-:-:S02]  /*38de0*/  PRMT R61, RZ, 0x7610, R61 ;  /* 0x00007610ff3d7816 */ /* 0x008fc4000000003d */
[----:B----4-:R-:W-:-:S04]  /*38df0*/  @!P0 LOP3.LUT R5, R5, R4, RZ, 0x3c, !PT ;  /* 0x0000000405058212 */ /* 0x010fc800078e3cff */
        /* <DEDUP_REMOVED lines=632> */
[----:B------:R0:W4:Y:S04]  /*3b580*/  @!P1 LDG.E.U16 R22, desc[UR48][R4.64] ;  /* 0x0000003004169981 */ /* 0x000128000c1e1500 */
[----:B------:R-:W0:Y:S04]  /*3b590*/  LDL R4, [R1+0x1938] ;  /* 0x0019380001047983 */ /* 0x000e280000100800 */
[----:B------:R-:W0:Y:S01]  /*3b5a0*/  LDL R5, [R1+0x193c] ;  /* 0x00193c0001057983 */ /* 0x000e220000100800 */
[----:B---3--:R-:W-:Y:S02]  /*3b5b0*/  PRMT R61, RZ, 0x7610, R61 ;  /* 0x00007610ff3d7816 */ /* 0x008fe4000000003d */
[----:B0-----:R-:W-:-:S04]  /*3b5c0*/  @!P0 LOP3.LUT R5, R5, R4, RZ, 0x3c, !PT ;  /* 0x0000000405058212 */ /* 0x001fc800078e3cff */
[----:B------:R-:W-:-:S04]  /*3b5d0*/  @!P0 LOP3.LUT R4, R5, R4, RZ, 0x3c, !PT ;  /* 0x0000000405048212 */ /* 0x000fc800078e3cff */
[----:B------:R-:W-:-:S05]  /*3b5e0*/  @!P0 LOP3.LUT R5, R5, R4, RZ, 0x3c, !PT ;  /* 0x0000000405058212 */ /* 0x000fca00078e3cff */
[----:B------:R-:W3:Y:S04]  /*3b5f0*/  @!P0 LDG.E.U16 R61, desc[UR48][R4.64] ;  /* 0x00000030043d8981 */ /* 0x000ee8000c1e1500 */
[----:B----4-:R0:W-:Y:S04]  /*3b600*/  STL [R1+0x8c], R22 ;  /* 0x00008c1601007387 */ /* 0x0101e80000100800 */
[----:B0-----:R-:W4:Y:S04]  /*3b610*/  LDL R22, [R1+0x1914] ;  /* 0x0019140001167983 */ /* 0x001f280000100800 */
[----:B---3--:R0:W-:Y:S04]  /*3b620*/  STL [R1+0x88], R61 ;  /* 0x0000883d01007387 */ /* 0x0081e80000100800 */
[----:B0-----:R-:W3:Y:S04]  /*3b630*/  LDL.LU R61, [R1+0x50cc] ;  /* 0x0050cc00013d7983 */ /* 0x001ee80000300800 */
        /* <DEDUP_REMOVED lines=34> */
[----:B------:R-:W3:Y:S01]  /*3b860*/  LDL R5, [R1+0x1910] ;  /* 0x0019100001057983 */ /* 0x000ee20000100800 */
[----:B--2---:R-:W-:Y:S01]  /*3b870*/  PRMT R60, RZ, 0x7610, R60 ;  /* 0x00007610ff3c7816 */ /* 0x004fe2000000003c */
[----:B----4-:R-:W-:-:S05]  /*3b880*/  @!P1 IMAD.MOV.U32 R4, RZ, RZ, R22 ;  /* 0x000000ffff049224 */ /* 0x010fca00078e0016 */
[----:B---3--:R-:W2:Y:S04]  /*3b890*/  @!P1 LDG.E.U16 R60, desc[UR48][R4.64] ;  /* 0x00000030043c9981 */ /* 0x008ea8000c1e1500 */
[----:B------:R-:W-:Y:S04]  /*3b8a0*/  STL [R1+0x5050], R3 ;  /* 0x0050500301007387 */ /* 0x000fe80000100800 */
[----:B------:R-:W3:Y:S04]  /*3b8b0*/  LDL R22, [R1+0x2d6c] ;  /* 0x002d6c0001167983 */ /* 0x000ee80000100800 */
        /* <DEDUP_REMOVED lines=11> */
[----:B--2---:R-:W-:Y:S02]  /*3b970*/  PRMT R60, RZ, 0x7610, R60 ;  /* 0x00007610ff3c7816 */ /* 0x004fe4000000003c */
[----:B0-----:R-:W-:-:S04]  /*3b980*/  @!P1 LOP3.LUT R5, R5, R4, RZ, 0x3c, !PT ;  /* 0x0000000405059212 */ /* 0x001fc800078e3cff */
[----:B------:R-:W-:-:S04]  /*3b990*/  @!P1 LOP3.LUT R4, R5, R4, RZ, 0x3c, !PT ;  /* 0x0000000405049212 */ /* 0x000fc800078e3cff */
[----:B------:R-:W-:-:S05]  /*3b9a0*/  @!P1 LOP3.LUT R5, R5, R4, RZ, 0x3c, !PT ;  /* 0x0000000405059212 */ /* 0x000fca00078e3cff */
[----:B------:R-:W2:Y:S04]  /*3b9b0*/  @!P1 LDG.E.U16 R60, desc[UR48][R4.64] ;  /* 0x00000030043c9981 */ /* 0x000ea8000c1e1500 */
[----:B----4-:R0:W-:Y:S04]  /*3b9c0*/  STL [R1+0x70], R7 ;  /* 0x0000700701007387 */ /* 0x0101e80000100800 */
[----:B0-----:R-:W4:Y:S04]  /*3b9d0*/  LDL R7, [R1+0x2d68] ;  /* 0x002d680001077983 */ /* 0x001f280000100800 */
        /* <DEDUP_REMOVED lines=11> */
[----:B------:R-:W-:Y:S02]  /*3ba90*/  PRMT R60, RZ, 0x7610, R60 ;  /* 0x00007610ff3c7816 */ /* 0x000fe4000000003c */
        /* <DEDUP_REMOVED lines=8> */
[----:B------:R-:W2:Y:S01]  /*3bb20*/  LDL R5, [R1+0x2d50] ;  /* 0x002d500001057983 */ /* 0x000ea20000100800 */
[----:B------:R-:W-:Y:S01]  /*3bb30*/  PRMT R19, RZ, 0x7610, R19 ;  /* 0x00007610ff137816 */ /* 0x000fe20000000013 */
[----:B------:R-:W-:Y:S01]  /*3bb40*/  @!P0 IMAD.MOV.U32 R4, RZ, RZ, R22 ;  /* 0x000000ffff048224 */ /* 0x000fe200078e0016 */
[----:B------:R-:W-:Y:S01]  /*3bb50*/  PRMT R6, RZ, 0x7610, R6 ;  /* 0x00007610ff067816 */ /* 0x000fe20000000006 */
[----:B------:R-:W3:Y:S04]  /*3bb60*/  LDL R22, [R1+0x2d94] ;  /* 0x002d940001167983 */ /* 0x000ee80000100800 */
[----:B--2---:R4:W2:Y:S04]  /*3bb70*/  @!P0 LDG.E.U16 R19, desc[UR48][R4.64] ;  /* 0x0000003004138981 */ /* 0x0048a8000c1e1500 */
[----:B------:R-:W3:Y:S01]  /*3bb80*/  LDL R5, [R1+0x2d64] ;  /* 0x002d640001057983 */ /* 0x000ee20000100800 */
[----:B----4-:R-:W-:-:S03]  /*3bb90*/  @!P1 IMAD.MOV.U32 R4, RZ, RZ, R7 ;  /* 0x000000ffff049224 */ /* 0x010fc600078e0007 */
[----:B--2---:R0:W-:Y:S01]  /*3bba0*/  STL [R1+0x60], R19 ;  /* 0x0000601301007387 */ /* 0x0041e20000100800 */
[----:B---3--:R-:W-:-:S03]  /*3bbb0*/  PRMT R60, RZ, 0x7610, R60 ;  /* 0x00007610ff3c7816 */ /* 0x008fc6000000003c */
[----:B------:R-:W2:Y:S04]  /*3bbc0*/  LDL R7, [R1+0x2d90] ;  /* 0x002d900001077983 */ /* 0x000ea80000100800 */
[----:B------:R1:W3:Y:S04]  /*3bbd0*/  @!P1 LDG.E.U16 R6, desc[UR48][R4.64] ;  /* 0x0000003004069981 */ /* 0x0002e8000c1e1500 */
[----:B0-----:R-:W4:Y:S04]  /*3bbe0*/  LDL R19, [R1+0x2d98] ;  /* 0x002d980001137983 */ /* 0x001f280000100800 */
        /* <DEDUP_REMOVED lines=12> */
[----:B------:R-:W-:Y:S01]  /*3bcb0*/  @!P1 IMAD.MOV.U32 R4, RZ, RZ, R21 ;  /* 0x000000ffff049224 */ /* 0x000fe200078e0015 */
[----:B------:R-:W-:-:S02]  /*3bcc0*/  PRMT R23, RZ, 0x7610, R23 ;  /* 0x00007610ff177816 */ /* 0x000fc40000000017 */
[----:B------:R-:W-:Y:S01]  /*3bcd0*/  PRMT R10, RZ, 0x7610, R10 ;  /* 0x00007610ff0a7816 */ /* 0x000fe2000000000a */
[----:B------:R-:W3:Y:S04]  /*3bce0*/  LDL R21, [R1+0x2da0] ;  /* 0x002da00001157983 */ /* 0x000ee80000100800 */
[----:B--2---:R0:W2:Y:S04]  /*3bcf0*/  @!P1 LDG.E.U16 R20, desc[UR48][R4.64] ;  /* 0x0000003004149981 */ /* 0x0040a8000c1e1500 */
[----:B------:R-:W0:Y:S04]  /*3bd00*/  LDL R4, [R1+0x2d80] ;  /* 0x002d800001047983 */ /* 0x000e280000100800 */
[----:B------:R-:W0:Y:S02]  /*3bd10*/  LDL R5, [R1+0x2d9c] ;  /* 0x002d9c0001057983 */ /* 0x000e240000100800 */
[----:B0-----:R-:W-:-:S04]  /*3bd20*/  @!P0 LOP3.LUT R5, R5, R4, RZ, 0x3c, !PT ;  /* 0x0000000405058212 */ /* 0x001fc800078e3cff */
[----:B------:R-:W-:-:S04]  /*3bd30*/  @!P0 LOP3.LUT R4, R5, R4, RZ, 0x3c, !PT ;  /* 0x0000000405048212 */ /* 0x000fc800078e3cff */
[----:B------:R-:W-:-:S05]  /*3bd40*/  @!P0 LOP3.LUT R5, R5, R4, RZ, 0x3c, !PT ;  /* 0x0000000405058212 */ /* 0x000fca00078e3cff */
[----:B------:R4:W3:Y:S02]  /*3bd50*/  @!P0 LDG.E.U16 R23, desc[UR48][R4.64] ;  /* 0x0000003004178981 */ /* 0x0008e4000c1e1500 */
[----:B----4-:R-:W-:Y:S02]  /*3bd60*/  @!P1 IMAD.MOV.U32 R4, RZ, RZ, R19 ;  /* 0x000000ffff049224 */ /* 0x010fe400078e0013 */
[----:B------:R-:W-:-:S05]  /*3bd70*/  @!P1 IMAD.MOV.U32 R5, RZ, RZ, R22 ;  /* 0x000000ffff059224 */ /* 0x000fca00078e0016 */
[----:B------:R3:W4:Y:S04]  /*3bd80*/  @!P1 LDG.E.U16 R10, desc[UR48][R4.64] ;  /* 0x00000030040a9981 */ /* 0x000728000c1e1500 */
[----:B--2---:R0:W-:Y:S04]  /*3bd90*/  STL [R1+0x54], R20 ;  /* 0x0000541401007387 */ /* 0x0041e80000100800 */
[----:B0-----:R-:W2:Y:S01]  /*3bda0*/  LDL R20, [R1+0x2dac] ;  /* 0x002dac0001147983 */ /* 0x001ea20000100800 */
[----:B------:R-:W-:Y:S01]  /*3bdb0*/  PRMT R61, RZ, 0x7610, R61 ;  /* 0x00007610ff3d7816 */ /* 0x000fe2000000003d */
[----:B---3--:R-:W-:-:S02]  /*3bdc0*/  @!P0 IMAD.MOV.U32 R4, RZ, RZ, R6 ;  /* 0x000000ffff048224 */ /* 0x008fc400078e0006 */
[----:B------:R-:W-:-:S05]  /*3bdd0*/  @!P0 IMAD.MOV.U32 R5, RZ, RZ, R7 ;  /* 0x000000ffff058224 */ /* 0x000fca00078e0007 */
[----:B------:R0:W3:Y:S04]  /*3bde0*/  @!P0 LDG.E.U16 R61, desc[UR48][R4.64] ;  /* 0x00000030043d8981 */ /* 0x0000e8000c1e1500 */
[----:B------:R1:W-:Y:S04]  /*3bdf0*/  STL [R1+0x50], R23 ;  /* 0x0000501701007387 */ /* 0x0003e80000100800 */
[----:B------:R-:W3:Y:S04]  /*3be00*/  LDL R19, [R1+0x2dc4] ;  /* 0x002dc40001137983 */ /* 0x000ee80000100800 */
[----:B------:R-:W3:Y:S04]  /*3be10*/  LDL R22, [R1+0x2dc0] ;  /* 0x002dc00001167983 */ /* 0x000ee80000100800 */
[----:B-1----:R-:W3:Y:S04]  /*3be20*/  LDL R23, [R1+0x2db8] ;  /* 0x002db80001177983 */ /* 0x002ee80000100800 */
[----:B----4-:R1:W-:Y:S01]  /*3be30*/  STL [R1+0x4c], R10 ;  /* 0x00004c0a01007387 */ /* 0x0103e20000100800 */
[----:B------:R-:W-:Y:S01]  /*3be40*/  PRMT R60, RZ, 0x7610, R60 ;  /* 0x00007610ff3c7816 */ /* 0x000fe2000000003c */
[----:B0-----:R-:W-:Y:S01]  /*3be50*/  @!P1 IMAD.MOV.U32 R5, RZ, RZ, R21 ;  /* 0x000000ffff059224 */ /* 0x001fe200078e0015 */
[----:B------:R-:W-:Y:S01]  /*3be60*/  PRMT R8, RZ, 0x7610, R8 ;  /* 0x00007610ff087816 */ /* 0x000fe20000000008 */
[----:B------:R-:W4:Y:S04]  /*3be70*/  LDL R7, [R1+0x2dc8] ;  /* 0x002dc80001077983 */ /* 0x000f280000100800 */
[----:B------:R-:W4:Y:S04]  /*3be80*/  LDL R6, [R1+0x2dd4] ;  /* 0x002dd40001067983 */ /* 0x000f280000100800 */
[----:B-1----:R-:W4:Y:S01]  /*3be90*/  LDL R10, [R1+0x2dcc] ;  /* 0x002dcc00010a7983 */ /* 0x002f220000100800 */
[----:B--2---:R-:W-:-:S05]  /*3bea0*/  @!P1 IMAD.MOV.U32 R4, RZ, RZ, R20 ;  /* 0x000000ffff049224 */ /* 0x004fca00078e0014 */
[----:B------:R0:W2:Y:S01]  /*3beb0*/  @!P1 LDG.E.U16 R60, desc[UR48][R4.64] ;  /* 0x00000030043c9981 */ /* 0x0000a2000c1e1500 */
[----:B------:R-:W-:-:S03]  /*3bec0*/  PRMT R9, RZ, 0x7610, R9 ;  /* 0x00007610ff097816 */ /* 0x000fc60000000009 */
[----:B---3--:R1:W-:Y:S04]  /*3bed0*/  STL [R1+0x5054], R61 ;  /* 0x0050543d01007387 */ /* 0x0083e80000100800 */
[----:B------:R-:W3:Y:S04]  /*3bee0*/  LDL R21, [R1+0x2dd0] ;  /* 0x002dd00001157983 */ /* 0x000ee80000100800 */
[----:B------:R-:W3:Y:S01]  /*3bef0*/  LDL R20, [R1+0x2ddc] ;  /* 0x002ddc0001147983 */ /* 0x000ee20000100800 */
[----:B0-----:R-:W-:Y:S02]  /*3bf00*/  @!P0 IMAD.MOV.U32 R4, RZ, RZ, R19 ;  /* 0x000000ffff048224 */ /* 0x001fe400078e0013 */
[----:B------:R-:W-:-:S05]  /*3bf10*/  @!P0 IMAD.MOV.U32 R5, RZ, RZ, R23 ;  /* 0x000000ffff058224 */ /* 0x000fca00078e0017 */
[----:B------:R0:W3:Y:S02]  /*3bf20*/  @!P0 LDG.E.U16 R8, desc[UR48][R4.64] ;  /* 0x0000003004088981 */ /* 0x0000e4000c1e1500 */
[----:B0-----:R-:W-:Y:S02]  /*3bf30*/  @!P1 IMAD.MOV.U32 R5, RZ, RZ, R22 ;  /* 0x000000ffff059224 */ /* 0x001fe400078e0016 */
[----:B----4-:R-:W-:-:S05]  /*3bf40*/  @!P1 IMAD.MOV.U32 R4, RZ, RZ, R10 ;  /* 0x000000ffff049224 */ /* 0x010fca00078e000a */
[----:B------:R0:W4:Y:S04]  /*3bf50*/  @!P1 LDG.E.U16 R9, desc[UR48][R4.64] ;  /* 0x0000003004099981 */ /* 0x000128000c1e1500 */
[----:B--2---:R-:W-:Y:S04]  /*3bf60*/  STL [R1+0x5058], R60 ;  /* 0x0050583c01007387 */ /* 0x004fe80000100800 */
[----:B------:R-:W2:Y:S01]  /*3bf70*/  LDL R19, [R1+0x2dd8] ;  /* 0x002dd80001137983 */ /* 0x000ea20000100800 */
[----:B-1----:R-:W-:Y:S01]  /*3bf80*/  PRMT R61, RZ, 0x7610, R61 ;  /* 0x00007610ff3d7816 */ /* 0x002fe2000000003d */
[----:B0-----:R-:W-:-:S02]  /*3bf90*/  @!P0 IMAD.MOV.U32 R4, RZ, RZ, R6 ;  /* 0x000000ffff048224 */ /* 0x001fc400078e0006 */
[----:B------:R-:W-:-:S05]  /*3bfa0*/  @!P0 IMAD.MOV.U32 R5, RZ, RZ, R7 ;  /* 0x000000ffff058224 */ /* 0x000fca00078e0007 */
[----:B------:R3:W2:Y:S01]  /*3bfb0*/  @!P0 LDG.E.U16 R61, desc[UR48][R4.64] ;  /* 0x00000030043d8981 */ /* 0x0006a2000c1e1500 */
[----:B------:R-:W-:Y:S01]  /*3bfc0*/  PRMT R3, RZ, 0x7610, R3 ;  /* 0x00007610ff037816 */ /* 0x000fe20000000003 */
[----:B---3--:R-:W-:Y:S02]  /*3bfd0*/  @!P1 IMAD.MOV.U32 R4, RZ, RZ, R20 ;  /* 0x000000ffff049224 */ /* 0x008fe400078e0014 */
[----:B------:R-:W-:-:S05]  /*3bfe0*/  @!P1 IMAD.MOV.U32 R5, RZ, RZ, R21 ;  /* 0x000000ffff059224 */ /* 0x000fca00078e0015 */
[----:B------:R2:W3:Y:S04]  /*3bff0*/  @!P1 LDG.E.U16 R3, desc[UR48][R4.64] ;  /* 0x0000003004039981 */ /* 0x0004e8000c1e1500 */
[----:B------:R0:W-:Y:S04]  /*3c000*/  STL [R1+0x40], R8 ;  /* 0x0000400801007387 */ /* 0x0001e80000100800 */
[----:B------:R-:W3:Y:S04]  /*3c010*/  LDL R10, [R1+0x2df8] ;  /* 0x002df800010a7983 */ /* 0x000ee80000100800 */
[----:B0-----:R-:W3:Y:S04]  /*3c020*/  LDL R8, [R1+0x2de4] ;  /* 0x002de40001087983 */ /* 0x001ee80000100800 */
[----:B----4-:R0:W-:Y:S01]  /*3c030*/  STL [R1+0x3c], R9 ;  /* 0x00003c0901007387 */ /* 0x0101e20000100800 */
[----:B------:R-:W-:Y:S01]  /*3c040*/  PRMT R2, RZ, 0x7610, R2 ;  /* 0x00007610ff027816 */ /* 0x000fe20000000002 */
[----:B--2---:R-:W-:-:S02]  /*3c050*/  @!P0 IMAD.MOV.U32 R5, RZ, RZ, R19 ;  /* 0x000000ffff058224 */ /* 0x004fc400078e0013 */
[----:B------:R-:W2:Y:S04]  /*3c060*/  LDL R7, [R1+0x2e00] ;  /* 0x002e000001077983 */ /* 0x000ea80000100800 */
[----:B------:R-:W4:Y:S04]  /*3c070*/  LDL R6, [R1+0x2e0c] ;  /* 0x002e0c0001067983 */ /* 0x000f280000100800 */
[----:B0-----:R-:W2:Y:S04]  /*3c080*/  LDL R9, [R1+0x2e04] ;  /* 0x002e040001097983 */ /* 0x001ea80000100800 */
[----:B------:R0:W-:Y:S02]  /*3c090*/  STL [R1+0x505c], R61 ;  /* 0x00505c3d01007387 */ /* 0x0001e40000100800 */
[----:B0-----:R-:W-:-:S02]  /*3c0a0*/  PRMT R61, RZ, 0x7610, R61 ;  /* 0x00007610ff3d7816 */ /* 0x001fc4000000003d */
[----:B---3--:R0:W-:Y:S04]  /*3c0b0*/  STL [R1+0x5060], R3 ;  /* 0x0050600301007387 */ /* 0x0081e80000100800 */
[----:B------:R-:W3:Y:S01]  /*3c0c0*/  LDL R20, [R1+0x2e08] ;  /* 0x002e080001147983 */ /* 0x000ee20000100800 */
[----:B------:R-:W-:-:S03]  /*3c0d0*/  @!P0 IMAD.MOV.U32 R4, RZ, RZ, R8 ;  /* 0x000000ffff048224 */ /* 0x000fc600078e0008 */
[----:B------:R-:W3:Y:S04]  /*3c0e0*/  LDL R8, [R1+0x2e14] ;  /* 0x002e140001087983 */ /* 0x000ee80000100800 */
[----:B------:R1:W3:Y:S02]  /*3c0f0*/  @!P0 LDG.E.U16 R2, desc[UR48][R4.64] ;  /* 0x0000003004028981 */ /* 0x0002e4000c1e1500 */
[----:B-1----:R-:W-:Y:S02]  /*3c100*/  @!P0 IMAD.MOV.U32 R5, RZ, RZ, R10 ;  /* 0x000000ffff058224 */ /* 0x002fe400078e000a */
[----:B--2---:R-:W-:-:S05]  /*3c110*/  @!P0 IMAD.MOV.U32 R4, RZ, RZ, R9 ;  /* 0x000000ffff048224 */ /* 0x004fca00078e0009 */
[----:B------:R4:W2:Y:S01]  /*3c120*/  @!P0 LDG.E.U16 R61, desc[UR48][R4.64] ;  /* 0x00000030043d8981 */ /* 0x0008a2000c1e1500 */
[----:B0-----:R-:W-:Y:S02]  /*3c130*/  PRMT R3, RZ, 0x7610, R3 ;  /* 0x00007610ff037816 */ /* 0x001fe40000000003 */
[----:B------:R-:W-:Y:S01]  /*3c140*/  PRMT R0, RZ, 0x7610, R0 ;  /* 0x00007610ff007816 */ /* 0x000fe20000000000 */
[----:B----4-:R-:W-:Y:S02]  /*3c150*/  @!P1 IMAD.MOV.U32 R4, RZ, RZ, R6 ;  /* 0x000000ffff049224 */ /* 0x010fe400078e0006 */
[----:B------:R-:W-:-:S05]  /*3c160*/  @!P1 IMAD.MOV.U32 R5, RZ, RZ, R7 ;  /* 0x000000ffff059224 */ /* 0x000fca00078e0007 */
[----:B------:R3:W4:Y:S02]  /*3c170*/  @!P1 LDG.E.U16 R3, desc[UR48][R4.64] ;  /* 0x0000003004039981 */ /* 0x000724000c1e1500 */
[----:B---3--:R-:W-:Y:S02]  /*3c180*/  @!P0 IMAD.MOV.U32 R5, RZ, RZ, R20 ;  /* 0x000000ffff058224 */ /* 0x008fe400078e0014 */
[----:B------:R0:W-:Y:S04]  /*3c190*/  STL [R1+0x5064], R2 ;  /* 0x0050640201007387 */ /* 0x0001e80000100800 */
[----:B------:R-:W3:Y:S04]  /*3c1a0*/  LDL R19, [R1+0x2e38] ;  /* 0x002e380001137983 */ /* 0x000ee80000100800 */
[----:B------:R-:W3:Y:S01]  /*3c1b0*/  LDL R9, [R1+0x2e44] ;  /* 0x002e440001097983 */ /* 0x000ee20000100800 */
[----:B------:R-:W-:-:S05]  /*3c1c0*/  @!P0 IMAD.MOV.U32 R4, RZ, RZ, R8 ;  /* 0x000000ffff048224 */ /* 0x000fca00078e0008 */
[----:B------:R3:W3:Y:S04]  /*3c1d0*/  @!P0 LDG.E.U16 R0, desc[UR48][R4.64] ;  /* 0x0000003004008981 */ /* 0x0006e8000c1e1500 */
[----:B--2---:R-:W-:Y:S04]  /*3c1e0*/  STL [R1+0x50a0], R61 ;  /* 0x0050a03d01007387 */ /* 0x004fe80000100800 */
[----:B------:R-:W2:Y:S04]  /*3c1f0*/  LDL R10, [R1+0x2e40] ;  /* 0x002e4000010a7983 */ /* 0x000ea80000100800 */
[----:B0-----:R-:W2:Y:S04]  /*3c200*/  LDL R2, [R1+0x2e4c] ;  /* 0x002e4c0001027983 */ /* 0x001ea80000100800 */
[----:B------:R-:W2:Y:S04]  /*3c210*/  LDL R7, [R1+0x2e78] ;  /* 0x002e780001077983 */ /* 0x000ea80000100800 */
[----:B------:R-:W2:Y:S01]  /*3c220*/  LDL R6, [R1+0x2e84] ;  /* 0x002e840001067983 */ /* 0x000ea20000100800 */
[----:B------:R-:W-:-:S02]  /*3c230*/  PRMT R18, RZ, 0x7610, R18 ;  /* 0x00007610ff127816 */ /* 0x000fc40000000012 */
[----:B------:R-:W-:Y:S02]  /*3c240*/  PRMT R17, RZ, 0x7610, R17 ;  /* 0x00007610ff117816 */ /* 0x000fe40000000011 */
[----:B------:R-:W-:Y:S01]  /*3c250*/  PRMT R60, RZ, 0x7610, R60 ;  /* 0x00007610ff3c7816 */ /* 0x000fe2000000003c */
[----:B----4-:R0:W-:Y:S04]  /*3c260*/  STL [R1+0x50a4], R3 ;  /* 0x0050a40301007387 */ /* 0x0101e80000100800 */
[----:B------:R-:W4:Y:S04]  /*3c270*/  LDL R8, [R1+0x2e80] ;  /* 0x002e800001087983 */ /* 0x000f280000100800 */
[----:B0-----:R-:W4:Y:S01]  /*3c280*/  LDL R3, [R1+0x2e8c] ;  /* 0x002e8c0001037983 */ /* 0x001f220000100800 */
[----:B---3--:R-:W-:-:S02]  /*3c290*/  @!P0 IMAD.MOV.U32 R5, RZ, RZ, R19 ;  /* 0x000000ffff058224 */ /* 0x008fc400078e0013 */
[----:B------:R-:W-:-:S05]  /*3c2a0*/  @!P0 IMAD.MOV.U32 R4, RZ, RZ, R9 ;  /* 0x000000ffff048224 */ /* 0x000fca00078e0009 */
[----:B------:R2:W3:Y:S02]  /*3c2b0*/  @!P0 LDG.E.U16 R18, desc[UR48][R4.64] ;  /* 0x0000003004128981 */ /* 0x0004e4000c1e1500 */
[----:B--2---:R-:W-:Y:S02]  /*3c2c0*/  @!P1 IMAD.MOV.U32 R5, RZ, RZ, R10 ;  /* 0x000000ffff059224 */ /* 0x004fe400078e000a */
[----:B------:R-:W-:-:S05]  /*3c2d0*/  @!P1 IMAD.MOV.U32 R4, RZ, RZ, R2 ;  /* 0x000000ffff049224 */ /* 0x000fca00078e0002 */
[----:B------:R0:W2:Y:S02]  /*3c2e0*/  @!P1 LDG.E.U16 R17, desc[UR48][R4.64] ;  /* 0x0000003004119981 */ /* 0x0000a4000c1e1500 */
[----:B0-----:R-:W-:Y:S02]  /*3c2f0*/  @!P0 IMAD.MOV.U32 R4, RZ, RZ, R6 ;  /* 0x000000ffff048224 */ /* 0x001fe400078e0006 */
[----:B------:R-:W-:-:S05]  /*3c300*/  @!P0 IMAD.MOV.U32 R5, RZ, RZ, R7 ;  /* 0x000000ffff058224 */ /* 0x000fca00078e0007 */
[----:B------:R4:W2:Y:S04]  /*3c310*/  @!P0 LDG.E.U16 R60, desc[UR48][R4.64] ;  /* 0x00000030043c8981 */ /* 0x0008a8000c1e1500 */
[----:B------:R0:W-:Y:S04]  /*3c320*/  STL [R1+0x5068], R0 ;  /* 0x0050680001007387 */ /* 0x0001e80000100800 */
[----:B------:R-:W3:Y:S04]  /*3c330*/  LDL R9, [R1+0x2eb8] ;  /* 0x002eb80001097983 */ /* 0x000ee80000100800 */
[----:B------:R-:W3:Y:S04]  /*3c340*/  LDL R10, [R1+0x2ec0] ;  /* 0x002ec000010a7983 */ /* 0x000ee80000100800 */
[----:B------:R-:W3:Y:S04]  /*3c350*/  LDL R2, [R1+0x2ecc] ;  /* 0x002ecc0001027983 */ /* 0x000ee80000100800 */
[----:B------:R-:W3:Y:S04]  /*3c360*/  LDL R7, [R1+0x2ef8] ;  /* 0x002ef80001077983 */ /* 0x000ee80000100800 */
[----:B------:R-:W3:Y:S04]  /*3c370*/  LDL R6, [R1+0x2f04] ;  /* 0x002f040001067983 */ /* 0x000ee80000100800 */
[----:B0-----:R-:W3:Y:S01]  /*3c380*/  LDL R0, [R1+0x2ec4] ;  /* 0x002ec40001007983 */ /* 0x001ee20000100800 */
[----:B------:R-:W-:Y:S01]  /*3c390*/  PRMT R16, RZ, 0x7610, R16 ;  /* 0x00007610ff107816 */ /* 0x000fe20000000010 */
[----:B----4-:R-:W-:-:S02]  /*3c3a0*/  @!P1 IMAD.MOV.U32 R4, RZ, RZ, R3 ;  /* 0x000000ffff049224 */ /* 0x010fc400078e0003 */
[----:B------:R-:W-:Y:S01]  /*3c3b0*/  @!P1 IMAD.MOV.U32 R5, RZ, RZ, R8 ;  /* 0x000000ffff059224 */ /* 0x000fe200078e0008 */
[----:B------:R-:W-:-:S04]  /*3c3c0*/  PRMT R15, RZ, 0x7610, R15 ;  /* 0x00007610ff0f7816 */ /* 0x000fc8000000000f */
[----:B------:R3:W4:Y:S04]  /*3c3d0*/  @!P1 LDG.E.U16 R16, desc[UR48][R4.64] ;  /* 0x0000003004109981 */ /* 0x000728000c1e1500 */
[----:B--2---:R-:W-:Y:S04]  /*3c3e0*/  STL [R1+0x50a8], R60 ;  /* 0x0050a83c01007387 */ /* 0x004fe80000100800 */
[----:B------:R-:W2:Y:S04]  /*3c3f0*/  LDL R8, [R1+0x2f00] ;  /* 0x002f000001087983 */ /* 0x000ea80000100800 */
[----:B------:R-:W4:Y:S01]  /*3c400*/  LDL R3, [R1+0x2f0c] ;  /* 0x002f0c0001037983 */ /* 0x000f220000100800 */
[----:B---3--:R-:W-:-:S03]  /*3c410*/  @!P0 IMAD.MOV.U32 R5, RZ, RZ, R9 ;  /* 0x000000ffff058224 */ /* 0x008fc600078e0009 */
[----:B------:R-:W3:Y:S01]  /*3c420*/  LDL R9, [R1+0x2f38] ;  /* 0x002f380001097983 */ /* 0x000ee20000100800 */
[----:B------:R-:W-:-:S03]  /*3c430*/  @!P0 IMAD.MOV.U32 R4, RZ, RZ, R0 ;  /* 0x000000ffff048224 */ /* 0x000fc600078e0000 */
[----:B------:R-:W3:Y:S04]  /*3c440*/  LDL R0, [R1+0x2f44] ;  /* 0x002f440001007983 */ /* 0x000ee80000100800 */
[----:B------:R0:W3:Y:S02]  /*3c450*/  @!P0 LDG.E.U16 R15, desc[UR48][R4.64] ;  /* 0x00000030040f8981 */ /* 0x0000e4000c1e1500 */
[----:B0-----:R-:W-:Y:S02]  /*3c460*/  @!P1 IMAD.MOV.U32 R4, RZ, RZ, R2 ;  /* 0x000000ffff049224 */ /* 0x001fe400078e0002 */
[----:B------:R-:W-:Y:S01]  /*3c470*/  @!P1 IMAD.MOV.U32 R5, RZ, RZ, R10 ;  /* 0x000000ffff059224 */ /* 0x000fe200078e000a */
[----:B------:R-:W3:Y:S04]  /*3c480*/  LDL R2, [R1+0x2f4c] ;  /* 0x002f4c0001027983 */ /* 0x000ee80000100800 */
[----:B------:R-:W3:Y:S01]  /*3c490*/  LDL R10, [R1+0x2f40] ;  /* 0x002f4000010a7983 */ /* 0x000ee20000100800 */
[----:B------:R-:W-:-:S02]  /*3c4a0*/  PRMT R14, RZ, 0x7610, R14 ;  /* 0x00007610ff0e7816 */ /* 0x000fc4000000000e */
[----:B------:R-:W-:-:S04]  /*3c4b0*/  PRMT R13, RZ, 0x7610, R13 ;  /* 0x00007610ff0d7816 */ /* 0x000fc8000000000d */
[----:B------:R0:W3:Y:S01]  /*3c4c0*/  @!P1 LDG.E.U16 R14, desc[UR48][R4.64] ;  /* 0x00000030040e9981 */ /* 0x0000e2000c1e1500 */
[----:B------:R-:W-:Y:S01]  /*3c4d0*/  PRMT R12, RZ, 0x7610, R12 ;  /* 0x00007610ff0c7816 */ /* 0x000fe2000000000c */
[----:B0-----:R-:W-:Y:S02]  /*3c4e0*/  @!P0 IMAD.MOV.U32 R4, RZ, RZ, R6 ;  /* 0x000000ffff048224 */ /* 0x001fe400078e0006 */
[----:B------:R-:W-:Y:S01]  /*3c4f0*/  @!P0 IMAD.MOV.U32 R5, RZ, RZ, R7 ;  /* 0x000000ffff058224 */ /* 0x000fe200078e0007 */
[----:B------:R-:W-:Y:S02]  /*3c500*/  PRMT R11, RZ, 0x7610, R11 ;  /* 0x00007610ff0b7816 */ /* 0x000fe4000000000b */
[----:B------:R-:W-:Y:S01]  /*3c510*/  PRMT R59, RZ, 0x7610, R59 ;  /* 0x00007610ff3b7816 */ /* 0x000fe2000000003b */
[----:B------:R-:W3:Y:S04]  /*3c520*/  LDL R7, [R1+0x2f78] ;  /* 0x002f780001077983 */ /* 0x000ee80000100800 */
[----:B------:R2:W3:Y:S04]  /*3c530*/  @!P0 LDG.E.U16 R13, desc[UR48][R4.64] ;  /* 0x00000030040d8981 */ /* 0x0004e8000c1e1500 */
[----:B------:R-:W3:Y:S04]  /*3c540*/  LDL R6, [R1+0x2f84] ;  /* 0x002f840001067983 */ /* 0x000ee80000100800 */
[----:B------:R-:W-:Y:S01]  /*3c550*/  STL [R1+0x20], R18 ;  /* 0x0000201201007387 */ /* 0x000fe20000100800 */
[----:B--2---:R-:W-:-:S02]  /*3c560*/  @!P1 IMAD.MOV.U32 R5, RZ, RZ, R8 ;  /* 0x000000ffff059224 */ /* 0x004fc400078e0008 */
[----:B----4-:R-:W-:Y:S01]  /*3c570*/  @!P1 IMAD.MOV.U32 R4, RZ, RZ, R3 ;  /* 0x000000ffff049224 */ /* 0x010fe200078e0003 */
[----:B------:R-:W2:Y:S04]  /*3c580*/  LDL R8, [R1+0x2f80] ;  /* 0x002f800001087983 */ /* 0x000ea80000100800 */
[----:B------:R-:W4:Y:S04]  /*3c590*/  LDL R3, [R1+0x2f8c] ;  /* 0x002f8c0001037983 */ /* 0x000f280000100800 */
[----:B------:R3:W4:Y:S02]  /*3c5a0*/  @!P1 LDG.E.U16 R12, desc[UR48][R4.64] ;  /* 0x00000030040c9981 */ /* 0x000724000c1e1500 */
[----:B---3--:R-:W-:-:S02]  /*3c5b0*/  @!P0 IMAD.MOV.U32 R4, RZ, RZ, R0 ;  /* 0x000000ffff048224 */ /* 0x008fc400078e0000 */
[----:B------:R-:W-:-:S05]  /*3c5c0*/  @!P0 IMAD.MOV.U32 R5, RZ, RZ, R9 ;  /* 0x000000ffff058224 */ /* 0x000fca00078e0009 */
[----:B------:R0:W3:Y:S02]  /*3c5d0*/  @!P0 LDG.E.U16 R11, desc[UR48][R4.64] ;  /* 0x00000030040b8981 */ /* 0x0000e4000c1e1500 */
[----:B0-----:R-:W-:Y:S02]  /*3c5e0*/  @!P1 IMAD.MOV.U32 R4, RZ, RZ, R2 ;  /* 0x000000ffff049224 */ /* 0x001fe400078e0002 */
[----:B------:R-:W-:-:S05]  /*3c5f0*/  @!P1 IMAD.MOV.U32 R5, RZ, RZ, R10 ;  /* 0x000000ffff059224 */ /* 0x000fca00078e000a */
[----:B------:R0:W3:Y:S04]  /*3c600*/  @!P1 LDG.E.U16 R59, desc[UR48][R4.64] ;  /* 0x00000030043b9981 */ /* 0x0000e8000c1e1500 */
[----:B------:R-:W-:Y:S04]  /*3c610*/  STL [R1+0x1c], R17 ;  /* 0x00001c1101007387 */ /* 0x000fe80000100800 */
[----:B------:R-:W3:Y:S04]  /*3c620*/  LDL R0, [R1+0x2fc4] ;  /* 0x002fc40001007983 */ /* 0x000ee80000100800 */
[----:B------:R-:W3:Y:S04]  /*3c630*/  LDL R9, [R1+0x2fb8] ;  /* 0x002fb80001097983 */ /* 0x000ee80000100800 */
[----:B------:R-:W3:Y:S04]  /*3c640*/  LDL R10, [R1+0x2fc0] ;  /* 0x002fc000010a7983 */ /* 0x000ee80000100800 */
[----:B------:R-:W3:Y:S01]  /*3c650*/  LDL R2, [R1+0x2fcc] ;  /* 0x002fcc0001027983 */ /* 0x000ee20000100800 */
[----:B------:R-:W-:Y:S01]  /*3c660*/  PRMT R58, RZ, 0x7610, R58 ;  /* 0x00007610ff3a7816 */ /* 0x000fe2000000003a */
[----:B0-----:R-:W-:-:S02]  /*3c670*/  @!P0 IMAD.MOV.U32 R5, RZ, RZ, R7 ;  /* 0x000000ffff058224 */ /* 0x001fc400078e0007 */
[----:B------:R-:W-:-:S05]  /*3c680*/  @!P0 IMAD.MOV.U32 R4, RZ, RZ, R6 ;  /* 0x000000ffff048224 */ /* 0x000fca00078e0006 */
[----:B------:R2:W3:Y:S02]  /*3c690*/  @!P0 LDG.E.U16 R58, desc[UR48][R4.64] ;  /* 0x00000030043a8981 */ /* 0x0004e4000c1e1500 */
[----:B--2---:R-:W-:Y:S02]  /*3c6a0*/  @!P1 IMAD.MOV.U32 R5, RZ, RZ, R8 ;  /* 0x000000ffff059224 */ /* 0x004fe400078e0008 */
[----:B----4-:R-:W-:Y:S01]  /*3c6b0*/  @!P1 IMAD.MOV.U32 R4, RZ, RZ, R3 ;  /* 0x000000ffff049224 */ /* 0x010fe200078e0003 */
[----:B---3--:R-:W-:Y:S04]  /*3c6c0*/  STL [R1+0x50ac], R59 ;  /* 0x0050ac3b01007387 */ /* 0x008fe80000100800 */
[----:B------:R-:W-:Y:S04]  /*3c6d0*/  STL [R1+0x14], R16 ;  /* 0x0000141001007387 */ /* 0x000fe80000100800 */
[----:B------:R-:W2:Y:S04]  /*3c6e0*/  LDL R7, [R1+0x2ff8] ;  /* 0x002ff80001077983 */ /* 0x000ea80000100800 */
[----:B------:R-:W3:Y:S04]  /*3c6f0*/  LDL R6, [R1+0x3004] ;  /* 0x0030040001067983 */ /* 0x000ee80000100800 */
[----:B------:R-:W-:Y:S04]  /*3c700*/  STL [R1+0x10], R15 ;  /* 0x0000100f01007387 */ /* 0x000fe80000100800 */
[----:B------:R-:W4:Y:S04]  /*3c710*/  LDL R8, [R1+0x3000] ;  /* 0x0030000001087983 */ /* 0x000f280000100800 */
[----:B------:R-:W4:Y:S01]  /*3c720*/  LDL R3, [R1+0x300c] ;  /* 0x00300c0001037983 */ /* 0x000f220000100800 */
[----:B------:R-:W-:-:S03]  /*3c730*/  PRMT R57, RZ, 0x7610, R57 ;  /* 0x00007610ff397816 */ /* 0x000fc60000000039 */
[----:B------:R-:W-:Y:S04]  /*3c740*/  STL [R1+0xc], R14 ;  /* 0x00000c0e01007387 */ /* 0x000fe80000100800 */
[----:B------:R0:W-:Y:S04]  /*3c750*/  STL [R1+0x4], R12 ;  /* 0x0000040c01007387 */ /* 0x0001e80000100800 */
[----:B------:R1:W4:Y:S01]  /*3c760*/  @!P1 LDG.E.U16 R57, desc[UR48][R4.64] ;  /* 0x0000003004399981 */ /* 0x000322000c1e1500 */
[----:B------:R-:W-:-:S03]  /*3c770*/  PRMT R56, RZ, 0x7610, R56 ;  /* 0x00007610ff387816 */ /* 0x000fc60000000038 */
[----:B0-----:R-:W4:Y:S01]  /*3c780*/  LDL R12, [R1+0x3038] ;  /* 0x00303800010c7983 */ /* 0x001f220000100800 */
[----:B-1----:R-:W-:-:S03]  /*3c790*/  @!P0 IMAD.MOV.U32 R4, RZ, RZ, R0 ;  /* 0x000000ffff048224 */ /* 0x002fc600078e0000 */
[----:B------:R-:W4:Y:S01]  /*3c7a0*/  LDL R0, [R1+0x3044] ;  /* 0x0030440001007983 */ /* 0x000f220000100800 */
[----:B------:R-:W-:-:S03]  /*3c7b0*/  @!P0 IMAD.MOV.U32 R5, RZ, RZ, R9 ;  /* 0x000000ffff058224 */ /* 0x000fc600078e0009 */
[----:B------:R-:W-:Y:S04]  /*3c7c0*/  STL [R1+0x8], R13 ;  /* 0x0000080d01007387 */ /* 0x000fe80000100800 */
[----:B------:R-:W4:Y:S04]  /*3c7d0*/  LDL R9, [R1+0x304c] ;  /* 0x00304c0001097983 */ /* 0x000f280000100800 */
[----:B------:R0:W-:Y:S01]  /*3c7e0*/  STL [R1], R11 ;  /* 0x0000000b01007387 */ /* 0x0001e20000100800 */
[----:B------:R-:W-:-:S03]  /*3c7f0*/  PRMT R55, RZ, 0x7610, R55 ;  /* 0x00007610ff377816 */ /* 0x000fc60000000037 */
[----:B------:R1:W4:Y:S04]  /*3c800*/  @!P0 LDG.E.U16 R56, desc[UR48][R4.64] ;  /* 0x0000003004388981 */ /* 0x000328000c1e1500 */
[----:B0-----:R-:W4:Y:S01]  /*3c810*/  LDL R11, [R1+0x3040] ;  /* 0x00304000010b7983 */ /* 0x001f220000100800 */
[----:B-1----:R-:W-:Y:S02]  /*3c820*/  @!P1 IMAD.MOV.U32 R4, RZ, RZ, R2 ;  /* 0x000000ffff049224 */ /* 0x002fe400078e0002 */
[----:B------:R-:W-:Y:S01]  /*3c830*/  @!P1 IMAD.MOV.U32 R5, RZ, RZ, R10 ;  /* 0x000000ffff059224 */ /* 0x000fe200078e000a */
[----:B------:R-:W4:Y:S04]  /*3c840*/  LDL R2, [R1+0x3084] ;  /* 0x0030840001027983 */ /* 0x000f280000100800 */
[----:B------:R-:W4:Y:S01]  /*3c850*/  LDL R10, [R1+0x3078] ;  /* 0x00307800010a7983 */ /* 0x000f220000100800 */
[----:B------:R-:W-:-:S03]  /*3c860*/  PRMT R54, RZ, 0x7610, R54 ;  /* 0x00007610ff367816 */ /* 0x000fc60000000036 */
[----:B------:R2:W4:Y:S02]  /*3c870*/  @!P1 LDG.E.U16 R55, desc[UR48][R4.64] ;  /* 0x0000003004379981 */ /* 0x000524000c1e1500 */
[----:B--2---:R-:W-:Y:S02]  /*3c880*/  @!P0 IMAD.MOV.U32 R5, RZ, RZ, R7 ;  /* 0x000000ffff058224 */ /* 0x004fe400078e0007 */
[----:B---3--:R-:W-:Y:S01]  /*3c890*/  @!P0 IMAD.MOV.U32 R4, RZ, RZ, R6 ;  /* 0x000000ffff048224 */ /* 0x008fe200078e0006 */
[----:B------:R-:W2:Y:S04]  /*3c8a0*/  LDL R7, [R1+0x3080] ;  /* 0x0030800001077983 */ /* 0x000ea80000100800 */
[----:B------:R-:W3:Y:S04]  /*3c8b0*/  LDL R6, [R1+0x308c] ;  /* 0x00308c0001067983 */ /* 0x000ee80000100800 */
[----:B------:R4:W3:Y:S02]  /*3c8c0*/  @!P0 LDG.E.U16 R54, desc[UR48][R4.64] ;  /* 0x0000003004368981 */ /* 0x0008e4000c1e1500 */
[----:B----4-:R-:W-:-:S02]  /*3c8d0*/  @!P1 IMAD.MOV.U32 R4, RZ, RZ, R3 ;  /* 0x000000ffff049224 */ /* 0x010fc400078e0003 */
[----:B------:R-:W-:Y:S01]  /*3c8e0*/  @!P1 IMAD.MOV.U32 R5, RZ, RZ, R8 ;  /* 0x000000ffff059224 */ /* 0x000fe200078e0008 */
[----:B------:R-:W4:Y:S04]  /*3c8f0*/  LDL R3, [R1+0x2e1c] ;  /* 0x002e1c0001037983 */ /* 0x000f280000100800 */
[----:B------:R-:W4:Y:S01]  /*3c900*/  LDL R8, [R1+0x2e10] ;  /* 0x002e100001087983 */ /* 0x000f220000100800 */
[----:B------:R-:W-:Y:S02]  /*3c910*/  PRMT R53, RZ, 0x7610, R53 ;  /* 0x00007610ff357816 */ /* 0x000fe40000000035 */
[----:B------:R-:W-:-:S04]  /*3c920*/  PRMT R52, RZ, 0x7610, R52 ;  /* 0x00007610ff347816 */ /* 0x000fc80000000034 */
[----:B------:R0:W4:Y:S01]  /*3c930*/  @!P1 LDG.E.U16 R53, desc[UR48][R4.64] ;  /* 0x0000003004359981 */ /* 0x000122000c1e1500 */
[----:B------:R-:W-:Y:S01]  /*3c940*/  PRMT R51, RZ, 0x7610, R51 ;  /* 0x00007610ff337816 */ /* 0x000fe20000000033 */
[----:B0-----:R-:W-:Y:S02]  /*3c950*/  @!P0 IMAD.MOV.U32 R4, RZ, RZ, R0 ;  /* 0x000000ffff048224 */ /* 0x001fe400078e0000 */
[----:B------:R-:W-:Y:S01]  /*3c960*/  @!P0 IMAD.MOV.U32 R5, RZ, RZ, R12 ;  /* 0x000000ffff058224 */ /* 0x000fe200078e000c */
[----:B------:R-:W-:Y:S02]  /*3c970*/  PRMT R50, RZ, 0x7610, R50 ;  /* 0x00007610ff327816 */ /* 0x000fe40000000032 */
[----:B------:R-:W-:Y:S02]  /*3c980*/  PRMT R49, RZ, 0x7610, R49 ;  /* 0x00007610ff317816 */ /* 0x000fe40000000031 */
[----:B------:R-:W-:Y:S01]  /*3c990*/  PRMT R48, RZ, 0x7610, R48 ;  /* 0x00007610ff307816 */ /* 0x000fe20000000030 */
[----:B------:R-:W4:Y:S04]  /*3c9a0*/  LDL R0, [R1+0x2e54] ;  /* 0x002e540001007983 */ /* 0x000f280000100800 */
[----:B------:R0:W4:Y:S04]  /*3c9b0*/  @!P0 LDG.E.U16 R52, desc[UR48][R4.64] ;  /* 0x0000003004348981 */ /* 0x000128000c1e1500 */
[----:B------:R-:W4:Y:S01]  /*3c9c0*/  LDL R12, [R1+0x2e90] ;  /* 0x002e9000010c7983 */ /* 0x000f220000100800 */
[----:B0-----:R-:W-:-:S02]  /*3c9d0*/  @!P1 IMAD.MOV.U32 R4, RZ, RZ, R9 ;  /* 0x000000ffff049224 */ /* 0x001fc400078e0009 */
[----:B------:R-:W-:Y:S01]  /*3c9e0*/  @!P1 IMAD.MOV.U32 R5, RZ, RZ, R11 ;  /* 0x000000ffff059224 */ /* 0x000fe200078e000b */
[----:B------:R-:W4:Y:S04]  /*3c9f0*/  LDL R9, [R1+0x2e48] ;  /* 0x002e480001097983 */ /* 0x000f280000100800 */
[----:B------:R-:W4:Y:S04]  /*3ca00*/  LDL R11, [R1+0x2e50] ;  /* 0x002e5000010b7983 */ /* 0x000f280000100800 */
[----:B------:R0:W4:Y:S02]  /*3ca10*/  @!P1 LDG.E.U16 R51, desc[UR48][R4.64] ;  /* 0x0000003004339981 */ /* 0x000124000c1e1500 */
[----:B0-----:R-:W-:-:S02]  /*3ca20*/  @!P0 IMAD.MOV.U32 R4, RZ, RZ, R2 ;  /* 0x000000ffff048224 */ /* 0x001fc400078e0002 */
[----:B------:R-:W-:Y:S01]  /*3ca30*/  @!P0 IMAD.MOV.U32 R5, RZ, RZ, R10 ;  /* 0x000000ffff058224 */ /* 0x000fe200078e000a */
[----:B------:R-:W4:Y:S04]  /*3ca40*/  LDL R2, [R1+0x2e5c] ;  /* 0x002e5c0001027983 */ /* 0x000f280000100800 */
[----:B------:R2:W4:Y:S02]  /*3ca50*/  @!P0 LDG.E.U16 R50, desc[UR48][R4.64] ;  /* 0x0000003004328981 */ /* 0x000524000c1e1500 */
[----:B--2---:R-:W-:Y:S02]  /*3ca60*/  @!P1 IMAD.MOV.U32 R5, RZ, RZ, R7 ;  /* 0x000000ffff059224 */ /* 0x004fe400078e0007 */
[----:B---3--:R-:W-:Y:S01]  /*3ca70*/  @!P1 IMAD.MOV.U32 R4, RZ, RZ, R6 ;  /* 0x000000ffff049224 */ /* 0x008fe200078e0006 */
[----:B------:R-:W2:Y:S04]  /*3ca80*/  LDL R7, [R1+0x2e88] ;  /* 0x002e880001077983 */ /* 0x000ea80000100800 */
[----:B------:R-:W3:Y:S04]  /*3ca90*/  LDL R6, [R1+0x2e94] ;  /* 0x002e940001067983 */ /* 0x000ee80000100800 */
[----:B------:R4:W2:Y:S02]  /*3caa0*/  @!P1 LDG.E.U16 R49, desc[UR48][R4.64] ;  /* 0x0000003004319981 */ /* 0x0008a4000c1e1500 */
[----:B----4-:R-:W-:-:S02]  /*3cab0*/  @!P1 IMAD.MOV.U32 R4, RZ, RZ, R3 ;  /* 0x000000ffff049224 */ /* 0x010fc400078e0003 */
[----:B------:R-:W-:Y:S01]  /*3cac0*/  @!P1 IMAD.MOV.U32 R5, RZ, RZ, R8 ;  /* 0x000000ffff059224 */ /* 0x000fe200078e0008 */
[----:B------:R-:W4:Y:S04]  /*3cad0*/  LDL R3, [R1+0x2e9c] ;  /* 0x002e9c0001037983 */ /* 0x000f280000100800 */
[----:B------:R-:W2:Y:S04]  /*3cae0*/  LDL R8, [R1+0x2ed4] ;  /* 0x002ed40001087983 */ /* 0x000ea80000100800 */
[----:B------:R0:W2:Y:S01]  /*3caf0*/  @!P1 LDG.E.U16 R48, desc[UR48][R4.64] ;  /* 0x0000003004309981 */ /* 0x0000a2000c1e1500 */
[----:B------:R-:W-:Y:S01]  /*3cb00*/  PRMT R47, RZ, 0x7610, R47 ;  /* 0x00007610ff2f7816 */ /* 0x000fe2000000002f */
[----:B0-----:R-:W-:-:S02]  /*3cb10*/  @!P0 IMAD.MOV.U32 R4, RZ, RZ, R0 ;  /* 0x000000ffff048224 */ /* 0x001fc400078e0000 */
[----:B------:R-:W-:-:S05]  /*3cb20*/  @!P0 IMAD.MOV.U32 R5, RZ, RZ, R9 ;  /* 0x000000ffff058224 */ /* 0x000fca00078e0009 */
[----:B------:R0:W4:Y:S04]  /*3cb30*/  @!P0 LDG.E.U16 R47, desc[UR48][R4.64] ;  /* 0x00000030042f8981 */ /* 0x000128000c1e1500 */
[----:B--2---:R-:W-:Y:S04]  /*3cb40*/  STL [R1+0x506c], R48 ;  /* 0x00506c3001007387 */ /* 0x004fe80000100800 */
[----:B------:R-:W2:Y:S04]  /*3cb50*/  LDL R9, [R1+0x2ec8] ;  /* 0x002ec80001097983 */ /* 0x000ea80000100800 */
[----:B------:R-:W2:Y:S04]  /*3cb60*/  LDL R10, [R1+0x2ed0] ;  /* 0x002ed000010a7983 */ /* 0x000ea80000100800 */
[----:B------:R-:W2:Y:S01]  /*3cb70*/  LDL R0, [R1+0x2edc] ;  /* 0x002edc0001007983 */ /* 0x000ea20000100800 */
[----:B------:R-:W-:Y:S01]  /*3cb80*/  PRMT R46, RZ, 0x7610, R46 ;  /* 0x00007610ff2e7816 */ /* 0x000fe2000000002e */
[----:B0-----:R-:W-:-:S02]  /*3cb90*/  @!P1 IMAD.MOV.U32 R4, RZ, RZ, R2 ;  /* 0x000000ffff049224 */ /* 0x001fc400078e0002 */
[----:B------:R-:W-:Y:S01]  /*3cba0*/  @!P1 IMAD.MOV.U32 R5, RZ, RZ, R11 ;  /* 0x000000ffff059224 */ /* 0x000fe200078e000b */
[----:B------:R-:W-:-:S04]  /*3cbb0*/  PRMT R45, RZ, 0x7610, R45 ;  /* 0x00007610ff2d7816 */ /* 0x000fc8000000002d */
[----:B------:R3:W2:Y:S01]  /*3cbc0*/  @!P1 LDG.E.U16 R46, desc[UR48][R4.64] ;  /* 0x00000030042e9981 */ /* 0x0006a2000c1e1500 */
[----:B------:R-:W-:Y:S01]  /*3cbd0*/  PRMT R44, RZ, 0x7610, R44 ;  /* 0x00007610ff2c7816 */ /* 0x000fe2000000002c */
[----:B---3--:R-:W-:Y:S02]  /*3cbe0*/  @!P0 IMAD.MOV.U32 R4, RZ, RZ, R6 ;  /* 0x000000ffff048224 */ /* 0x008fe400078e0006 */
[----:B------:R-:W-:-:S05]  /*3cbf0*/  @!P0 IMAD.MOV.U32 R5, RZ, RZ, R7 ;  /* 0x000000ffff058224 */ /* 0x000fca00078e0007 */
[----:B------:R4:W3:Y:S01]  /*3cc00*/  @!P0 LDG.E.U16 R45, desc[UR48][R4.64] ;  /* 0x00000030042d8981 */ /* 0x0008e2000c1e1500 */
[----:B------:R-:W-:Y:S01]  /*3cc10*/  PRMT R43, RZ, 0x7610, R43 ;  /* 0x00007610ff2b7816 */ /* 0x000fe2000000002b */
[----:B----4-:R-:W-:Y:S02]  /*3cc20*/  @!P1 IMAD.MOV.U32 R4, RZ, RZ, R3 ;  /* 0x000000ffff049224 */ /* 0x010fe400078e0003 */
[----:B------:R-:W-:-:S05]  /*3cc30*/  @!P1 IMAD.MOV.U32 R5, RZ, RZ, R12 ;  /* 0x000000ffff059224 */ /* 0x000fca00078e000c */
[----:B------:R0:W4:Y:S01]  /*3cc40*/  @!P1 LDG.E.U16 R44, desc[UR48][R4.64] ;  /* 0x00000030042c9981 */ /* 0x000122000c1e1500 */
[----:B------:R-:W-:Y:S01]  /*3cc50*/  PRMT R42, RZ, 0x7610, R42 ;  /* 0x00007610ff2a7816 */ /* 0x000fe2000000002a */
[----:B0-----:R-:W-:Y:S02]  /*3cc60*/  @!P0 IMAD.MOV.U32 R4, RZ, RZ, R8 ;  /* 0x000000ffff048224 */ /* 0x001fe400078e0008 */
[----:B------:R-:W-:Y:S04]  /*3cc70*/  STL [R1+0x5070], R47 ;  /* 0x0050702f01007387 */ /* 0x000fe80000100800 */
[----:B------:R-:W4:Y:S04]  /*3cc80*/  LDL R11, [R1+0x2f08] ;  /* 0x002f0800010b7983 */ /* 0x000f280000100800 */
[----:B------:R-:W4:Y:S01]  /*3cc90*/  LDL R2, [R1+0x2f14] ;  /* 0x002f140001027983 */ /* 0x000f220000100800 */
[----:B--2---:R-:W-:-:S05]  /*3cca0*/  @!P0 IMAD.MOV.U32 R5, RZ, RZ, R9 ;  /* 0x000000ffff058224 */ /* 0x004fca00078e0009 */
[----:B------:R0:W2:Y:S02]  /*3ccb0*/  @!P0 LDG.E.U16 R43, desc[UR48][R4.64] ;  /* 0x00000030042b8981 */ /* 0x0000a4000c1e1500 */
[----:B0-----:R-:W-:Y:S02]  /*3ccc0*/  @!P1 IMAD.MOV.U32 R4, RZ, RZ, R0 ;  /* 0x000000ffff049224 */ /* 0x001fe400078e0000 */
[----:B------:R-:W-:-:S05]  /*3ccd0*/  @!P1 IMAD.MOV.U32 R5, RZ, RZ, R10 ;  /* 0x000000ffff059224 */ /* 0x000fca00078e000a */
[----:B------:R0:W2:Y:S04]  /*3cce0*/  @!P1 LDG.E.U16 R42, desc[UR48][R4.64] ;  /* 0x00000030042a9981 */ /* 0x0000a8000c1e1500 */
[----:B------:R-:W-:Y:S04]  /*3ccf0*/  STL [R1+0x5074], R46 ;  /* 0x0050742e01007387 */ /* 0x000fe80000100800 */
[----:B------:R-:W2:Y:S04]  /*3cd00*/  LDL R7, [R1+0x2f10] ;  /* 0x002f100001077983 */ /* 0x000ea80000100800 */
[----:B------:R-:W2:Y:S04]  /*3cd10*/  LDL R6, [R1+0x2f1c] ;  /* 0x002f1c0001067983 */ /* 0x000ea80000100800 */
[----:B---3--:R-:W-:Y:S04]  /*3cd20*/  STL [R1+0x5078], R45 ;  /* 0x0050782d01007387 */ /* 0x008fe80000100800 */
[----:B------:R-:W3:Y:S04]  /*3cd30*/  LDL R14, [R1+0x2f48] ;  /* 0x002f4800010e7983 */ /* 0x000ee80000100800 */
[----:B------:R-:W3:Y:S04]  /*3cd40*/  LDL R3, [R1+0x2f54] ;  /* 0x002f540001037983 */ /* 0x000ee80000100800 */
[----:B----4-:R-:W-:Y:S04]  /*3cd50*/  STL [R1+0x507c], R44 ;  /* 0x00507c2c01007387 */ /* 0x010fe80000100800 */
[----:B------:R-:W4:Y:S04]  /*3cd60*/  LDL R9, [R1+0x2f50] ;  /* 0x002f500001097983 */ /* 0x000f280000100800 */
[----:B------:R-:W3:Y:S01]  /*3cd70*/  LDL R8, [R1+0x2f5c] ;  /* 0x002f5c0001087983 */ /* 0x000ee20000100800 */
[----:B0-----:R-:W-:-:S03]  /*3cd80*/  @!P0 IMAD.MOV.U32 R5, RZ, RZ, R11 ;  /* 0x000000ffff058224 */ /* 0x001fc600078e000b */
[----:B--2---:R-:W-:Y:S04]  /*3cd90*/  STL [R1+0x5080], R43 ;  /* 0x0050802b01007387 */ /* 0x004fe80000100800 */
[----:B------:R-:W2:Y:S04]  /*3cda0*/  LDL R13, [R1+0x2f88] ;  /* 0x002f8800010d7983 */ /* 0x000ea80000100800 */
[----:B------:R-:W2:Y:S04]  /*3cdb0*/  LDL R0, [R1+0x2f94] ;  /* 0x002f940001007983 */ /* 0x000ea80000100800 */
[----:B------:R-:W2:Y:S04]  /*3cdc0*/  LDL R10, [R1+0x2f9c] ;  /* 0x002f9c00010a7983 */ /* 0x000ea80000100800 */
[----:B------:R-:W-:Y:S04]  /*3cdd0*/  STL [R1+0x5084], R42 ;  /* 0x0050842a01007387 */ /* 0x000fe80000100800 */
[----:B------:R-:W2:Y:S01]  /*3cde0*/  LDL R11, [R1+0x2f90] ;  /* 0x002f9000010b7983 */ /* 0x000ea20000100800 */
[----:B------:R-:W-:Y:S01]  /*3cdf0*/  PRMT R41, RZ, 0x7610, R41 ;  /* 0x00007610ff297816 */ /* 0x000fe20000000029 */
[----:B------:R-:W-:Y:S01]  /*3ce00*/  @!P0 IMAD.MOV.U32 R4, RZ, RZ, R2 ;  /* 0x000000ffff048224 */ /* 0x000fe200078e0002 */
[----:B------:R-:W-:-:S02]  /*3ce10*/  PRMT R40, RZ, 0x7610, R40 ;  /* 0x00007610ff287816 */ /* 0x000fc40000000028 */
[----:B------:R-:W-:Y:S02]  /*3ce20*/  PRMT R39, RZ, 0x7610, R39 ;  /* 0x00007610ff277816 */ /* 0x000fe40000000027 */
[----:B------:R-:W-:Y:S02]  /*3ce30*/  PRMT R38, RZ, 0x7610, R38 ;  /* 0x00007610ff267816 */ /* 0x000fe40000000026 */
[----:B------:R-:W-:Y:S01]  /*3ce40*/  PRMT R37, RZ, 0x7610, R37 ;  /* 0x00007610ff257816 */ /* 0x000fe20000000025 */
[----:B------:R0:W2:Y:S01]  /*3ce50*/  @!P0 LDG.E.U16 R41, desc[UR48][R4.64] ;  /* 0x0000003004298981 */ /* 0x0000a2000c1e1500 */
[----:B------:R-:W-:-:S03]  /*3ce60*/  PRMT R36, RZ, 0x7610, R36 ;  /* 0x00007610ff247816 */ /* 0x000fc60000000024 */
[----:B------:R-:W2:Y:S04]  /*3ce70*/  LDL R2, [R1+0x2fd4] ;  /* 0x002fd40001027983 */ /* 0x000ea80000100800 */
[----:B------:R-:W2:Y:S01]  /*3ce80*/  LDL R12, [R1+0x2fc8] ;  /* 0x002fc800010c7983 */ /* 0x000ea20000100800 */
[----:B0-----:R-:W-:Y:S02]  /*3ce90*/  @!P1 IMAD.MOV.U32 R4, RZ, RZ, R6 ;  /* 0x000000ffff049224 */ /* 0x001fe400078e0006 */
[----:B------:R-:W-:-:S05]  /*3cea0*/  @!P1 IMAD.MOV.U32 R5, RZ, RZ, R7 ;  /* 0x000000ffff059224 */ /* 0x000fca00078e0007 */
[----:B------:R3:W2:Y:S02]  /*3ceb0*/  @!P1 LDG.E.U16 R40, desc[UR48][R4.64] ;  /* 0x0000003004289981 */ /* 0x0006a4000c1e1500 */
[----:B---3--:R-:W-:Y:S02]  /*3cec0*/  @!P0 IMAD.MOV.U32 R4, RZ, RZ, R3 ;  /* 0x000000ffff048224 */ /* 0x008fe400078e0003 */
[----:B------:R-:W-:-:S05]  /*3ced0*/  @!P0 IMAD.MOV.U32 R5, RZ, RZ, R14 ;  /* 0x000000ffff058224 */ /* 0x000fca00078e000e */
[----:B------:R0:W3:Y:S02]  /*3cee0*/  @!P0 LDG.E.U16 R39, desc[UR48][R4.64] ;  /* 0x0000003004278981 */ /* 0x0000e4000c1e1500 */
[----:B0-----:R-:W-:Y:S02]  /*3cef0*/  @!P1 IMAD.MOV.U32 R4, RZ, RZ, R8 ;  /* 0x000000ffff049224 */ /* 0x001fe400078e0008 */
[----:B----4-:R-:W-:-:S05]  /*3cf00*/  @!P1 IMAD.MOV.U32 R5, RZ, RZ, R9 ;  /* 0x000000ffff059224 */ /* 0x010fca00078e0009 */
[----:B------:R2:W4:Y:S02]  /*3cf10*/  @!P1 LDG.E.U16 R38, desc[UR48][R4.64] ;  /* 0x0000003004269981 */ /* 0x000524000c1e1500 */
[----:B--2---:R-:W-:Y:S02]  /*3cf20*/  @!P0 IMAD.MOV.U32 R5, RZ, RZ, R13 ;  /* 0x000000ffff058224 */ /* 0x004fe400078e000d */
[----:B------:R-:W-:-:S05]  /*3cf30*/  @!P0 IMAD.MOV.U32 R4, RZ, RZ, R0 ;  /* 0x000000ffff048224 */ /* 0x000fca00078e0000 */
[----:B------:R0:W2:Y:S02]  /*3cf40*/  @!P0 LDG.E.U16 R37, desc[UR48][R4.64] ;  /* 0x0000003004258981 */ /* 0x0000a4000c1e1500 */
[----:B0-----:R-:W-:Y:S02]  /*3cf50*/  @!P1 IMAD.MOV.U32 R4, RZ, RZ, R10 ;  /* 0x000000ffff049224 */ /* 0x001fe400078e000a */
[----:B------:R-:W-:-:S05]  /*3cf60*/  @!P1 IMAD.MOV.U32 R5, RZ, RZ, R11 ;  /* 0x000000ffff059224 */ /* 0x000fca00078e000b */
[----:B------:R0:W2:Y:S04]  /*3cf70*/  @!P1 LDG.E.U16 R36, desc[UR48][R4.64] ;  /* 0x0000003004249981 */ /* 0x0000a8000c1e1500 */
[----:B------:R-:W-:Y:S04]  /*3cf80*/  STL [R1+0x5088], R41 ;  /* 0x0050882901007387 */ /* 0x000fe80000100800 */
[----:B------:R-:W2:Y:S04]  /*3cf90*/  LDL R7, [R1+0x2fd0] ;  /* 0x002fd00001077983 */ /* 0x000ea80000100800 */
[----:B------:R-:W2:Y:S04]  /*3cfa0*/  LDL R6, [R1+0x2fdc] ;  /* 0x002fdc0001067983 */ /* 0x000ea80000100800 */
[----:B------:R-:W-:Y:S04]  /*3cfb0*/  STL [R1+0x508c], R40 ;  /* 0x00508c2801007387 */ /* 0x000fe80000100800 */
[----:B------:R-:W2:Y:S04]  /*3cfc0*/  LDL R14, [R1+0x3008] ;  /* 0x00300800010e7983 */ /* 0x000ea80000100800 */
[----:B------:R-:W2:Y:S01]  /*3cfd0*/  LDL R3, [R1+0x3014] ;  /* 0x0030140001037983 */ /* 0x000ea20000100800 */
[----:B0-----:R-:W-:-:S03]  /*3cfe0*/  @!P0 IMAD.MOV.U32 R4, RZ, RZ, R2 ;  /* 0x000000ffff048224 */ /* 0x001fc600078e0002 */
[----:B---3--:R-:W-:Y:S04]  /*3cff0*/  STL [R1+0x5090], R39 ;  /* 0x0050902701007387 */ /* 0x008fe80000100800 */
[----:B------:R-:W3:Y:S04]  /*3d000*/  LDL R9, [R1+0x3010] ;  /* 0x0030100001097983 */ /* 0x000ee80000100800 */
[----:B------:R-:W3:Y:S04]  /*3d010*/  LDL R8, [R1+0x301c] ;  /* 0x00301c0001087983 */ /* 0x000ee80000100800 */
[----:B----4-:R0:W-:Y:S04]  /*3d020*/  STL [R1+0x5094], R38 ;  /* 0x0050942601007387 */ /* 0x0101e80000100800 */
[----:B------:R-:W4:Y:S04]  /*3d030*/  LDL R17, [R1+0x3048] ;  /* 0x0030480001117983 */ /* 0x000f280000100800 */
[----:B------:R-:W3:Y:S04]  /*3d040*/  LDL R0, [R1+0x3054] ;  /* 0x0030540001007983 */ /* 0x000ee80000100800 */
[----:B--2---:R1:W-:Y:S04]  /*3d050*/  STL [R1+0x5098], R37 ;  /* 0x0050982501007387 */ /* 0x0043e80000100800 */
[----:B------:R-:W2:Y:S04]  /*3d060*/  LDL R11, [R1+0x3050] ;  /* 0x00305000010b7983 */ /* 0x000ea80000100800 */
[----:B------:R-:W2:Y:S04]  /*3d070*/  LDL R10, [R1+0x305c] ;  /* 0x00305c00010a7983 */ /* 0x000ea80000100800 */
[----:B------:R0:W-:Y:S04]  /*3d080*/  STL [R1+0x509c], R36 ;  /* 0x00509c2401007387 */ /* 0x0001e80000100800 */
[----:B------:R-:W2:Y:S04]  /*3d090*/  LDL R16, [R1+0x3090] ;  /* 0x0030900001107983 */ /* 0x000ea80000100800 */
[----:B------:R-:W2:Y:S01]  /*3d0a0*/  LDL R2, [R1+0x309c] ;  /* 0x00309c0001027983 */ /* 0x000ea20000100800 */
[----:B------:R-:W-:-:S02]  /*3d0b0*/  PRMT R35, RZ, 0x7610, R35 ;  /* 0x00007610ff237816 */ /* 0x000fc40000000023 */
[----:B------:R-:W-:Y:S01]  /*3d0c0*/  PRMT R34, RZ, 0x7610, R34 ;  /* 0x00007610ff227816 */ /* 0x000fe20000000022 */
[----:B------:R-:W-:Y:S01]  /*3d0d0*/  @!P0 IMAD.MOV.U32 R5, RZ, RZ, R12 ;  /* 0x000000ffff058224 */ /* 0x000fe200078e000c */
[----:B------:R-:W2:Y:S04]  /*3d0e0*/  LDL R13, [R1+0x3088] ;  /* 0x00308800010d7983 */ /* 0x000ea80000100800 */
[----:B------:R-:W2:Y:S04]  /*3d0f0*/  LDL R12, [R1+0x3094] ;  /* 0x00309400010c7983 */ /* 0x000ea80000100800 */
[----:B------:R0:W2:Y:S04]  /*3d100*/  @!P0 LDG.E.U16 R35, desc[UR48][R4.64] ;  /* 0x0000003004238981 */ /* 0x0000a8000c1e1500 */
[----:B------:R0:W2:Y:S04]  /*3d110*/  @!P1 LDG.E.U16 R34, desc[UR48][R6.64] ;  /* 0x0000003006229981 */ /* 0x0000a8000c1e1500 */
[----:B------:R-:W2:Y:S04]  /*3d120*/  LDL R18, [R1+0x2de0] ;  /* 0x002de00001127983 */ /* 0x000ea80000100800 */
[----:B------:R-:W2:Y:S04]  /*3d130*/  LDL R15, [R1+0x2e18] ;  /* 0x002e1800010f7983 */ /* 0x000ea80000100800 */
[----:B------:R-:W2:Y:S04]  /*3d140*/  LDL R19, [R1+0x2e6c] ;  /* 0x002e6c0001137983 */ /* 0x000ea80000100800 */
[----:B------:R-:W2:Y:S04]  /*3d150*/  LDL R22, [R1+0x2e60] ;  /* 0x002e600001167983 */ /* 0x000ea80000100800 */
[----:B------:R-:W2:Y:S04]  /*3d160*/  LDL R21, [R1+0x2ea0] ;  /* 0x002ea00001157983 */ /* 0x000ea80000100800 */
[----:B------:R-:W2:Y:S04]  /*3d170*/  LDL R20, [R1+0x2eac] ;  /* 0x002eac0001147983 */ /* 0x000ea80000100800 */
[----:B0-----:R-:W2:Y:S04]  /*3d180*/  LDL R38, [R1+0x2ee0] ;  /* 0x002ee00001267983 */ /* 0x001ea80000100800 */
[----:B-1----:R-:W2:Y:S01]  /*3d190*/  LDL R37, [R1+0x2eec] ;  /* 0x002eec0001257983 */ /* 0x002ea20000100800 */
[----:B------:R-:W-:Y:S01]  /*3d1a0*/  PRMT R4, RZ, 0x7610, R4 ;  /* 0x00007610ff047816 */ /* 0x000fe20000000004 */
[----:B------:R-:W-:-:S02]  /*3d1b0*/  @!P0 IMAD.MOV.U32 R6, RZ, RZ, R3 ;  /* 0x000000ffff068224 */ /* 0x000fc400078e0003 */
[----:B------:R-:W-:Y:S01]  /*3d1c0*/  @!P0 IMAD.MOV.U32 R7, RZ, RZ, R14 ;  /* 0x000000ffff078224 */ /* 0x000fe200078e000e */
[----:B------:R-:W2:Y:S01]  /*3d1d0*/  LDL R3, [R1+0x2dec] ;  /* 0x002dec0001037983 */ /* 0x000ea20000100800 */
[----:B------:R-:W-:-:S03]  /*3d1e0*/  PRMT R5, RZ, 0x7610, R5 ;  /* 0x00007610ff057816 */ /* 0x000fc60000000005 */
[----:B------:R-:W2:Y:S04]  /*3d1f0*/  LDL R14, [R1+0x2e24] ;  /* 0x002e2400010e7983 */ /* 0x000ea80000100800 */
[----:B------:R0:W2:Y:S04]  /*3d200*/  @!P0 LDG.E.U16 R4, desc[UR48][R6.64] ;  /* 0x0000003006048981 */ /* 0x0000a8000c1e1500 */
[----:B------:R-:W2:Y:S04]  /*3d210*/  LDL R23, [R1+0x2f18] ;  /* 0x002f180001177983 */ /* 0x000ea80000100800 */
[----:B------:R-:W2:Y:S04]  /*3d220*/  LDL R36, [R1+0x2f20] ;  /* 0x002f200001247983 */ /* 0x000ea80000100800 */
[----:B------:R-:W2:Y:S04]  /*3d230*/  LDL R42, [R1+0x2f98] ;  /* 0x002f9800012a7983 */ /* 0x000ea80000100800 */
[----:B------:R-:W2:Y:S04]  /*3d240*/  LDL R41, [R1+0x2fa4] ;  /* 0x002fa40001297983 */ /* 0x000ea80000100800 */
[----:B------:R-:W2:Y:S04]  /*3d250*/  LDL R40, [R1+0x2fd8] ;  /* 0x002fd80001287983 */ /* 0x000ea80000100800 */
[----:B------:R-:W2:Y:S01]  /*3d260*/  LDL R39, [R1+0x2fe4] ;  /* 0x002fe40001277983 */ /* 0x000ea20000100800 */
[----:B0-----:R-:W-:-:S03]  /*3d270*/  PRMT R7, RZ, 0x7610, R7 ;  /* 0x00007610ff077816 */ /* 0x001fc60000000007 */
[----:B---3--:R4:W3:Y:S02]  /*3d280*/  @!P1 LDG.E.U16 R5, desc[UR48][R8.64] ;  /* 0x0000003008059981 */ /* 0x0088e4000c1e1500 */
[----:B----4-:R-:W-:Y:S02]  /*3d290*/  @!P0 IMAD.MOV.U32 R9, RZ, RZ, R17 ;  /* 0x000000ffff098224 */ /* 0x010fe400078e0011 */
[----:B------:R-:W-:Y:S01]  /*3d2a0*/  @!P0 IMAD.MOV.U32 R8, RZ, RZ, R0 ;  /* 0x000000ffff088224 */ /* 0x000fe200078e0000 */
[----:B------:R-:W4:Y:S04]  /*3d2b0*/  LDL R17, [R1+0x2e20] ;  /* 0x002e200001117983 */ /* 0x000f280000100800 */
[----:B------:R-:W3:Y:S04]  /*3d2c0*/  LDL R0, [R1+0x2e2c] ;  /* 0x002e2c0001007983 */ /* 0x000ee80000100800 */
[----:B--2---:R0:W2:Y:S02]  /*3d2d0*/  @!P1 LDG.E.U16 R7, desc[UR48][R10.64] ;  /* 0x000000300a079981 */ /* 0x0040a4000c1e1500 */
[----:B0-----:R-:W-:-:S02]  /*3d2e0*/  @!P1 IMAD.MOV.U32 R11, RZ, RZ, R16 ;  /* 0x000000ffff0b9224 */ /* 0x001fc400078e0010 */
[----:B------:R-:W-:Y:S01]  /*3d2f0*/  @!P1 IMAD.MOV.U32 R10, RZ, RZ, R2 ;  /* 0x000000ffff0a9224 */ /* 0x000fe200078e0002 */
[----:B------:R-:W2:Y:S04]  /*3d300*/  LDL R16, [R1+0x2e58] ;  /* 0x002e580001107983 */ /* 0x000ea80000100800 */
[----:B------:R-:W2:Y:S01]  /*3d310*/  LDL R2, [R1+0x2e64] ;  /* 0x002e640001027983 */ /* 0x000ea20000100800 */
[----:B------:R-:W-:-:S06]  /*3d320*/  PRMT R6, RZ, 0x7610, R6 ;  /* 0x00007610ff067816 */ /* 0x000fcc0000000006 */
[----:B------:R0:W2:Y:S02]  /*3d330*/  @!P0 LDG.E.U16 R6, desc[UR48][R8.64] ;  /* 0x0000003008068981 */ /* 0x0000a4000c1e1500 */
[----:B0-----:R-:W-:Y:S02]  /*3d340*/  PRMT R9, RZ, 0x7610, R9 ;  /* 0x00007610ff097816 */ /* 0x001fe40000000009 */
[----:B------:R-:W-:-:S04]  /*3d350*/  PRMT R8, RZ, 0x7610, R8 ;  /* 0x00007610ff087816 */ /* 0x000fc80000000008 */
[----:B------:R0:W2:Y:S04]  /*3d360*/  @!P0 LDG.E.U16 R9, desc[UR48][R12.64] ;  /* 0x000000300c098981 */ /* 0x0000a8000c1e1500 */
[----:B------:R1:W2:Y:S01]  /*3d370*/  @!P1 LDG.E.U16 R8, desc[UR48][R10.64] ;  /* 0x000000300a089981 */ /* 0x0002a2000c1e1500 */
[----:B0-----:R-:W-:Y:S02]  /*3d380*/  @!P1 IMAD.MOV.U32 R13, RZ, RZ, R18 ;  /* 0x000000ffff0d9224 */ /* 0x001fe400078e0012 */
[----:B------:R-:W-:Y:S01]  /*3d390*/  @!P1 IMAD.MOV.U32 R12, RZ, RZ, R3 ;  /* 0x000000ffff0c9224 */ /* 0x000fe200078e0003 */
[----:B------:R-:W2:Y:S04]  /*3d3a0*/  LDL R18, [R1+0x2e98] ;  /* 0x002e980001127983 */ /* 0x000ea80000100800 */
[----:B------:R-:W2:Y:S01]  /*3d3b0*/  LDL R3, [R1+0x2ea4] ;  /* 0x002ea40001037983 */ /* 0x000ea20000100800 */
[----:B-1----:R-:W-:-:S06]  /*3d3c0*/  PRMT R11, RZ, 0x7610, R11 ;  /* 0x00007610ff0b7816 */ /* 0x002fcc000000000b */
[----:B------:R4:W2:Y:S02]  /*3d3d0*/  @!P0 LDG.E.U16 R11, desc[UR48][R14.64] ;  /* 0x000000300e0b8981 */ /* 0x0008a4000c1e1500 */
[----:B----4-:R-:W-:Y:S02]  /*3d3e0*/  @!P1 IMAD.MOV.U32 R15, RZ, RZ, R17 ;  /* 0x000000ffff0f9224 */ /* 0x010fe400078e0011 */
[----:B---3--:R-:W-:Y:S02]  /*3d3f0*/  @!P1 IMAD.MOV.U32 R14, RZ, RZ, R0 ;  /* 0x000000ffff0e9224 */ /* 0x008fe400078e0000 */
[----:B------:R-:W3:Y:S01]  /*3d400*/  LDL R0, [R1+0x2ee4] ;  /* 0x002ee40001007983 */ /* 0x000ee20000100800 */
[----:B--2---:R-:W-:Y:S02]  /*3d410*/  @!P0 IMAD.MOV.U32 R17, RZ, RZ, R16 ;  /* 0x000000ffff118224 */ /* 0x004fe400078e0010 */
[----:B------:R-:W-:Y:S02]  /*3d420*/  @!P0 IMAD.MOV.U32 R16, RZ, RZ, R2 ;  /* 0x000000ffff108224 */ /* 0x000fe400078e0002 */
[----:B------:R-:W2:Y:S01]  /*3d430*/  LDL R2, [R1+0x2ed8] ;  /* 0x002ed80001027983 */ /* 0x000ea20000100800 */
[----:B------:R-:W-:-:S06]  /*3d440*/  PRMT R10, RZ, 0x7610, R10 ;  /* 0x00007610ff0a7816 */ /* 0x000fcc000000000a */
[----:B------:R0:W4:Y:S02]  /*3d450*/  @!P1 LDG.E.U16 R10, desc[UR48][R12.64] ;  /* 0x000000300c0a9981 */ /* 0x000124000c1e1500 */
[----:B0-----:R-:W-:Y:S02]  /*3d460*/  PRMT R13, RZ, 0x7610, R13 ;  /* 0x00007610ff0d7816 */ /* 0x001fe4000000000d */
[----:B------:R-:W-:-:S04]  /*3d470*/  PRMT R12, RZ, 0x7610, R12 ;  /* 0x00007610ff0c7816 */ /* 0x000fc8000000000c */
[----:B------:R0:W4:Y:S04]  /*3d480*/  @!P0 LDG.E.U16 R13, desc[UR48][R16.64] ;  /* 0x00000030100d8981 */ /* 0x000128000c1e1500 */
[----:B------:R1:W4:Y:S01]  /*3d490*/  @!P1 LDG.E.U16 R12, desc[UR48][R14.64] ;  /* 0x000000300e0c9981 */ /* 0x000322000c1e1500 */
[----:B0-----:R-:W-:Y:S02]  /*3d4a0*/  @!P1 IMAD.MOV.U32 R16, RZ, RZ, R19 ;  /* 0x000000ffff109224 */ /* 0x001fe400078e0013 */
[----:B------:R-:W-:Y:S02]  /*3d4b0*/  @!P1 IMAD.MOV.U32 R17, RZ, RZ, R22 ;  /* 0x000000ffff119224 */ /* 0x000fe400078e0016 */
[----:B------:R-:W-:Y:S01]  /*3d4c0*/  @!P0 IMAD.MOV.U32 R19, RZ, RZ, R18 ;  /* 0x000000ffff138224 */ /* 0x000fe200078e0012 */
[----:B------:R-:W4:Y:S01]  /*3d4d0*/  LDL R22, [R1+0x2f24] ;  /* 0x002f240001167983 */ /* 0x000f220000100800 */
[----:B------:R-:W-:-:S03]  /*3d4e0*/  @!P0 IMAD.MOV.U32 R18, RZ, RZ, R3 ;  /* 0x000000ffff128224 */ /* 0x000fc600078e0003 */
[----:B------:R-:W4:Y:S01]  /*3d4f0*/  LDL R3, [R1+0x2f2c] ;  /* 0x002f2c0001037983 */ /* 0x000f220000100800 */
[----:B-1----:R-:W-:-:S06]  /*3d500*/  PRMT R15, RZ, 0x7610, R15 ;  /* 0x00007610ff0f7816 */ /* 0x002fcc000000000f */
[----:B------:R0:W4:Y:S02]  /*3d510*/  @!P0 LDG.E.U16 R15, desc[UR48][R18.64] ;  /* 0x00000030120f8981 */ /* 0x000124000c1e1500 */
[----:B0-----:R-:W-:Y:S02]  /*3d520*/  @!P1 IMAD.MOV.U32 R18, RZ, RZ, R20 ;  /* 0x000000ffff129224 */ /* 0x001fe400078e0014 */
[----:B------:R-:W-:Y:S02]  /*3d530*/  @!P1 IMAD.MOV.U32 R19, RZ, RZ, R21 ;  /* 0x000000ffff139224 */ /* 0x000fe400078e0015 */
[----:B---3--:R-:W-:Y:S02]  /*3d540*/  @!P0 IMAD.MOV.U32 R20, RZ, RZ, R0 ;  /* 0x000000ffff148224 */ /* 0x008fe400078e0000 */
[----:B------:R-:W3:Y:S01]  /*3d550*/  LDL R0, [R1+0x2f64] ;  /* 0x002f640001007983 */ /* 0x000ee20000100800 */
[----:B--2---:R-:W-:-:S03]  /*3d560*/  @!P0 IMAD.MOV.U32 R21, RZ, RZ, R2 ;  /* 0x000000ffff158224 */ /* 0x004fc600078e0002 */
        /* <DEDUP_REMOVED lines=11> */
[----:B-1----:R-:W-:-:S02]  /*3d620*/  PRMT R19, RZ, 0x7610, R19 ;  /* 0x00007610ff137816 */ /* 0x002fc40000000013 */
[----:B------:R-:W-:-:S04]  /*3d630*/  PRMT R18, RZ, 0x7610, R18 ;  /* 0x00007610ff127816 */ /* 0x000fc80000000012 */
[----:B----4-:R0:W4:Y:S04]  /*3d640*/  @!P0 LDG.E.U16 R19, desc[UR48][R22.64] ;  /* 0x0000003016138981 */ /* 0x010128000c1e1500 */
[----:B------:R1:W4:Y:S01]  /*3d650*/  @!P1 LDG.E.U16 R18, desc[UR48][R20.64] ;  /* 0x0000003014129981 */ /* 0x000322000c1e1500 */
[----:B0-----:R-:W-:Y:S02]  /*3d660*/  @!P1 IMAD.MOV.U32 R22, RZ, RZ, R3 ;  /* 0x000000ffff169224 */ /* 0x001fe400078e0003 */
[----:B------:R-:W-:Y:S01]  /*3d670*/  @!P1 IMAD.MOV.U32 R23, RZ, RZ, R36 ;  /* 0x000000ffff179224 */ /* 0x000fe200078e0024 */
[----:B------:R-:W4:Y:S04]  /*3d680*/  LDL R3, [R1+0x2fac] ;  /* 0x002fac0001037983 */ /* 0x000f280000100800 */
[----:B------:R-:W4:Y:S01]  /*3d690*/  LDL R36, [R1+0x2fa0] ;  /* 0x002fa00001247983 */ /* 0x000f220000100800 */
[----:B-1----:R-:W-:-:S06]  /*3d6a0*/  PRMT R20, RZ, 0x7610, R20 ;  /* 0x00007610ff147816 */ /* 0x002fcc0000000014 */
[----:B------:R3:W4:Y:S02]  /*3d6b0*/  @!P1 LDG.E.U16 R20, desc[UR48][R22.64] ;  /* 0x0000003016149981 */ /* 0x000724000c1e1500 */
[----:B---3--:R-:W-:Y:S02]  /*3d6c0*/  @!P0 IMAD.MOV.U32 R22, RZ, RZ, R0 ;  /* 0x000000ffff168224 */ /* 0x008fe400078e0000 */
[----:B------:R-:W3:Y:S01]  /*3d6d0*/  LDL R0, [R1+0x2fec] ;  /* 0x002fec0001007983 */ /* 0x000ee20000100800 */
[----:B--2---:R-:W-:-:S03]  /*3d6e0*/  @!P0 IMAD.MOV.U32 R23, RZ, RZ, R2 ;  /* 0x000000ffff178224 */ /* 0x004fc600078e0002 */
[----:B------:R-:W2:Y:S01]  /*3d6f0*/  LDL R2, [R1+0x2fe0] ;  /* 0x002fe00001027983 */ /* 0x000ea20000100800 */
[----:B------:R-:W-:Y:S02]  /*3d700*/  PRMT R21, RZ, 0x7610, R21 ;  /* 0x00007610ff157816 */ /* 0x000fe40000000015 */
[----:B------:R-:W-:-:S04]  /*3d710*/  PRMT R24, RZ, 0x7610, R24 ;  /* 0x00007610ff187816 */ /* 0x000fc80000000018 */
[----:B------:R0:W2:Y:S01]  /*3d720*/  @!P0 LDG.E.U16 R21, desc[UR48][R22.64] ;  /* 0x0000003016158981 */ /* 0x0000a2000c1e1500 */
[----:B------:R-:W-:Y:S02]  /*3d730*/  PRMT R25, RZ, 0x7610, R25 ;  /* 0x00007610ff197816 */ /* 0x000fe40000000019 */
[----:B------:R-:W-:Y:S02]  /*3d740*/  PRMT R26, RZ, 0x7610, R26 ;  /* 0x00007610ff1a7816 */ /* 0x000fe4000000001a */
[----:B------:R-:W-:Y:S01]  /*3d750*/  PRMT R27, RZ, 0x7610, R27 ;  /* 0x00007610ff1b7816 */ /* 0x000fe2000000001b */
[----:B0-----:R-:W-:Y:S02]  /*3d760*/  @!P1 IMAD.MOV.U32 R22, RZ, RZ, R37 ;  /* 0x000000ffff169224 */ /* 0x001fe400078e0025 */
[----:B------:R-:W-:Y:S01]  /*3d770*/  @!P1 IMAD.MOV.U32 R23, RZ, RZ, R38 ;  /* 0x000000ffff179224 */ /* 0x000fe200078e0026 */
[----:B------:R-:W2:Y:S04]  /*3d780*/  LDL R37, [R1+0x3024] ;  /* 0x0030240001257983 */ /* 0x000ea80000100800 */
[----:B------:R-:W2:Y:S04]  /*3d790*/  LDL R38, [R1+0x3018] ;  /* 0x0030180001267983 */ /* 0x000ea80000100800 */
[----:B------:R0:W2:Y:S02]  /*3d7a0*/  @!P1 LDG.E.U16 R24, desc[UR48][R22.64] ;  /* 0x0000003016189981 */ /* 0x0000a4000c1e1500 */
[----:B0-----:R-:W-:-:S02]  /*3d7b0*/  @!P0 IMAD.MOV.U32 R22, RZ, RZ, R41 ;  /* 0x000000ffff168224 */ /* 0x001fc400078e0029 */
[----:B------:R-:W-:-:S05]  /*3d7c0*/  @!P0 IMAD.MOV.U32 R23, RZ, RZ, R42 ;  /* 0x000000ffff178224 */ /* 0x000fca00078e002a */
[----:B------:R4:W2:Y:S02]  /*3d7d0*/  @!P0 LDG.E.U16 R25, desc[UR48][R22.64] ;  /* 0x0000003016198981 */ /* 0x0008a4000c1e1500 */
[----:B----4-:R-:W-:Y:S02]  /*3d7e0*/  @!P1 IMAD.MOV.U32 R22, RZ, RZ, R3 ;  /* 0x000000ffff169224 */ /* 0x010fe400078e0003 */
[----:B------:R-:W-:Y:S01]  /*3d7f0*/  @!P1 IMAD.MOV.U32 R23, RZ, RZ, R36 ;  /* 0x000000ffff179224 */ /* 0x000fe200078e0024 */
[----:B------:R-:W4:Y:S04]  /*3d800*/  LDL R3, [R1+0x302c] ;  /* 0x00302c0001037983 */ /* 0x000f280000100800 */
[----:B------:R-:W4:Y:S04]  /*3d810*/  LDL R36, [R1+0x3020] ;  /* 0x0030200001247983 */ /* 0x000f280000100800 */
[----:B------:R0:W4:Y:S02]  /*3d820*/  @!P1 LDG.E.U16 R26, desc[UR48][R22.64] ;  /* 0x00000030161a9981 */ /* 0x000124000c1e1500 */
[----:B0-----:R-:W-:-:S02]  /*3d830*/  @!P0 IMAD.MOV.U32 R22, RZ, RZ, R39 ;  /* 0x000000ffff168224 */ /* 0x001fc400078e0027 */
[----:B------:R-:W-:-:S05]  /*3d840*/  @!P0 IMAD.MOV.U32 R23, RZ, RZ, R40 ;  /* 0x000000ffff178224 */ /* 0x000fca00078e0028 */
[----:B------:R3:W4:Y:S02]  /*3d850*/  @!P0 LDG.E.U16 R27, desc[UR48][R22.64] ;  /* 0x00000030161b8981 */ /* 0x000724000c1e1500 */
[----:B---3--:R-:W-:Y:S02]  /*3d860*/  @!P1 IMAD.MOV.U32 R22, RZ, RZ, R0 ;  /* 0x000000ffff169224 */ /* 0x008fe400078e0000 */
[----:B------:R-:W3:Y:S01]  /*3d870*/  LDL R0, [R1+0x3064] ;  /* 0x0030640001007983 */ /* 0x000ee20000100800 */
[----:B--2---:R-:W-:-:S03]  /*3d880*/  @!P1 IMAD.MOV.U32 R23, RZ, RZ, R2 ;  /* 0x000000ffff179224 */ /* 0x004fc600078e0002 */
[----:B------:R-:W2:Y:S01]  /*3d890*/  LDL R2, [R1+0x3058] ;  /* 0x0030580001027983 */ /* 0x000ea20000100800 */
[----:B------:R-:W0:Y:S01]  /*3d8a0*/  S2R R61, SR_TID.X ;  /* 0x00000000003d7919 */ /* 0x000e220000002100 */
[----:B------:R-:W-:Y:S02]  /*3d8b0*/  PRMT R28, RZ, 0x7610, R28 ;  /* 0x00007610ff1c7816 */ /* 0x000fe4000000001c */
[----:B------:R-:W-:-:S04]  /*3d8c0*/  PRMT R29, RZ, 0x7610, R29 ;  /* 0x00007610ff1d7816 */ /* 0x000fc8000000001d */
[----:B------:R1:W2:Y:S01]  /*3d8d0*/  @!P1 LDG.E.U16 R28, desc[UR48][R22.64] ;  /* 0x00000030161c9981 */ /* 0x0002a2000c1e1500 */
[----:B------:R-:W-:Y:S02]  /*3d8e0*/  PRMT R30, RZ, 0x7610, R30 ;  /* 0x00007610ff1e7816 */ /* 0x000fe4000000001e */
[----:B------:R-:W-:Y:S01]  /*3d8f0*/  PRMT R31, RZ, 0x7610, R31 ;  /* 0x00007610ff1f7816 */ /* 0x000fe2000000001f */
[----:B-1----:R-:W-:Y:S02]  /*3d900*/  @!P0 IMAD.MOV.U32 R22, RZ, RZ, R37 ;  /* 0x000000ffff168224 */ /* 0x002fe400078e0025 */
[----:B------:R-:W-:Y:S01]  /*3d910*/  @!P0 IMAD.MOV.U32 R23, RZ, RZ, R38 ;  /* 0x000000ffff178224 */ /* 0x000fe200078e0026 */
[----:B------:R-:W2:Y:S04]  /*3d920*/  LDL.LU R37, [R1+0xfc] ;  /* 0x0000fc0001257983 */ /* 0x000ea80000300800 */
[----:B------:R-:W2:Y:S04]  /*3d930*/  LDL.LU R38, [R1+0xe8] ;  /* 0x0000e80001267983 */ /* 0x000ea80000300800 */
[----:B------:R-:W2:Y:S04]  /*3d940*/  LDL.LU R39, [R1+0xe4] ;  /* 0x0000e40001277983 */ /* 0x000ea80000300800 */
[----:B------:R-:W2:Y:S04]  /*3d950*/  LDL.LU R40, [R1+0xd0] ;  /* 0x0000d00001287983 */ /* 0x000ea80000300800 */
[----:B------:R-:W2:Y:S04]  /*3d960*/  LDL R44, [R1+0x306c] ;  /* 0x00306c00012c7983 */ /* 0x000ea80000100800 */
[----:B------:R4:W2:Y:S04]  /*3d970*/  @!P0 LDG.E.U16 R29, desc[UR48][R22.64] ;  /* 0x00000030161d8981 */ /* 0x0008a8000c1e1500 */
[----:B------:R-:W2:Y:S04]  /*3d980*/  LDL.LU R41, [R1+0xcc] ;  /* 0x0000cc0001297983 */ /* 0x000ea80000300800 */
[----:B------:R-:W2:Y:S01]  /*3d990*/  LDL.LU R42, [R1+0xb8] ;  /* 0x0000b800012a7983 */ /* 0x000ea20000300800 */
[----:B0-----:R-:W-:Y:S01]  /*3d9a0*/  LOP3.LUT R43, R61, 0x1f, RZ, 0xc0, !PT ;  /* 0x0000001f3d2b7812 */ /* 0x001fe200078ec0ff */
[----:B----4-:R-:W-:-:S02]  /*3d9b0*/  @!P1 IMAD.MOV.U32 R22, RZ, RZ, R3 ;  /* 0x000000ffff169224 */ /* 0x010fc400078e0003 */
[----:B------:R-:W-:Y:S02]  /*3d9c0*/  @!P1 IMAD.MOV.U32 R23, RZ, RZ, R36 ;  /* 0x000000ffff179224 */ /* 0x000fe400078e0024 */
[----:B------:R-:W4:Y:S04]  /*3d9d0*/  LDL R36, [R1+0x30a8] ;  /* 0x0030a80001247983 */ /* 0x000f280000100800 */
[----:B------:R-:W4:Y:S04]  /*3d9e0*/  LDL.LU R59, [R1+0xb4] ;  /* 0x0000b400013b7983 */ /* 0x000f280000300800 */
[----:B------:R-:W4:Y:S04]  /*3d9f0*/  LDL.LU R60, [R1+0xa0] ;  /* 0x0000a000013c7983 */ /* 0x000f280000300800 */
[----:B------:R-:W4:Y:S04]  /*3da00*/  LDL.LU R3, [R1+0x9c] ;  /* 0x00009c0001037983 */ /* 0x000f280000300800 */
[----:B------:R3:W4:Y:S04]  /*3da10*/  @!P1 LDG.E.U16 R30, desc[UR48][R22.64] ;  /* 0x00000030161e9981 */ /* 0x000728000c1e1500 */
[----:B------:R-:W4:Y:S04]  /*3da20*/  LDL.LU R61, [R1+0x88] ;  /* 0x00008800013d7983 */ /* 0x000f280000300800 */
[----:B------:R-:W4:Y:S04]  /*3da30*/  LDL.LU R45, [R1+0x70] ;  /* 0x00007000012d7983 */ /* 0x000f280000300800 */
[----:B------:R-:W4:Y:S04]  /*3da40*/  LDL.LU R46, [R1+0x6c] ;  /* 0x00006c00012e7983 */ /* 0x000f280000300800 */
[----:B------:R-:W4:Y:S04]  /*3da50*/  LDL.LU R47, [R1+0x58] ;  /* 0x00005800012f7983 */ /* 0x000f280000300800 */
[----:B------:R-:W4:Y:S01]  /*3da60*/  LDL.LU R48, [R1+0x54] ;  /* 0x0000540001307983 */ /* 0x000f220000300800 */
[----:B---3--:R-:W-:-:S03]  /*3da70*/  @!P0 IMAD.MOV.U32 R22, RZ, RZ, R0 ;  /* 0x000000ffff168224 */ /* 0x008fc600078e0000 */
[----:B------:R-:W3:Y:S01]  /*3da80*/  LDL.LU R0, [R1+0x40] ;  /* 0x0000400001007983 */ /* 0x000ee20000300800 */
[----:B--2---:R-:W-:-:S03]  /*3da90*/  @!P0 IMAD.MOV.U32 R23, RZ, RZ, R2 ;  /* 0x000000ffff178224 */ /* 0x004fc600078e0002 */
[----:B------:R-:W2:Y:S04]  /*3daa0*/  LDL.LU R2, [R1+0x3c] ;  /* 0x00003c0001027983 */ /* 0x000ea80000300800 */
[----:B------:R0:W2:Y:S04]  /*3dab0*/  @!P0 LDG.E.U16 R31, desc[UR48][R22.64] ;  /* 0x00000030161f8981 */ /* 0x0000a8000c1e1500 */
[----:B------:R-:W2:Y:S01]  /*3dac0*/  LDL R23, [R1+0x3060] ;  /* 0x0030600001177983 */ /* 0x000ea20000100800 */
[----:B------:R-:W-:Y:S01]  /*3dad0*/  PRMT R32, RZ, 0x7610, R32 ;  /* 0x00007610ff207816 */ /* 0x000fe20000000020 */
[----:B0-----:R-:W-:-:S05]  /*3dae0*/  @!P1 IMAD.MOV.U32 R22, RZ, RZ, R44 ;  /* 0x000000ffff169224 */ /* 0x001fca00078e002c */
[----:B--2---:R4:W2:Y:S04]  /*3daf0*/  @!P1 LDG.E.U16 R32, desc[UR48][R22.64] ;  /* 0x0000003016209981 */ /* 0x0048a8000c1e1500 */
[----:B------:R-:W2:Y:S01]  /*3db00*/  LDL R23, [R1+0x30a0] ;  /* 0x0030a00001177983 */ /* 0x000ea20000100800 */
[----:B------:R-:W-:Y:S01]  /*3db10*/  IMAD.SHL.U32 R44, R43, 0x2, RZ ;  /* 0x000000022b2c7824 */ /* 0x000fe200078e00ff */
[----:B------:R-:W-:Y:S01]  /*3db20*/  PRMT R33, RZ, 0x7610, R33 ;  /* 0x00007610ff217816 */ /* 0x000fe20000000021 */
[----:B----4-:R-:W-:-:S03]  /*3db30*/  @!P1 IMAD.MOV.U32 R22, RZ, RZ, R36 ;  /* 0x000000ffff169224 */ /* 0x010fc600078e0024 */
[----:B------:R-:W-:-:S05]  /*3db40*/  LOP3.LUT R44, R44, 0x10, RZ, 0x3c, !PT ;  /* 0x000000102c2c7812 */ /* 0x000fca00078e3cff */
[----:B------:R0:W-:Y:S04]  /*3db50*/  STS.U16 [R44+UR5+0x98c0], R37 ;  /* 0x0098c0252c007988 */ /* 0x0001e80008000405 */
        /* <DEDUP_REMOVED lines=9> */
[----:B--2---:R-:W2:Y:S04]  /*3dbf0*/  @!P1 LDG.E.U16 R33, desc[UR48][R22.64] ;  /* 0x0000003016219981 */ /* 0x004ea8000c1e1500 */
[----:B------:R-:W2:Y:S04]  /*3dc00*/  LDL.LU R22, [R1+0x84] ;  /* 0x0000840001167983 */ /* 0x000ea80000300800 */
[----:B------:R-:W3:Y:S04]  /*3dc10*/  LDL.LU R23, [R1+0x20] ;  /* 0x0000200001177983 */ /* 0x000ee80000300800 */
[----:B------:R-:W3:Y:S04]  /*3dc20*/  LDL.LU R36, [R1+0x1c] ;  /* 0x00001c0001247983 */ /* 0x000ee80000300800 */
[----:B0-----:R-:W3:Y:S04]  /*3dc30*/  LDL.LU R37, [R1+0x14] ;  /* 0x0000140001257983 */ /* 0x001ee80000300800 */
[----:B-1----:R-:W3:Y:S04]  /*3dc40*/  LDL.LU R38, [R1+0x10] ;  /* 0x0000100001267983 */ /* 0x002ee80000300800 */
[----:B----4-:R-:W4:Y:S04]  /*3dc50*/  LDL.LU R39, [R1+0xc] ;  /* 0x00000c0001277983 */ /* 0x010f280000300800 */
[----:B------:R-:W4:Y:S04]  /*3dc60*/  LDL.LU R40, [R1+0x8] ;  /* 0x0000080001287983 */ /* 0x000f280000300800 */
[----:B------:R-:W4:Y:S04]  /*3dc70*/  LDL.LU R41, [R1+0x4] ;  /* 0x0000040001297983 */ /* 0x000f280000300800 */
[----:B------:R-:W4:Y:S04]  /*3dc80*/  LDL.LU R42, [R1] ;  /* 0x00000000012a7983 */ /* 0x000f280000300800 */
[----:B------:R-:W4:Y:S04]  /*3dc90*/  LDL.LU R59, [R1+0x50ac] ;  /* 0x0050ac00013b7983 */ /* 0x000f280000300800 */
[----:B------:R-:W4:Y:S04]  /*3dca0*/  LDL.LU R60, [R1+0x50a8] ;  /* 0x0050a800013c7983 */ /* 0x000f280000300800 */
[----:B------:R-:W4:Y:S04]  /*3dcb0*/  LDL.LU R3, [R1+0x50a4] ;  /* 0x0050a40001037983 */ /* 0x000f280000300800 */
[----:B------:R-:W4:Y:S04]  /*3dcc0*/  LDL.LU R61, [R1+0x50a0] ;  /* 0x0050a000013d7983 */ /* 0x000f280000300800 */
[----:B--2---:R-:W-:Y:S04]  /*3dcd0*/  STS.U16 [R44+UR5+0xa280], R22 ;  /* 0x00a280162c007988 */ /* 0x004fe80008000405 */
[----:B------:R0:W-:Y:S04]  /*3dce0*/  STS.U16 [R44+UR5+0xa480], R45 ;  /* 0x00a4802d2c007988 */ /* 0x0001e80008000405 */
[----:B------:R1:W-:Y:S04]  /*3dcf0*/  STS.U16 [R44+UR5+0xa4c0], R46 ;  /* 0x00a4c02e2c007988 */ /* 0x0003e80008000405 */
[----:B------:R2:W-:Y:S04]  /*3dd00*/  STS.U16 [R44+UR5+0xa6c0], R47 ;  /* 0x00a6c02f2c007988 */ /* 0x0005e80008000405 */
[----:B------:R0:W-:Y:S04]  /*3dd10*/  STS.U16 [R44+UR5+0xa680], R48 ;  /* 0x00a680302c007988 */ /* 0x0001e80008000405 */
[----:B---3--:R3:W-:Y:S04]  /*3dd20*/  STS.U16 [R44+UR5+0xa880], R0 ;  /* 0x00a880002c007988 */ /* 0x0087e80008000405 */
[----:B------:R2:W-:Y:S04]  /*3dd30*/  STS.U16 [R44+UR5+0xa8c0], R2 ;  /* 0x00a8c0022c007988 */ /* 0x0005e80008000405 */
[----:B0-----:R-:W3:Y:S04]  /*3dd40*/  LDL.LU R45, [R1+0x38c] ;  /* 0x00038c00012d7983 */ /* 0x001ee80000300800 */
[----:B-1----:R-:W3:Y:S04]  /*3dd50*/  LDL.LU R46, [R1+0x388] ;  /* 0x00038800012e7983 */ /* 0x002ee80000300800 */
[----:B--2---:R-:W2:Y:S04]  /*3dd60*/  LDL.LU R47, [R1+0x28c] ;  /* 0x00028c00012f7983 */ /* 0x004ea80000300800 */
[----:B------:R-:W2:Y:S04]  /*3dd70*/  LDL.LU R48, [R1+0x288] ;  /* 0x0002880001307983 */ /* 0x000ea80000300800 */
[----:B----4-:R-:W-:Y:S04]  /*3dd80*/  STS.U16 [R44+UR5+0xaac0], R61 ;  /* 0x00aac03d2c007988 */ /* 0x010fe80008000405 */
[----:B---3--:R-:W3:Y:S04]  /*3dd90*/  LDL.LU R0, [R1+0x26c] ;  /* 0x00026c0001007983 */ /* 0x008ee80000300800 */
[----:B------:R0:W-:Y:S04]  /*3dda0*/  STS.U16 [R44+UR5+0xaa80], R3 ;  /* 0x00aa80032c007988 */ /* 0x0001e80008000405 */
[----:B------:R-:W4:Y:S04]  /*3ddb0*/  LDL.LU R2, [R1+0x268] ;  /* 0x0002680001027983 */ /* 0x000f280000300800 */
[----:B0-----:R-:W4:Y:S04]  /*3ddc0*/  LDL.LU R3, [R1+0x25c] ;  /* 0x00025c0001037983 */ /* 0x001f280000300800 */
[----:B------:R-:W4:Y:S04]  /*3ddd0*/  LDL.LU R61, [R1+0x258] ;  /* 0x00025800013d7983 */ /* 0x000f280000300800 */
        /* <DEDUP_REMOVED lines=8> */
[----:B0-----:R-:W4:Y:S04]  /*3de60*/  LDL.LU R60, [R1+0x24c] ;  /* 0x00024c00013c7983 */ /* 0x001f280000300800 */
[----:B------:R-:W-:Y:S04]  /*3de70*/  STS.U16 [R44+UR5+0xb480], R42 ;  /* 0x00b4802a2c007988 */ /* 0x000fe80008000405 */
[----:B------:R0:W-:Y:S04]  /*3de80*/  STS.U16 [R44+UR5+0xb4c0], R59 ;  /* 0x00b4c03b2c007988 */ /* 0x0001e80008000405 */
[----:B------:R-:W-:Y:S04]  /*3de90*/  STS.U16 [R44+UR5+0xb6c0], R58 ;  /* 0x00b6c03a2c007988 */ /* 0x000fe80008000405 */
[----:B------:R-:W-:Y:S04]  /*3dea0*/  STS.U16 [R44+UR5+0xb680], R57 ;  /* 0x00b680392c007988 */ /* 0x000fe80008000405 */
[----:B------:R-:W-:Y:S04]  /*3deb0*/  STS.U16 [R44+UR5+0xb880], R56 ;  /* 0x00b880382c007988 */ /* 0x000fe80008000405 */
[----:B------:R0:W-:Y:S04]  /*3dec0*/  STS.U16 [R44+UR5+0xb8c0], R55 ;  /* 0x00b8c0372c007988 */ /* 0x0001e80008000405 */
[----:B------:R-:W4:Y:S04]  /*3ded0*/  LDL.LU R36, [R1+0x248] ;  /* 0x0002480001247983 */ /* 0x000f280000300800 */
[----:B-1----:R-:W4:Y:S04]  /*3dee0*/  LDL.LU R37, [R1+0x23c] ;  /* 0x00023c0001257983 */ /* 0x002f280000300800 */
[----:B------:R-:W-:Y:S04]  /*3def0*/  STS.U16 [R44+UR5+0xbac0], R54 ;  /* 0x00bac0362c007988 */ /* 0x000fe80008000405 */
[----:B------:R-:W-:Y:S04]  /*3df00*/  STS.U16 [R44+UR5+0xba80], R53 ;  /* 0x00ba80352c007988 */ /* 0x000fe80008000405 */
[----:B0-----:R-:W4:Y:S04]  /*3df10*/  LDL.LU R59, [R1+0x238] ;  /* 0x00023800013b7983 */ /* 0x001f280000300800 */
[----:B------:R-:W4:Y:S01]  /*3df20*/  LDL.LU R38, [R1+0x22c] ;  /* 0x00022c0001267983 */ /* 0x000f220000300800 */
[----:B------:R-:W-:-:S03]  /*3df30*/  IMAD.SHL.U32 R55, R43, 0x2, RZ ;  /* 0x000000022b377824 */ /* 0x000fc600078e00ff */
[----:B------:R-:W4:Y:S04]  /*3df40*/  LDL.LU R39, [R1+0x228] ;  /* 0x0002280001277983 */ /* 0x000f280000300800 */
[----:B------:R-:W-:Y:S04]  /*3df50*/  STS.U16 [R44+UR5+0xbc80], R52 ;  /* 0x00bc80342c007988 */ /* 0x000fe80008000405 */
[----:B------:R-:W4:Y:S01]  /*3df60*/  LDL.LU R40, [R1+0x21c] ;  /* 0x00021c0001287983 */ /* 0x000f220000300800 */
[----:B------:R-:W-:-:S03]  /*3df70*/  LOP3.LUT R55, R55, 0x20, RZ, 0x3c, !PT ;  /* 0x0000002037377812 */ /* 0x000fc600078e3cff */
[----:B------:R-:W-:Y:S04]  /*3df80*/  STS.U16 [R44+UR5+0xbcc0], R51 ;  /* 0x00bcc0332c007988 */ /* 0x000fe80008000405 */
[----:B------:R-:W4:Y:S04]  /*3df90*/  LDL.LU R41, [R1+0x218] ;  /* 0x0002180001297983 */ /* 0x000f280000300800 */
[----:B------:R-:W-:Y:S04]  /*3dfa0*/  STS.U16 [R44+UR5+0xbec0], R50 ;  /* 0x00bec0322c007988 */ /* 0x000fe80008000405 */
[----:B------:R-:W4:Y:S04]  /*3dfb0*/  LDL.LU R42, [R1+0x1dc] ;  /* 0x0001dc00012a7983 */ /* 0x000f280000300800 */
[----:B------:R0:W-:Y:S04]  /*3dfc0*/  STS.U16 [R44+UR5+0xbe80], R49 ;  /* 0x00be80312c007988 */ /* 0x0001e80008000405 */
[----:B------:R-:W4:Y:S04]  /*3dfd0*/  LDL.LU R43, [R1+0x1d8] ;  /* 0x0001d800012b7983 */ /* 0x000f280000300800 */
[----:B0-----:R-:W4:Y:S04]  /*3dfe0*/  LDL.LU R44, [R1+0x1cc] ;  /* 0x0001cc00012c7983 */ /* 0x001f280000300800 */
[----:B------:R0:W-:Y:S04]  /*3dff0*/  STS.U16 [R55+UR5+0x8100], R45 ;  /* 0x0081002d37007988 */ /* 0x0001e80008000405 */
[----:B------:R1:W-:Y:S04]  /*3e000*/  STS.U16 [R55+UR5+0x8140], R46 ;  /* 0x0081402e37007988 */ /* 0x0003e80008000405 */
[----:B--2---:R2:W-:Y:S04]  /*3e010*/  STS.U16 [R55+UR5+0x8340], R47 ;  /* 0x0083402f37007988 */ /* 0x0045e80008000405 */
[----:B------:R0:W-:Y:S04]  /*3e020*/  STS.U16 [R55+UR5+0x8300], R48 ;  /* 0x0083003037007988 */ /* 0x0001e80008000405 */
[----:B---3--:R3:W-:Y:S04]  /*3e030*/  STS.U16 [R55+UR5+0x8500], R0 ;  /* 0x0085000037007988 */ /* 0x0087e80008000405 */
[----:B----4-:R4:W-:Y:S04]  /*3e040*/  STS.U16 [R55+UR5+0x8540], R2 ;  /* 0x0085400237007988 */ /* 0x0109e80008000405 */
[----:B0-----:R-:W4:Y:S04]  /*3e050*/  LDL.LU R45, [R1+0x1c8] ;  /* 0x0001c800012d7983 */ /* 0x001f280000300800 */
[----:B-1----:R-:W4:Y:S04]  /*3e060*/  LDL.LU R46, [R1+0x1bc] ;  /* 0x0001bc00012e7983 */ /* 0x002f280000300800 */
[----:B--2---:R-:W2:Y:S04]  /*3e070*/  LDL.LU R47, [R1+0x1b8] ;  /* 0x0001b800012f7983 */ /* 0x004ea80000300800 */
[----:B------:R-:W2:Y:S04]  /*3e080*/  LDL.LU R48, [R1+0x19c] ;  /* 0x00019c0001307983 */ /* 0x000ea80000300800 */
[----:B---3--:R-:W3:Y:S04]  /*3e090*/  LDL.LU R0, [R1+0x198] ;  /* 0x0001980001007983 */ /* 0x008ee80000300800 */
[----:B------:R0:W-:Y:S04]  /*3e0a0*/  STS.U16 [R55+UR5+0x8740], R3 ;  /* 0x0087400337007988 */ /* 0x0001e80008000405 */
[----:B----4-:R-:W4:Y:S04]  /*3e0b0*/  LDL.LU R2, [R1+0xf8] ;  /* 0x0000f80001027983 */ /* 0x010f280000300800 */
[----:B------:R1:W-:Y:S04]  /*3e0c0*/  STS.U16 [R55+UR5+0x8700], R61 ;  /* 0x0087003d37007988 */ /* 0x0003e80008000405 */
[----:B0-----:R-:W4:Y:S04]  /*3e0d0*/  LDL.LU R3, [R1+0xf4] ;  /* 0x0000f40001037983 */ /* 0x001f280000300800 */
[----:B-1----:R-:W4:Y:S04]  /*3e0e0*/  LDL.LU R61, [R1+0xe0] ;  /* 0x0000e000013d7983 */ /* 0x002f280000300800 */
        /* <DEDUP_REMOVED lines=44> */
[----:B----4-:R-:W4:Y:S04]  /*3e3b0*/  LDL.LU R2, [R1+0x5064] ;  /* 0x0050640001027983 */ /* 0x010f280000300800 */
[----:B------:R0:W-:Y:S04]  /*3e3c0*/  STS.U16 [R55+UR5+0x9940], R3 ;  /* 0x0099400337007988 */ /* 0x0001e80008000405 */
[----:B------:R1:W-:Y:S04]  /*3e3d0*/  STS.U16 [R55+UR5+0x9b40], R61 ;  /* 0x009b403d37007988 */ /* 0x0003e80008000405 */
[----:B0-----:R-:W2:Y:S04]  /*3e3e0*/  LDL.LU R3, [R1+0x5060] ;  /* 0x0050600001037983 */ /* 0x001ea80000300800 */
[----:B-1----:R-:W2:Y:S04]  /*3e3f0*/  LDL.LU R61, [R1+0x505c] ;  /* 0x00505c00013d7983 */ /* 0x002ea80000300800 */
[----:B------:R0:W-:Y:S04]  /*3e400*/  STS.U16 [R55+UR5+0x9b00], R60 ;  /* 0x009b003c37007988 */ /* 0x0001e80008000405 */
        /* <DEDUP_REMOVED lines=8> */
[----:B------:R-:W-:Y:S04]  /*3e490*/  STS.U16 [R55+UR5+0xa500], R58 ;  /* 0x00a5003a37007988 */ /* 0x000fe80008000405 */
[----:B0-----:R-:W4:Y:S04]  /*3e4a0*/  LDL.LU R60, [R1+0x5058] ;  /* 0x00505800013c7983 */ /* 0x001f280000300800 */
[----:B------:R0:W-:Y:S04]  /*3e4b0*/  STS.U16 [R55+UR5+0xa540], R22 ;  /* 0x00a5401637007988 */ /* 0x0001e80008000405 */
[----:B------:R0:W-:Y:S04]  /*3e4c0*/  STS.U16 [R55+UR5+0xa740], R23 ;  /* 0x00a7401737007988 */ /* 0x0001e80008000405 */
[----:B-1----:R-:W4:Y:S04]  /*3e4d0*/  LDL.LU R56, [R1+0x384] ;  /* 0x0003840001387983 */ /* 0x002f280000300800 */
[----:B0-----:R-:W4:Y:S04]  /*3e4e0*/  LDL.LU R22, [R1+0x380] ;  /* 0x0003800001167983 */ /* 0x001f280000300800 */
[----:B------:R-:W-:Y:S04]  /*3e4f0*/  STS.U16 [R55+UR5+0xa700], R59 ;  /* 0x00a7003b37007988 */ /* 0x000fe80008000405 */
[----:B------:R-:W4:Y:S04]  /*3e500*/  LDL.LU R23, [R1+0x284] ;  /* 0x0002840001177983 */ /* 0x000f280000300800 */
[----:B--2---:R0:W-:Y:S04]  /*3e510*/  STS.U16 [R55+UR5+0xa900], R61 ;  /* 0x00a9003d37007988 */ /* 0x0041e80008000405 */
[----:B------:R1:W-:Y:S04]  /*3e520*/  STS.U16 [R55+UR5+0xa940], R3 ;  /* 0x00a9400337007988 */ /* 0x0003e80008000405 */
[----:B---3--:R2:W-:Y:S04]  /*3e530*/  STS.U16 [R55+UR5+0xab40], R0 ;  /* 0x00ab400037007988 */ /* 0x0085e80008000405 */
[----:B0-----:R-:W3:Y:S04]  /*3e540*/  LDL.LU R61, [R1+0x5054] ;  /* 0x00505400013d7983 */ /* 0x001ee80000300800 */
[----:B------:R-:W3:Y:S04]  /*3e550*/  LDL.LU R57, [R1+0x280] ;  /* 0x0002800001397983 */ /* 0x000ee80000300800 */
[----:B------:R-:W3:Y:S04]  /*3e560*/  LDL.LU R58, [R1+0x264] ;  /* 0x00026400013a7983 */ /* 0x000ee80000300800 */
[----:B------:R-:W3:Y:S04]  /*3e570*/  LDL.LU R59, [R1+0x260] ;  /* 0x00026000013b7983 */ /* 0x000ee80000300800 */
[----:B-1----:R-:W3:Y:S04]  /*3e580*/  LDL.LU R3, [R1+0x5050] ;  /* 0x0050500001037983 */ /* 0x002ee80000300800 */
[----:B--2---:R-:W4:Y:S04]  /*3e590*/  LDL.LU R0, [R1+0x504c] ;  /* 0x00504c0001007983 */ /* 0x004f280000300800 */
        /* <DEDUP_REMOVED lines=22> */
[----:B------:R0:W-:Y:S04]  /*3e700*/  STS.U16 [R0+UR5+0x81c0], R22 ;  /* 0x0081c01600007988 */ /* 0x0001e80008000405 */
[----:B------:R1:W-:Y:S04]  /*3e710*/  STS.U16 [R0+UR5+0x83c0], R23 ;  /* 0x0083c01700007988 */ /* 0x0003e80008000405 */
[----:B0-----:R-:W2:Y:S04]  /*3e720*/  LDL.LU R22, [R1+0x254] ;  /* 0x0002540001167983 */ /* 0x001ea80000300800 */
        /* <DEDUP_REMOVED lines=24> */
[----:B---3--:R0:W-:Y:S04]  /*3e8b0*/  STS.U16 [R0+UR5+0x8380], R57 ;  /* 0x0083803900007988 */ /* 0x0081e80008000405 */
[----:B------:R-:W3:Y:S04]  /*3e8c0*/  LDL.LU R56, [R1+0xa4] ;  /* 0x0000a40001387983 */ /* 0x000ee80000300800 */
[----:B------:R1:W-:Y:S04]  /*3e8d0*/  STS.U16 [R0+UR5+0x8580], R58 ;  /* 0x0085803a00007988 */ /* 0x0003e80008000405 */
[----:B0-----:R-:W3:Y:S04]  /*3e8e0*/  LDL.LU R57, [R1+0x90] ;  /* 0x0000900001397983 */ /* 0x001ee80000300800 */
[----:B-1----:R-:W3:Y:S04]  /*3e8f0*/  LDL.LU R58, [R1+0x8c] ;  /* 0x00008c00013a7983 */ /* 0x002ee80000300800 */
[----:B------:R0:W-:Y:S04]  /*3e900*/  STS.U16 [R0+UR5+0x85c0], R59 ;  /* 0x0085c03b00007988 */ /* 0x0001e80008000405 */
[----:B0-----:R-:W3:Y:S04]  /*3e910*/  LDL.LU R59, [R1+0x74] ;  /* 0x00007400013b7983 */ /* 0x001ee80000300800 */
[----:B--2---:R0:W-:Y:S04]  /*3e920*/  STS.U16 [R0+UR5+0x87c0], R22 ;  /* 0x0087c01600007988 */ /* 0x0041e80008000405 */
[----:B----4-:R1:W-:Y:S04]  /*3e930*/  STS.U16 [R0+UR5+0x8780], R23 ;  /* 0x0087801700007988 */ /* 0x0103e80008000405 */
[----:B------:R-:W-:Y:S04]  /*3e940*/  STS.U16 [R0+UR5+0x8980], R4 ;  /* 0x0089800400007988 */ /* 0x000fe80008000405 */
[----:B------:R-:W-:Y:S04]  /*3e950*/  STS.U16 [R0+UR5+0x89c0], R34 ;  /* 0x0089c02200007988 */ /* 0x000fe80008000405 */
[----:B------:R-:W-:Y:S04]  /*3e960*/  STS.U16 [R0+UR5+0x8bc0], R35 ;  /* 0x008bc02300007988 */ /* 0x000fe80008000405 */
[----:B------:R-:W-:Y:S04]  /*3e970*/  STS.U16 [R0+UR5+0x8b80], R36 ;  /* 0x008b802400007988 */ /* 0x000fe80008000405 */
[----:B------:R-:W-:Y:S04]  /*3e980*/  STS.U16 [R0+UR5+0x8d80], R37 ;  /* 0x008d802500007988 */ /* 0x000fe80008000405 */
[----:B0-----:R-:W2:Y:S04]  /*3e990*/  LDL.LU R22, [R1+0x60] ;  /* 0x0000600001167983 */ /* 0x001ea80000300800 */
        /* <DEDUP_REMOVED lines=22> */
[----:B------:R0:W-:Y:S04]  /*3eb00*/  STS.U16 [R0+UR5+0xa3c0], R3 ;  /* 0x00a3c00300007988 */ /* 0x0001e80008000405 */
[----:B0-----:R-:W3:Y:S04]  /*3eb10*/  LDL.LU R3, [R1+0x390] ;  /* 0x0003900001037983 */ /* 0x001ee80000300800 */
[----:B------:R-:W-:Y:S04]  /*3eb20*/  STS.U16 [R0+UR5+0xa380], R59 ;  /* 0x00a3803b00007988 */ /* 0x000fe80008000405 */
[----:B--2---:R-:W-:Y:S04]  /*3eb30*/  STS.U16 [R0+UR5+0xa580], R22 ;  /* 0x00a5801600007988 */ /* 0x004fe80008000405 */
[----:B----4-:R-:W-:Y:S04]  /*3eb40*/  STS.U16 [R0+UR5+0xa5c0], R23 ;  /* 0x00a5c01700007988 */ /* 0x010fe80008000405 */
[----:B------:R0:W-:Y:S04]  /*3eb50*/  STS.U16 [R0+UR5+0xa7c0], R61 ;  /* 0x00a7c03d00007988 */ /* 0x0001e80008000405 */
[----:B------:R-:W-:Y:S04]  /*3eb60*/  STS.U16 [R0+UR5+0xa780], R60 ;  /* 0x00a7803c00007988 */ /* 0x000fe80008000405 */
[----:B------:R1:W-:Y:S04]  /*3eb70*/  STS.U16 [R0+UR5+0xa980], R2 ;  /* 0x00a9800200007988 */ /* 0x0003e80008000405 */
[----:B------:R-:W-:Y:S04]  /*3eb80*/  STS.U16 [R0+UR5+0xa9c0], R10 ;  /* 0x00a9c00a00007988 */ /* 0x000fe80008000405 */
[----:B------:R-:W-:Y:S04]  /*3eb90*/  STS.U16 [R0+UR5+0xabc0], R11 ;  /* 0x00abc00b00007988 */ /* 0x000fe80008000405 */
[----:B------:R-:W-:Y:S04]  /*3eba0*/  STS.U16 [R0+UR5+0xab80], R12 ;  /* 0x00ab800c00007988 */ /* 0x000fe80008000405 */
[----:B------:R-:W-:Y:S04]  /*3ebb0*/  STS.U16 [R0+UR5+0xad80], R13 ;  /* 0x00ad800d00007988 */ /* 0x000fe80008000405 */
[----:B------:R-:W-:Y:S04]  /*3ebc0*/  STS.U16 [R0+UR5+0xadc0], R14 ;  /* 0x00adc00e00007988 */ /* 0x000fe80008000405 */
[----:B0-----:R-:W2:Y:S01]  /*3ebd0*/  LDL.LU R61, [R1+0x5048] ;  /* 0x00504800013d7983 */ /* 0x001ea20000300800 */
[----:B-1----:R-:W0:Y:S03]  /*3ebe0*/  S2R R2, SR_TID.X ;  /* 0x0000000000027919 */ /* 0x002e260000002100 */
        /* <DEDUP_REMOVED lines=17> */
[----:B------:R-:W-:Y:S01]  /*3ed00*/  STS.U16 [R0+UR5+0xbf80], R33 ;  /* 0x00bf802100007988 */ /* 0x000fe20008000405 */
[----:B------:R-:W-:Y:S01]  /*3ed10*/  BAR.SYNC.DEFER_BLOCKING 0x0 ;  /* 0x0000000000007b1d */ /* 0x000fe20000010000 */
[C---:B0-----:R-:W-:Y:S01]  /*3ed20*/  IMAD.SHL.U32 R22, R2.reuse, 0x2, RZ ;  /* 0x0000000202167824 */ /* 0x041fe200078e00ff */
[----:B------:R-:W-:-:S05]  /*3ed30*/  LOP3.LUT R60, R2, 0x7, RZ, 0xc0, !PT ;  /* 0x00000007023c7812 */ /* 0x000fca00078ec0ff */
[----:B------:R-:W-:-:S05]  /*3ed40*/  IMAD R60, R60, 0x90, RZ ;  /* 0x000000903c3c7824 */ /* 0x000fca00078e02ff */
[----:B------:R-:W-:-:S05]  /*3ed50*/  LOP3.LUT R22, R60, 0x30, R22, 0x78, !PT ;  /* 0x000000303c167812 */ /* 0x000fca00078e7816 */
[----:B------:R-:W0:Y:S04]  /*3ed60*/  LDSM.16.M88.4 R40, [R22+UR5+0x8000] ;  /* 0x008000051628783b */ /* 0x000e280008000200 */
[----:B------:R-:W1:Y:S04]  /*3ed70*/  LDSM.16.M88.4 R36, [R22+UR5+0x8400] ;  /* 0x008400051624783b */ /* 0x000e680008000200 */
[----:B------:R-:W3:Y:S04]  /*3ed80*/  LDSM.16.M88.4 R32, [R22+UR5+0x8800] ;  /* 0x008800051620783b */ /* 0x000ee80008000200 */
[----:B------:R-:W4:Y:S04]  /*3ed90*/  LDSM.16.M88.4 R28, [R22+UR5+0x8c00] ;  /* 0x008c0005161c783b */ /* 0x000f280008000200 */
[----:B------:R-:W3:Y:S04]  /*3eda0*/  LDSM.16.M88.4 R24, [R22+UR5+0x9000] ;  /* 0x009000051618783b */ /* 0x000ee80008000200 */
[----:B------:R-:W3:Y:S04]  /*3edb0*/  LDSM.16.M88.4 R8, [R22+UR5+0x9400] ;  /* 0x009400051608783b */ /* 0x000ee80008000200 */
[----:B------:R-:W4:Y:S04]  /*3edc0*/  LDSM.16.M88.4 R4, [R22+UR5+0x9800] ;  /* 0x009800051604783b */ /* 0x000f280008000200 */
[----:B------:R-:W4:Y:S04]  /*3edd0*/  LDSM.16.M88.4 R16, [R22+UR5+0x9c00] ;  /* 0x009c00051610783b */ /* 0x000f280008000200 */
[----:B------:R-:W4:Y:S04]  /*3ede0*/  LDSM.16.M88.4 R12, [R22+UR5+0xa000] ;  /* 0x00a00005160c783b */ /* 0x000f280008000200 */
[----:B------:R-:W-:Y:S04]  /*3edf0*/  LDSM.16.M88.4 R52, [R22+UR5+0xa400] ;  /* 0x00a400051634783b */ /* 0x000fe80008000200 */
[----:B------:R-:W-:Y:S04]  /*3ee00*/  LDSM.16.M88.4 R56, [R22+UR5+0xa800] ;  /* 0x00a800051638783b */ /* 0x000fe80008000200 */
[----:B0-----:R-:W-:Y:S04]  /*3ee10*/  STL [R1+0x4858], R42 ;  /* 0x0048582a01007387 */ /* 0x001fe80000100800 */
[----:B------:R-:W-:Y:S04]  /*3ee20*/  STL [R1+0x4854], R43 ;  /* 0x0048542b01007387 */ /* 0x000fe80000100800 */
[----:B-1----:R-:W-:Y:S04]  /*3ee30*/  STL [R1+0x4cfc], R38 ;  /* 0x004cfc2601007387 */ /* 0x002fe80000100800 */
[----:B------:R-:W-:Y:S04]  /*3ee40*/  STL [R1+0x4cf8], R39 ;  /* 0x004cf82701007387 */ /* 0x000fe80000100800 */
[----:B---3--:R-:W-:Y:S04]  /*3ee50*/  STL [R1+0x482c], R34 ;  /* 0x00482c2201007387 */ /* 0x008fe80000100800 */
[----:B------:R-:W-:Y:S04]  /*3ee60*/  STL [R1+0x4828], R35 ;  /* 0x0048282301007387 */ /* 0x000fe80000100800 */
[----:B----4-:R-:W-:Y:S04]  /*3ee70*/  STL [R1+0x49d4], R30 ;  /* 0x0049d41e01007387 */ /* 0x010fe80000100800 */
[----:B------:R-:W-:Y:S04]  /*3ee80*/  STL [R1+0x49d0], R31 ;  /* 0x0049d01f01007387 */ /* 0x000fe80000100800 */
[----:B------:R-:W-:Y:S04]  /*3ee90*/  STL [R1+0x4824], R26 ;  /* 0x0048241a01007387 */ /* 0x000fe80000100800 */
[----:B------:R-:W-:Y:S04]  /*3eea0*/  STL [R1+0x4820], R27 ;  /* 0x0048201b01007387 */ /* 0x000fe80000100800 */
[----:B------:R-:W-:Y:S04]  /*3eeb0*/  STL [R1+0x4844], R10 ;  /* 0x0048440a01007387 */ /* 0x000fe80000100800 */
[----:B------:R-:W-:Y:S04]  /*3eec0*/  STL [R1+0x4840], R11 ;  /* 0x0048400b01007387 */ /* 0x000fe80000100800 */
[----:B------:R0:W-:Y:S04]  /*3eed0*/  STL [R1+0x484c], R6 ;  /* 0x00484c0601007387 */ /* 0x0001e80000100800 */
[----:B------:R1:W-:Y:S04]  /*3eee0*/  STL [R1+0x4848], R7 ;  /* 0x0048480701007387 */ /* 0x0003e80000100800 */
[----:B------:R-:W-:Y:S04]  /*3eef0*/  STL.64 [R1+0xf0], R16 ;  /* 0x0000f01001007387 */ /* 0x000fe80000100a00 */
[----:B------:R-:W-:Y:S04]  /*3ef00*/  STL.64 [R1+0xf8], R18 ;  /* 0x0000f81201007387 */ /* 0x000fe80000100a00 */
[----:B------:R-:W3:Y:S04]  /*3ef10*/  LDSM.16.M88.4 R16, [R22+UR5+0xac00] ;  /* 0x00ac00051610783b */ /* 0x000ee80008000200 */
[----:B------:R-:W-:Y:S01]  /*3ef20*/  STL.64 [R1+0xe0], R12 ;  /* 0x0000e00c01007387 */ /* 0x000fe20000100a00 */
[----:B------:R-:W-:-:S03]  /*3ef30*/  IMAD.MOV.U32 R3, RZ, RZ, R14 ;  /* 0x000000ffff037224 */ /* 0x000fc600078e000e */
[----:B------:R-:W-:Y:S01]  /*3ef40*/  STL.64 [R1+0xe8], R14 ;  /* 0x0000e80e01007387 */ /* 0x000fe20000100a00 */
[----:B0-----:R-:W-:Y:S02]  /*3ef50*/  IMAD.MOV.U32 R6, RZ, RZ, R13 ;  /* 0x000000ffff067224 */ /* 0x001fe400078e000d */
[----:B------:R-:W-:Y:S01]  /*3ef60*/  IMAD.MOV.U32 R2, RZ, RZ, R15 ;  /* 0x000000ffff027224 */ /* 0x000fe200078e000f */
[----:B------:R-:W4:Y:S01]  /*3ef70*/  LDL.LU.64 R44, [R1+0x1270] ;  /* 0x00127000012c7983 */ /* 0x000f220000300a00 */
[----:B-1----:R-:W-:-:S03]  /*3ef80*/  IMAD.MOV.U32 R7, RZ, RZ, R12 ;  /* 0x000000ffff077224 */ /* 0x002fc600078e000c */
[----:B------:R-:W0:Y:S04]  /*3ef90*/  LDSM.16.M88.4 R12, [R22+UR5+0xb000] ;  /* 0x00b00005160c783b */ /* 0x000e280008000200 */
[----:B---3--:R-:W-:Y:S04]  /*3efa0*/  STL.64 [R1+0x20], R16 ;  /* 0x0000201001007387 */ /* 0x008fe80000100a00 */
[----:B------:R-:W-:Y:S04]  /*3efb0*/  STL.64 [R1+0x28], R18 ;  /* 0x0000281201007387 */ /* 0x000fe80000100a00 */
[----:B------:R-:W4:Y:S04]  /*3efc0*/  LDL.LU.64 R46, [R1+0x1278] ;  /* 0x00127800012e7983 */ /* 0x000f280000300a00 */
[----:B------:R-:W-:Y:S04]  /*3efd0*/  LDSM.16.M88.4 R16, [R22+UR5+0xbc00] ;  /* 0x00bc00051610783b */ /* 0x000fe80008000200 */
[----:B0-----:R-:W-:Y:S04]  /*3efe0*/  STL.64 [R1+0x10], R12 ;  /* 0x0000100c01007387 */ /* 0x001fe80000100a00 */
[----:B------:R-:W-:Y:S04]  /*3eff0*/  STL.64 [R1+0x18], R14 ;  /* 0x0000180e01007387 */ /* 0x000fe80000100a00 */
[----:B------:R-:W0:Y:S04]  /*3f000*/  LDSM.16.M88.4 R12, [R22+UR5+0xb400] ;  /* 0x00b40005160c783b */ /* 0x000e280008000200 */
[----:B------:R-:W-:Y:S04]  /*3f010*/  STL.64 [R1+0xd0], R52 ;  /* 0x0000d03401007387 */ /* 0x000fe80000100a00 */
[----:B------:R-:W-:Y:S04]  /*3f020*/  STL.64 [R1+0xd8], R54 ;  /* 0x0000d83601007387 */ /* 0x000fe80000100a00 */
[----:B------:R1:W-:Y:S04]  /*3f030*/  STL.64 [R1+0x5020], R52 ;  /* 0x0050203401007387 */ /* 0x0003e80000100a00 */
[----:B-1----:R-:W3:Y:S04]  /*3f040*/  LDL.LU.64 R52, [R1+0x12b0] ;  /* 0x0012b00001347983 */ /* 0x002ee80000300a00 */
[----:B------:R-:W3:Y:S04]  /*3f050*/  LDL.LU.64 R54, [R1+0x12b8] ;  /* 0x0012b80001367983 */ /* 0x000ee80000300a00 */
[----:B0-----:R-:W-:Y:S04]  /*3f060*/  STL.64 [R1], R12 ;  /* 0x0000000c01007387 */ /* 0x001fe80000100a00 */
[----:B------:R-:W-:Y:S04]  /*3f070*/  STL.64 [R1+0x8], R14 ;  /* 0x0000080e01007387 */ /* 0x000fe80000100a00 */
[----:B------:R-:W-:Y:S04]  /*3f080*/  STL.64 [R1+0x30], R56 ;  /* 0x0000303801007387 */ /* 0x000fe80000100a00 */
[----:B------:R-:W-:Y:S04]  /*3f090*/  STL.64 [R1+0x38], R58 ;  /* 0x0000383a01007387 */ /* 0x000fe80000100a00 */
[----:B------:R0:W-:Y:S04]  /*3f0a0*/  STL.64 [R1+0x5018], R56 ;  /* 0x0050183801007387 */ /* 0x0001e80000100a00 */
[----:B0-----:R-:W4:Y:S04]  /*3f0b0*/  LDL.LU.64 R56, [R1+0x1380] ;  /* 0x0013800001387983 */ /* 0x001f280000300a00 */
[----:B------:R-:W4:Y:S01]  /*3f0c0*/  LDL.LU.64 R58, [R1+0x1388] ;  /* 0x00138800013a7983 */ /* 0x000f220000300a00 */
[----:B------:R-:W-:-:S02]  /*3f0d0*/  IMAD.MOV.U32 R30, RZ, RZ, R12 ;  /* 0x000000ffff1e7224 */ /* 0x000fc400078e000c */
[----:B------:R-:W-:Y:S02]  /*3f0e0*/  IMAD.MOV.U32 R0, RZ, RZ, R13 ;  /* 0x000000ffff007224 */ /* 0x000fe400078e000d */
[----:B------:R-:W0:Y:S04]  /*3f0f0*/  LDSM.16.M88.4 R12, [R22+UR5+0xb800] ;  /* 0x00b80005160c783b */ /* 0x000e280008000200 */
[----:B0-----:R-:W-:Y:S04]  /*3f100*/  STL [R1+0x485c], R14 ;  /* 0x00485c0e01007387 */ /* 0x001fe80000100800 */
[----:B------:R-:W-:Y:S04]  /*3f110*/  STL [R1+0x4850], R15 ;  /* 0x0048500f01007387 */ /* 0x000fe80000100800 */
[----:B------:R-:W-:Y:S04]  /*3f120*/  STL.64 [R1+0x4ff0], R18 ;  /* 0x004ff01201007387 */ /* 0x000fe80000100a00 */
[----:B------:R-:W-:Y:S04]  /*3f130*/  STL.64 [R1+0x4fe8], R16 ;  /* 0x004fe81001007387 */ /* 0x000fe80000100a00 */
[----:B--2---:R-:W-:Y:S04]  /*3f140*/  LDSM.16.MT88.4 R48, [R61+UR5] ;  /* 0x000000053d30783b */ /* 0x004fe80008004200 */
[----:B------:R-:W0:Y:S04]  /*3f150*/  LDSM.16.MT88.4 R20, [R61+UR5+0x80] ;  /* 0x000080053d14783b */ /* 0x000e280008004200 */
[----:B0-----:R-:W-:Y:S04]  /*3f160*/  STL.64 [R1+0x5000], R22 ;  /* 0x0050001601007387 */ /* 0x001fe80000100a00 */
[----:B------:R3:W-:Y:S04]  /*3f170*/  STL.64 [R1+0x4ff8], R20 ;  /* 0x004ff81401007387 */ /* 0x0007e80000100a00 */
[----:B------:R-:W-:Y:S01]  /*3f180*/  STL.64 [R1+0x5008], R36 ;  /* 0x0050082401007387 */ /* 0x000fe20000100a00 */
[----:B---3--:R-:W-:Y:S01]  /*3f190*/  HMMA.16816.F32 R20, R48, R36, R52 ;  /* 0x000000243014723c */ /* 0x008fe20000001834 */
[----:B------:R-:W-:-:S02]  /*3f1a0*/  IMAD.MOV.U32 R52, RZ, RZ, R7 ;  /* 0x000000ffff347224 */ /* 0x000fc400078e0007 */
[----:B------:R-:W-:-:S05]  /*3f1b0*/  IMAD.MOV.U32 R53, RZ, RZ, R6 ;  /* 0x000000ffff357224 */ /* 0x000fca00078e0006 */
[----:B----4-:R-:W-:-:S15]  /*3f1c0*/  HMMA.16816.F32 R16, R48, R40, R56 ;  /* 0x000000283010723c */ /* 0x010fde0000001838 */
[----:B------:R-:W-:-:S04]  /*3f1d0*/  NOP ;  /* 0x0000000000007918 */ /* 0x000fc80000000000 */
[----:B------:R-:W-:Y:S04]  /*3f1e0*/  STL.64 [R1+0x4d0], R16 ;  /* 0x0004d01001007387 */ /* 0x000fe80000100a00 */
[----:B------:R0:W-:Y:S04]  /*3f1f0*/  STL.64 [R1+0x4d8], R18 ;  /* 0x0004d81201007387 */ /* 0x0001e80000100a00 */
[----:B------:R-:W-:Y:S04]  /*3f200*/  STL.64 [R1+0x4c0], R20 ;  /* 0x0004c01401007387 */ /* 0x000fe80000100a00 */
[----:B------:R-:W-:Y:S01]  /*3f210*/  STL.64 [R1+0x4c8], R22 ;  /* 0x0004c81601007387 */ /* 0x000fe20000100a00 */
[----:B0-----:R-:W-:Y:S03]  /*3f220*/  HMMA.16816.F32 R16, R48, R32, R44 ;  /* 0x000000203010723c */ /* 0x001fe6000000182c */
[----:B------:R-:W2:Y:S04]  /*3f230*/  LDL.LU.64 R44, [R1+0x11c0] ;  /* 0x0011c000012c7983 */ /* 0x000ea80000300a00 */
[----:B------:R-:W2:Y:S04]  /*3f240*/  LDL.LU.64 R46, [R1+0x11c8] ;  /* 0x0011c800012e7983 */ /* 0x000ea80000300a00 */
[----:B------:R-:W3:Y:S04]  /*3f250*/  LDL.LU.64 R36, [R1+0x1180] ;  /* 0x0011800001247983 */ /* 0x000ee80000300a00 */
[----:B------:R-:W3:Y:S04]  /*3f260*/  LDL.LU.64 R38, [R1+0x1188] ;  /* 0x0011880001267983 */ /* 0x000ee80000300a00 */
[----:B------:R0:W-:Y:S04]  /*3f270*/  STL.64 [R1+0x5030], R52 ;  /* 0x0050303401007387 */ /* 0x0001e80000100a00 */
[----:B0-----:R-:W4:Y:S04]  /*3f280*/  LDL.64 R52, [R1+0xf0] ;  /* 0x0000f00001347983 */ /* 0x001f280000100a00 */
[----:B----4-:R-:W-:Y:S04]  /*3f290*/  STL.64 [R1+0x5040], R52 ;  /* 0x0050403401007387 */ /* 0x010fe80000100a00 */
[----:B------:R-:W4:Y:S01]  /*3f2a0*/  LDL.64 R20, [R1+0x20] ;  /* 0x0000200001147983 */ /* 0x000f220000100a00 */
[----:B------:R-:W-:-:S02]  /*3f2b0*/  IMAD.MOV.U32 R34, RZ, RZ, R16 ;  /* 0x000000ffff227224 */ /* 0x000fc400078e0010 */
[----:B------:R-:W-:Y:S01]  /*3f2c0*/  IMAD.MOV.U32 R35, RZ, RZ, R17 ;  /* 0x000000ffff237224 */ /* 0x000fe200078e0011 */
[----:B--2---:R-:W-:Y:S01]  /*3f2d0*/  HMMA.16816.F32 R44, R48, R28, R44 ;  /* 0x0000001c302c723c */ /* 0x004fe2000000182c */
[----:B----4-:R0:W-:Y:S04]  /*3f2e0*/  STL.64 [R1+0x5010], R20 ;  /* 0x0050101401007387 */ /* 0x0101e80000100a00 */
[----:B------:R-:W2:Y:S01]  /*3f2f0*/  LDL.64 R16, [R1+0x10] ;  /* 0x0000100001107983 */ /* 0x000ea20000100a00 */
[----:B------:R-:W-:Y:S02]  /*3f300*/  IMAD.MOV.U32 R27, RZ, RZ, R19 ;  /* 0x000000ffff1b7224 */ /* 0x000fe400078e0013 */
[----:B------:R-:W-:-:S11]  /*3f310*/  IMAD.MOV.U32 R26, RZ, RZ, R18 ;  /* 0x000000ffff1a7224 */ /* 0x000fd600078e0012 */
[----:B------:R-:W-:Y:S02]  /*3f320*/  IMAD.MOV.U32 R6, RZ, RZ, R44 ;  /* 0x000000ffff067224 */ /* 0x000fe400078e002c */
[----:B------:R-:W-:Y:S02]  /*3f330*/  IMAD.MOV.U32 R7, RZ, RZ, R45 ;  /* 0x000000ffff077224 */ /* 0x000fe400078e002d */
[----:B------:R-:W-:Y:S02]  /*3f340*/  IMAD.MOV.U32 R10, RZ, RZ, R46 ;  /* 0x000000ffff0a7224 */ /* 0x000fe400078e002e */
[----:B------:R-:W-:Y:S02]  /*3f350*/  IMAD.MOV.U32 R11, RZ, RZ, R47 ;  /* 0x000000ffff0b7224 */ /* 0x000fe400078e002f */
[----:B------:R-:W1:Y:S04]  /*3f360*/  LDSM.16.MT88.4 R44, [R61+UR5+0x100] ;  /* 0x000100053d2c783b */ /* 0x000e680008004200 */
[----:B--2---:R3:W-:Y:S04]  /*3f370*/  STL.64 [R1+0x5028], R16 ;  /* 0x0050281001007387 */ /* 0x0047e80000100a00 */
[----:B------:R-:W-:Y:S04]  /*3f380*/  STL [R1+0x4b38], R27 ;  /* 0x004b381b01007387 */ /* 0x000fe80000100800 */
[----:B------:R-:W-:Y:S04]  /*3f390*/  STL [R1+0x4af0], R35 ;  /* 0x004af02301007387 */ /* 0x000fe80000100800 */
[----:B------:R-:W-:Y:S04]  /*3f3a0*/  STL [R1+0x4a0c], R34 ;  /* 0x004a0c2201007387 */ /* 0x000fe80000100800 */
[----:B------:R2:W-:Y:S04]  /*3f3b0*/  STL.64 [R1+0x5038], R32 ;  /* 0x0050382001007387 */ /* 0x0005e80000100a00 */
[----:B------:R-:W-:Y:S04]  /*3f3c0*/  STL [R1+0x4a08], R26 ;  /* 0x004a081a01007387 */ /* 0x000fe80000100800 */
[----:B0-----:R-:W4:Y:S04]  /*3f3d0*/  LDL.LU.64 R20, [R1+0x1150] ;  /* 0x0011500001147983 */ /* 0x001f280000300a00 */
[----:B------:R-:W4:Y:S04]  /*3f3e0*/  LDL.LU.64 R22, [R1+0x1158] ;  /* 0x0011580001167983 */ /* 0x000f280000300a00 */
[----:B------:R-:W-:Y:S04]  /*3f3f0*/  STL [R1+0x4af4], R6 ;  /* 0x004af40601007387 */ /* 0x000fe80000100800 */
[----:B------:R-:W4:Y:S04]  /*3f400*/  LDL.LU.64 R52, [R1+0x1120] ;  /* 0x0011200001347983 */ /* 0x000f280000300a00 */
[----:B------:R-:W4:Y:S01]  /*3f410*/  LDL.LU.64 R54, [R1+0x1128] ;  /* 0x0011280001367983 */ /* 0x000f220000300a00 */
[----:B---3--:R-:W-:Y:S03]  /*3f420*/  HMMA.16816.F32 R16, R48, R24, R36 ;  /* 0x000000183010723c */ /* 0x008fe60000001824 */
[----:B--2---:R-:W2:Y:S04]  /*3f430*/  LDL.LU.64 R32, [R1+0x10f0] ;  /* 0x0010f00001207983 */ /* 0x004ea80000300a00 */
[----:B------:R-:W2:-:S12]  /*3f440*/  LDL.LU.64 R34, [R1+0x10f8] ;  /* 0x0010f80001227983 */ /* 0x000e980000300a00 */
[----:B------:R-:W-:Y:S02]  /*3f450*/  IMAD.MOV.U32 R14, RZ, RZ, R16 ;  /* 0x000000ffff0e7224 */ /* 0x000fe400078e0010 */
[----:B------:R-:W-:Y:S02]  /*3f460*/  IMAD.MOV.U32 R42, RZ, RZ, R17 ;  /* 0x000000ffff2a7224 */ /* 0x000fe400078e0011 */
[----:B------:R-:W-:Y:S02]  /*3f470*/  IMAD.MOV.U32 R43, RZ, RZ, R18 ;  /* 0x000000ffff2b7224 */ /* 0x000fe400078e0012 */
[----:B------:R-:W-:Y:S01]  /*3f480*/  IMAD.MOV.U32 R15, RZ, RZ, R19 ;  /* 0x000000ffff0f7224 */ /* 0x000fe200078e0013 */
[----:B------:R-:W3:Y:S04]  /*3f490*/  LDL.LU.64 R16, [R1+0xc70] ;  /* 0x000c700001107983 */ /* 0x000ee80000300a00 */
[----:B------:R-:W3:Y:S04]  /*3f4a0*/  LDL.LU.64 R18, [R1+0xc78] ;  /* 0x000c780001127983 */ /* 0x000ee80000300a00 */
[----:B------:R-:W2:Y:S04]  /*3f4b0*/  LDL.LU.64 R56, [R1+0xc60] ;  /* 0x000c600001387983 */ /* 0x000ea80000300a00 */
[----:B------:R-:W2:Y:S01]  /*3f4c0*/  LDL.LU.64 R58, [R1+0xc68] ;  /* 0x000c6800013a7983 */ /* 0x000ea20000300a00 */
[C---:B----4-:R-:W-:Y:S08]  /*3f4d0*/  HMMA.16816.F32 R36, R48.reuse, R8, R20 ;  /* 0x000000083024723c */ /* 0x050ff00000001814 */
[C---:B------:R-:W-:Y:S01]  /*3f4e0*/  HMMA.16816.F32 R52, R48.reuse, R4, R52 ;  /* 0x000000043034723c */ /* 0x040fe20000001834 */
[----:B------:R-:W4:Y:S04]  /*3f4f0*/  LDL.LU.64 R20, [R1+0xc50] ;  /* 0x000c500001147983 */ /* 0x000f280000300a00 */
[----:B------:R-:W4:Y:S06]  /*3f500*/  LDL.LU.64 R22, [R1+0xc58] ;  /* 0x000c580001167983 */ /* 0x000f2c0000300a00 */
[----:B------:R0:W-:Y:S04]  /*3f510*/  STL.64 [R1+0x480], R36 ;  /* 0x0004802401007387 */ /* 0x0001e80000100a00 */
[----:B------:R1:W-:Y:S04]  /*3f520*/  STL.64 [R1+0x488], R38 ;  /* 0x0004882601007387 */ /* 0x0003e80000100a00 */
[----:B0-----:R-:W2:Y:S04]  /*3f530*/  LDL.LU.64 R36, [R1+0xb50] ;  /* 0x000b500001247983 */ /* 0x001ea80000300a00 */
[----:B-1----:R-:W2:Y:S04]  /*3f540*/  LDL.LU.64 R38, [R1+0xb58] ;  /* 0x000b580001267983 */ /* 0x002ea80000300a00 */
[----:B------:R-:W-:Y:S04]  /*3f550*/  STL.64 [R1+0x4f78], R46 ;  /* 0x004f782e01007387 */ /* 0x000fe80000100a00 */
[----:B------:R-:W-:Y:S04]  /*3f560*/  STL.64 [R1+0x4f70], R44 ;  /* 0x004f702c01007387 */ /* 0x000fe80000100a00 */
[----:B------:R0:W-:Y:S04]  /*3f570*/  STL.64 [R1+0x690], R52 ;  /* 0x0006903401007387 */ /* 0x0001e80000100a00 */
[----:B------:R-:W-:Y:S04]  /*3f580*/  STL.64 [R1+0x698], R54 ;  /* 0x0006983601007387 */ /* 0x000fe80000100a00 */
[----:B0-----:R-:W2:Y:S01]  /*3f590*/  LDL.LU.64 R52, [R1+0x5040] ;  /* 0x0050400001347983 */ /* 0x001ea20000300a00 */
[----:B------:R-:W-:Y:S01]  /*3f5a0*/  IMAD.MOV.U32 R45, RZ, RZ, R0 ;  /* 0x000000ffff2d7224 */ /* 0x000fe200078e0000 */
[----:B--2---:R-:W-:Y:S01]  /*3f5b0*/  HMMA.16816.F32 R32, R48, R52, R32 ;  /* 0x000000343020723c */ /* 0x004fe20000001820 */
[----:B------:R-:W-:-:S02]  /*3f5c0*/  IMAD.MOV.U32 R6, RZ, RZ, R52 ;  /* 0x000000ffff067224 */ /* 0x000fc400078e0034 */
[----:B------:R-:W-:-:S15]  /*3f5d0*/  IMAD.MOV.U32 R0, RZ, RZ, R53 ;  /* 0x000000ffff007224 */ /* 0x000fde00078e0035 */
[----:B------:R-:W-:Y:S01]  /*3f5e0*/  NOP ;  /* 0x0000000000007918 */ /* 0x000fe20000000000 */
[----:B------:R0:W-:Y:S04]  /*3f5f0*/  STL.64 [R1+0x680], R32 ;  /* 0x0006802001007387 */ /* 0x0001e80000100a00 */
[----:B------:R-:W-:Y:S04]  /*3f600*/  STL.64 [R1+0x688], R34 ;  /* 0x0006882201007387 */ /* 0x000fe80000100a00 */
[----:B0-----:R-:W2:Y:S04]  /*3f610*/  LDL.LU.64 R32, [R1+0x5038] ;  /* 0x0050380001207983 */ /* 0x001ea80000300a00 */
[----:B------:R-:W3:Y:S02]  /*3f620*/  LDL.LU.64 R52, [R1+0x5030] ;  /* 0x0050300001347983 */ /* 0x000ee40000300a00 */
[----:B---3--:R-:W-:Y:S02]  /*3f630*/  HMMA.16816.F32 R52, R48, R52, R16 ;  /* 0x000000343034723c */ /* 0x008fe40000001810 */
[----:B------:R-:W3:-:S15]  /*3f640*/  LDL.LU.64 R16, [R1+0x5028] ;  /* 0x0050280001107983 */ /* 0x000ede0000300a00 */
[----:B------:R-:W-:Y:S02]  /*3f650*/  NOP ;  /* 0x0000000000007918 */ /* 0x000fe40000000000 */
[----:B------:R0:W-:Y:S04]  /*3f660*/  STL.64 [R1+0x670], R52 ;  /* 0x0006703401007387 */ /* 0x0001e80000100a00 */
[----:B------:R-:W-:Y:S04]  /*3f670*/  STL.64 [R1+0x678], R54 ;  /* 0x0006783601007387 */ /* 0x000fe80000100a00 */
[----:B0-----:R-:W2:Y:S02]  /*3f680*/  LDL.LU.64 R52, [R1+0x5020] ;  /* 0x0050200001347983 */ /* 0x001ea40000300a00 */
[----:B--2---:R-:W-:-:S15]  /*3f690*/  HMMA.16816.F32 R56, R48, R52, R56 ;  /* 0x000000343038723c */ /* 0x004fde0000001838 */
[----:B------:R-:W-:-:S04]  /*3f6a0*/  NOP ;  /* 0x0000000000007918 */ /* 0x000fc80000000000 */
[----:B------:R0:W-:Y:S04]  /*3f6b0*/  STL.64 [R1+0x660], R56 ;  /* 0x0006603801007387 */ /* 0x0001e80000100a00 */
[----:B------:R-:W-:Y:S04]  /*3f6c0*/  STL.64 [R1+0x668], R58 ;  /* 0x0006683a01007387 */ /* 0x000fe80000100a00 */
[----:B0-----:R-:W4:Y:S04]  /*3f6d0*/  LDL.LU.64 R56, [R1+0x5018] ;  /* 0x0050180001387983 */ /* 0x001f280000300a00 */
[----:B------:R0:W-:Y:S04]  /*3f6e0*/  STL.64 [R1+0x4fc0], R52 ;  /* 0x004fc03401007387 */ /* 0x0001e80000100a00 */
[----:B0-----:R-:W2:Y:S04]  /*3f6f0*/  LDL.LU.64 R52, [R1+0xaa0] ;  /* 0x000aa00001347983 */ /* 0x001ea80000300a00 */
[----:B------:R-:W2:Y:S01]  /*3f700*/  LDL.LU.64 R54, [R1+0xaa8] ;  /* 0x000aa80001367983 */ /* 0x000ea20000300a00 */
[----:B----4-:R-:W-:-:S15]  /*3f710*/  HMMA.16816.F32 R20, R48, R56, R20 ;  /* 0x000000383014723c */ /* 0x010fde0000001814 */
[----:B------:R-:W-:-:S04]  /*3f720*/  NOP ;  /* 0x0000000000007918 */ /* 0x000fc80000000000 */
[----:B------:R0:W-:Y:S04]  /*3f730*/  STL.64 [R1+0x650], R20 ;  /* 0x0006501401007387 */ /* 0x0001e80000100a00 */
[----:B------:R-:W-:Y:S04]  /*3f740*/  STL.64 [R1+0x658], R22 ;  /* 0x0006581601007387 */ /* 0x000fe80000100a00 */
[----:B0-----:R-:W4:Y:S04]  /*3f750*/  LDL.LU.64 R20, [R1+0x5010] ;  /* 0x0050100001147983 */ /* 0x001f280000300a00 */
[----:B------:R0:W-:Y:S04]  /*3f760*/  STL.64 [R1+0x4fb8], R56 ;  /* 0x004fb83801007387 */ /* 0x0001e80000100a00 */
[----:B0-----:R-:W4:Y:S04]  /*3f770*/  LDL.LU.64 R56, [R1+0xb40] ;  /* 0x000b400001387983 */ /* 0x001f280000300a00 */
[----:B------:R-:W4:Y:S01]  /*3f780*/  LDL.LU.64 R58, [R1+0xb48] ;  /* 0x000b4800013a7983 */ /* 0x000f220000300a00 */
[----:B------:R-:W-:-:S07]  /*3f790*/  IMAD.MOV.U32 R44, RZ, RZ, R30 ;  /* 0x000000ffff2c7224 */ /* 0x000fce00078e001e */
[----:B--2---:R-:W-:Y:S01]  /*3f7a0*/  HMMA.16816.F32 R52, R48, R44, R52 ;  /* 0x0000002c3034723c */ /* 0x004fe20000001834 */
[----:B---3--:R-:W-:Y:S02]  /*3f7b0*/  IMAD.MOV.U32 R31, RZ, RZ, R16 ;  /* 0x000000ffff1f7224 */ /* 0x008fe400078e0010 */
[----:B------:R-:W-:-:S05]  /*3f7c0*/  IMAD.MOV.U32 R30, RZ, RZ, R17 ;  /* 0x000000ffff1e7224 */ /* 0x000fca00078e0011 */
[C---:B----4-:R-:W-:Y:S08]  /*3f7d0*/  HMMA.16816.F32 R36, R48.reuse, R20, R36 ;  /* 0x000000143024723c */ /* 0x050ff00000001824 */
[----:B------:R-:W-:Y:S01]  /*3f7e0*/  HMMA.16816.F32 R56, R48, R16, R56 ;  /* 0x000000103038723c */ /* 0x000fe20000001838 */
[----:B------:R-:W-:Y:S02]  /*3f7f0*/  IMAD.MOV.U32 R27, RZ, RZ, R20 ;  /* 0x000000ffff1b7224 */ /* 0x000fe400078e0014 */
[----:B------:R-:W-:-:S08]  /*3f800*/  IMAD.MOV.U32 R26, RZ, RZ, R21 ;  /* 0x000000ffff1a7224 */ /* 0x000fd000078e0015 */
[----:B------:R0:W-:Y:S04]  /*3f810*/  STL.64 [R1+0x640], R36 ;  /* 0x0006402401007387 */ /* 0x0001e80000100a00 */
[----:B------:R-:W-:Y:S04]  /*3f820*/  STL.64 [R1+0x648], R38 ;  /* 0x0006482601007387 */ /* 0x000fe80000100a00 */
[----:B0-----:R-:W2:Y:S04]  /*3f830*/  LDL.LU.64 R36, [R1+0x5008] ;  /* 0x0050080001247983 */ /* 0x001ea80000300a00 */
[----:B------:R-:W3:Y:S04]  /*3f840*/  LDL.LU.64 R22, [R1+0x5000] ;  /* 0x0050000001167983 */ /* 0x000ee80000300a00 */
[----:B------:R-:W3:Y:S04]  /*3f850*/  LDL.LU.64 R20, [R1+0x4ff8] ;  /* 0x004ff80001147983 */ /* 0x000ee80000300a00 */
[----:B------:R-:W-:Y:S04]  /*3f860*/  STL.64 [R1+0x630], R56 ;  /* 0x0006303801007387 */ /* 0x000fe80000100a00 */
[----:B------:R-:W-:Y:S04]  /*3f870*/  STL.64 [R1+0x638], R58 ;  /* 0x0006383a01007387 */ /* 0x000fe80000100a00 */
[----:B------:R-:W4:Y:S04]  /*3f880*/  LDL.LU.64 R16, [R1+0xa90] ;  /* 0x000a900001107983 */ /* 0x000f280000300a00 */
[----:B------:R-:W4:Y:S04]  /*3f890*/  LDL.LU.64 R18, [R1+0xa98] ;  /* 0x000a980001127983 */ /* 0x000f280000300a00 */
[----:B------:R-:W-:Y:S04]  /*3f8a0*/  STL.64 [R1+0x4f80], R44 ;  /* 0x004f802c01007387 */ /* 0x000fe80000100a00 */
[----:B------:R0:W-:Y:S04]  /*3f8b0*/  STL.64 [R1+0x620], R52 ;  /* 0x0006203401007387 */ /* 0x0001e80000100a00 */
[----:B------:R-:W-:Y:S04]  /*3f8c0*/  STL.64 [R1+0x628], R54 ;  /* 0x0006283601007387 */ /* 0x000fe80000100a00 */
[----:B0-----:R-:W2:Y:S01]  /*3f8d0*/  LDL.64 R52, [R1+0xe0] ;  /* 0x0000e00001347983 */ /* 0x001ea20000100a00 */
[----:B------:R-:W-:-:S02]  /*3f8e0*/  IMAD.MOV.U32 R44, RZ, RZ, R31 ;  /* 0x000000ffff2c7224 */ /* 0x000fc400078e001f */
[----:B------:R-:W-:Y:S01]  /*3f8f0*/  IMAD.MOV.U32 R45, RZ, RZ, R30 ;  /* 0x000000ffff2d7224 */ /* 0x000fe200078e001e */
[----:B----4-:R-:W-:Y:S01]  /*3f900*/  HMMA.16816.F32 R16, R48, R12, R16 ;  /* 0x0000000c3010723c */ /* 0x010fe20000001810 */
[----:B--2---:R0:W-:Y:S04]  /*3f910*/  STL.64 [R1+0x4fd8], R52 ;  /* 0x004fd83401007387 */ /* 0x0041e80000100a00 */
[----:B------:R1:W-:Y:S04]  /*3f920*/  STL.64 [R1+0x4f98], R44 ;  /* 0x004f982c01007387 */ /* 0x0003e80000100a00 */
[----:B------:R-:W2:Y:S04]  /*3f930*/  LDL.LU.64 R56, [R1+0x11a0] ;  /* 0x0011a00001387983 */ /* 0x000ea80000300a00 */
[----:B------:R-:W2:Y:S04]  /*3f940*/  LDL.LU.64 R58, [R1+0x11a8] ;  /* 0x0011a800013a7983 */ /* 0x000ea80000300a00 */
[----:B0-----:R-:W4:Y:S01]  /*3f950*/  LDL.LU.64 R52, [R1+0x1170] ;  /* 0x0011700001347983 */ /* 0x001f220000300a00 */
[----:B-1----:R-:W-:-:S02]  /*3f960*/  IMAD.MOV.U32 R44, RZ, RZ, R27 ;  /* 0x000000ffff2c7224 */ /* 0x002fc400078e001b */
[----:B------:R-:W-:Y:S01]  /*3f970*/  IMAD.MOV.U32 R45, RZ, RZ, R26 ;  /* 0x000000ffff2d7224 */ /* 0x000fe200078e001a */
[----:B------:R-:W4:Y:S04]  /*3f980*/  LDL.LU.64 R54, [R1+0x1178] ;  /* 0x0011780001367983 */ /* 0x000f280000300a00 */
[----:B------:R0:W-:Y:S04]  /*3f990*/  STL.64 [R1+0x4fb0], R44 ;  /* 0x004fb02c01007387 */ /* 0x0001e80000100a00 */
[----:B0-----:R-:W2:Y:S04]  /*3f9a0*/  LDL.LU.64 R44, [R1+0x1260] ;  /* 0x00126000012c7983 */ /* 0x001ea80000300a00 */
[----:B------:R-:W2:Y:S04]  /*3f9b0*/  LDL.LU.64 R46, [R1+0x1268] ;  /* 0x00126800012e7983 */ /* 0x000ea80000300a00 */
[----:B------:R-:W-:Y:S04]  /*3f9c0*/  STL.64 [R1+0x610], R16 ;  /* 0x0006101001007387 */ /* 0x000fe80000100a00 */
[----:B------:R0:W-:Y:S04]  /*3f9d0*/  STL.64 [R1+0x618], R18 ;  /* 0x0006181201007387 */ /* 0x0001e80000100a00 */
[----:B0-----:R-:W2:Y:S04]  /*3f9e0*/  LDL.LU.64 R18, [R1+0x4ff0] ;  /* 0x004ff00001127983 */ /* 0x001ea80000300a00 */
[----:B------:R-:W2:Y:S04]  /*3f9f0*/  LDL.LU.64 R16, [R1+0x4fe8] ;  /* 0x004fe80001107983 */ /* 0x000ea80000300a00 */
[----:B------:R-:W-:Y:S04]  /*3fa00*/  STL.64 [R1+0x4f90], R14 ;  /* 0x004f900e01007387 */ /* 0x000fe80000100a00 */
[----:B------:R0:W-:Y:S04]  /*3fa10*/  STL.64 [R1+0x4f88], R12 ;  /* 0x004f880c01007387 */ /* 0x0001e80000100a00 */
[----:B0-----:R-:W2:Y:S04]  /*3fa20*/  LDL.LU.64 R12, [R1+0xa70] ;  /* 0x000a7000010c7983 */ /* 0x001ea80000300a00 */
[----:B------:R-:W2:Y:S02]  /*3fa30*/  LDL.LU.64 R14, [R1+0xa78] ;  /* 0x000a7800010e7983 */ /* 0x000ea40000300a00 */
[----:B--2---:R-:W-:Y:S02]  /*3fa40*/  HMMA.16816.F32 R12, R48, R16, R12 ;  /* 0x00000010300c723c */ /* 0x004fe4000000180c */
[----:B------:R-:W2:Y:S04]  /*3fa50*/  LDL.LU.64 R48, [R1+0x12a0] ;  /* 0x0012a00001307983 */ /* 0x000ea80000300a00 */
[----:B------:R-:W2:-:S13]  /*3fa60*/  LDL.LU.64 R50, [R1+0x12a8] ;  /* 0x0012a80001327983 */ /* 0x000e9a0000300a00 */
[----:B------:R0:W-:Y:S04]  /*3fa70*/  STL.64 [R1+0x470], R12 ;  /* 0x0004700c01007387 */ /* 0x0001e80000100a00 */
[----:B------:R1:W-:Y:S04]  /*3fa80*/  STL.64 [R1+0x478], R14 ;  /* 0x0004780e01007387 */ /* 0x0003e80000100a00 */
[----:B0-----:R-:W2:Y:S04]  /*3fa90*/  LDL.LU.64 R12, [R1+0x1140] ;  /* 0x00114000010c7983 */ /* 0x001ea80000300a00 */
[----:B-1----:R-:W2:Y:S04]  /*3faa0*/  LDL.LU.64 R14, [R1+0x1148] ;  /* 0x00114800010e7983 */ /* 0x002ea80000300a00 */
[----:B------:R-:W-:Y:S04]  /*3fab0*/  STL.64 [R1+0x4fa8], R18 ;  /* 0x004fa81201007387 */ /* 0x000fe80000100a00 */
[----:B------:R0:W-:Y:S04]  /*3fac0*/  STL.64 [R1+0x4fa0], R16 ;  /* 0x004fa01001007387 */ /* 0x0001e80000100a00 */
[----:B0-----:R-:W3:Y:S04]  /*3fad0*/  LDL.LU.64 R16, [R1+0x1360] ;  /* 0x0013600001107983 */ /* 0x001ee80000300a00 */
[----:B------:R-:W3:Y:S04]  /*3fae0*/  LDL.LU.64 R18, [R1+0x1368] ;  /* 0x0013680001127983 */ /* 0x000ee80000300a00 */
[----:B------:R-:W-:Y:S04]  /*3faf0*/  STL.64 [R1+0x4fd0], R42 ;  /* 0x004fd02a01007387 */ /* 0x000fe80000100a00 */
[----:B------:R-:W-:Y:S01]  /*3fb00*/  STL.64 [R1+0x4fc8], R40 ;  /* 0x004fc82801007387 */ /* 0x000fe20000100a00 */
[----:B---3--:R-:W-:-:S15]  /*3fb10*/  HMMA.16816.F32 R16, R20, R40, R16 ;  /* 0x000000281410723c */ /* 0x008fde0000001810 */
[----:B------:R-:W-:-:S04]  /*3fb20*/  NOP ;  /* 0x0000000000007918 */ /* 0x000fc80000000000 */
[----:B------:R-:W-:Y:S04]  /*3fb30*/  STL.64 [R1+0x460], R16 ;  /* 0x0004601001007387 */ /* 0x000fe80000100a00 */
[----:B------:R2:W-:Y:S02]  /*3fb40*/  STL.64 [R1+0x468], R18 ;  /* 0x0004681201007387 */ /* 0x0005e40000100a00 */
[C---:B--2---:R-:W-:Y:S02]  /*3fb50*/  HMMA.16816.F32 R16, R20.reuse, R36, R48 ;  /* 0x000000241410723c */ /* 0x044fe40000001830 */
[----:B------:R0:W-:Y:S06]  /*3fb60*/  STL.64 [R1+0x4fe0], R36 ;  /* 0x004fe02401007387 */ /* 0x0001ec0000100a00 */
[C---:B------:R-:W-:Y:S01]  /*3fb70*/  HMMA.16816.F32 R40, R20.reuse, R28, R56 ;  /* 0x0000001c1428723c */ /* 0x040fe20000001838 */
[----:B------:R-:W1:Y:S07]  /*3fb80*/  LDSM.16.MT88.4 R48, [R61+UR5+0x180] ;  /* 0x000180053d30783b */ /* 0x000e6e0008004200 */
[C---:B0-----:R-:W-:Y:S03]  /*3fb90*/  HMMA.16816.F32 R36, R20.reuse, R32, R44 ;  /* 0x000000201424723c */ /* 0x041fe6000000182c */
[----:B------:R-:W-:Y:S04]  /*3fba0*/  STL.64 [R1+0x450], R16 ;  /* 0x0004501001007387 */ /* 0x000fe80000100a00 */
[----:B------:R4:W-:Y:S02]  /*3fbb0*/  STL.64 [R1+0x458], R18 ;  /* 0x0004581201007387 */ /* 0x0009e40000100a00 */
[C---:B----4-:R-:W-:Y:S10]  /*3fbc0*/  HMMA.16816.F32 R16, R20.reuse, R24, R52 ;  /* 0x000000181410723c */ /* 0x050ff40000001834 */
[----:B------:R0:W-:Y:S04]  /*3fbd0*/  STL.64 [R1+0x440], R36 ;  /* 0x0004402401007387 */ /* 0x0001e80000100a00 */
[----:B------:R2:W-:Y:S04]  /*3fbe0*/  STL.64 [R1+0x448], R38 ;  /* 0x0004482601007387 */ /* 0x0005e80000100a00 */
[----:B0-----:R-:W3:Y:S04]  /*3fbf0*/  LDL.LU.64 R36, [R1+0x1110] ;  /* 0x0011100001247983 */ /* 0x001ee80000300a00 */
[----:B------:R0:W-:Y:S04]  /*3fc00*/  STL.64 [R1+0x430], R40 ;  /* 0x0004302801007387 */ /* 0x0001e80000100a00 */
[----:B------:R4:W-:Y:S04]  /*3fc10*/  STL.64 [R1+0x438], R42 ;  /* 0x0004382a01007387 */ /* 0x0009e80000100a00 */
[----:B--2---:R-:W3:Y:S04]  /*3fc20*/  LDL.LU.64 R38, [R1+0x1118] ;  /* 0x0011180001267983 */ /* 0x004ee80000300a00 */
[----:B------:R2:W-:Y:S04]  /*3fc30*/  STL.64 [R1+0x420], R16 ;  /* 0x0004201001007387 */ /* 0x0005e80000100a00 */
[----:B------:R0:W-:Y:S04]  /*3fc40*/  STL.64 [R1+0x428], R18 ;  /* 0x0004281201007387 */ /* 0x0001e80000100a00 */
[----:B------:R-:W3:Y:S04]  /*3fc50*/  LDL.LU.64 R52, [R1+0xc80] ;  /* 0x000c800001347983 */ /* 0x000ee80000300a00 */
[----:B------:R-:W3:Y:S01]  /*3fc60*/  LDL.LU.64 R54, [R1+0xc88] ;  /* 0x000c880001367983 */ /* 0x000ee20000300a00 */
[----:B------:R-:W-:Y:S03]  /*3fc70*/  HMMA.16816.F32 R12, R20, R8, R12 ;  /* 0x00000008140c723c */ /* 0x000fe6000000180c */
[----:B0-----:R-:W3:Y:S04]  /*3fc80*/  LDL.LU.64 R40, [R1+0xa80] ;  /* 0x000a800001287983 */ /* 0x001ee80000300a00 */
[----:B----4-:R-:W4:Y:S04]  /*3fc90*/  LDL.LU.64 R42, [R1+0xa88] ;  /* 0x000a8800012a7983 */ /* 0x010f280000300a00 */
[----:B------:R-:W4:Y:S04]  /*3fca0*/  LDL.LU.64 R56, [R1+0xa60] ;  /* 0x000a600001387983 */ /* 0x000f280000300a00 */
[----:B------:R-:W4:Y:S04]  /*3fcb0*/  LDL.LU.64 R58, [R1+0xa68] ;  /* 0x000a6800013a7983 */ /* 0x000f280000300a00 */
[----:B------:R0:W-:Y:S04]  /*3fcc0*/  STL.64 [R1+0x410], R12 ;  /* 0x0004100c01007387 */ /* 0x0001e80000100a00 */
[----:B------:R0:W-:Y:S04]  /*3fcd0*/  STL.64 [R1+0x418], R14 ;  /* 0x0004180e01007387 */ /* 0x0001e80000100a00 */
[----:B------:R-:W4:Y:S04]  /*3fce0*/  LDL.LU.64 R44, [R1+0xa50] ;  /* 0x000a5000012c7983 */ /* 0x000f280000300a00 */
[----:B------:R-:W4:Y:S04]  /*3fcf0*/  LDL.LU.64 R46, [R1+0xa58] ;  /* 0x000a5800012e7983 */ /* 0x000f280000300a00 */
[----:B--2---:R-:W2:Y:S04]  /*3fd00*/  LDL.LU.64 R16, [R1+0xa40] ;  /* 0x000a400001107983 */ /* 0x004ea80000300a00 */
[----:B------:R-:W2:Y:S04]  /*3fd10*/  LDL.LU.64 R18, [R1+0xa48] ;  /* 0x000a480001127983 */ /* 0x000ea80000300a00 */
[----:B0-----:R-:W2:Y:S04]  /*3fd20*/  LDL.LU.64 R12, [R1+0xa30] ;  /* 0x000a3000010c7983 */ /* 0x001ea80000300a00 */
[----:B------:R-:W2:Y:S04]  /*3fd30*/  LDL.LU.64 R14, [R1+0xa38] ;  /* 0x000a3800010e7983 */ /* 0x000ea80000300a00 */
[----:B-1----:R-:W-:Y:S04]  /*3fd40*/  STL.64 [R1+0x4f08], R50 ;  /* 0x004f083201007387 */ /* 0x002fe80000100a00 */
[----:B------:R0:W-:Y:S02]  /*3fd50*/  STL.64 [R1+0x4f00], R48 ;  /* 0x004f003001007387 */ /* 0x0001e40000100a00 */
[----:B0-----:R-:W-:-:S02]  /*3fd60*/  IMAD.MOV.U32 R48, RZ, RZ, R6 ;  /* 0x000000ffff307224 */ /* 0x001fc400078e0006 */
[----:B------:R-:W-:Y:S01]  /*3fd70*/  IMAD.MOV.U32 R49, RZ, RZ, R0 ;  /* 0x000000ffff317224 */ /* 0x000fe200078e0000 */
[C---:B---3--:R-:W-:Y:S08]  /*3fd80*/  HMMA.16816.F32 R36, R20.reuse, R4, R36 ;  /* 0x000000041424723c */ /* 0x048ff00000001824 */
[C---:B------:R-:W-:Y:S11]  /*3fd90*/  HMMA.16816.F32 R52, R20.reuse, R48, R52 ;  /* 0x000000301434723c */ /* 0x040ff60000001834 */
[----:B------:R0:W-:Y:S04]  /*3fda0*/  STL.64 [R1+0x600], R36 ;  /* 0x0006002401007387 */ /* 0x0001e80000100a00 */
[----:B------:R-:W-:Y:S04]  /*3fdb0*/  STL.64 [R1+0x608], R38 ;  /* 0x0006082601007387 */ /* 0x000fe80000100a00 */
[----:B0-----:R-:W3:Y:S04]  /*3fdc0*/  LDL.LU.64 R36, [R1+0x4fe0] ;  /* 0x004fe00001247983 */ /* 0x001ee80000300a00 */
[----:B------:R0:W-:Y:S04]  /*3fdd0*/  STL.64 [R1+0x5f0], R52 ;  /* 0x0005f03401007387 */ /* 0x0001e80000100a00 */
[----:B------:R-:W-:Y:S04]  /*3fde0*/  STL.64 [R1+0x5f8], R54 ;  /* 0x0005f83601007387 */ /* 0x000fe80000100a00 */
[----:B0-----:R-:W4:Y:S02]  /*3fdf0*/  LDL.LU.64 R52, [R1+0x4fd8] ;  /* 0x004fd80001347983 */ /* 0x001f240000300a00 */
[----:B----4-:R-:W-:Y:S01]  /*3fe00*/  HMMA.16816.F32 R40, R20, R52, R40 ;  /* 0x000000341428723c */ /* 0x010fe20000001828 */
[----:B------:R-:W-:-:S02]  /*3fe10*/  IMAD.MOV.U32 R6, RZ, RZ, R52 ;  /* 0x000000ffff067224 */ /* 0x000fc400078e0034 */
[----:B------:R-:W-:-:S15]  /*3fe20*/  IMAD.MOV.U32 R0, RZ, RZ, R53 ;  /* 0x000000ffff007224 */ /* 0x000fde00078e0035 */
[----:B------:R-:W-:Y:S01]  /*3fe30*/  NOP ;  /* 0x0000000000007918 */ /* 0x000fe20000000000 */
[----:B------:R-:W-:Y:S04]  /*3fe40*/  STL.64 [R1+0x5e0], R40 ;  /* 0x0005e02801007387 */ /* 0x000fe80000100a00 */
[----:B------:R0:W-:Y:S04]  /*3fe50*/  STL.64 [R1+0x5e8], R42 ;  /* 0x0005e82a01007387 */ /* 0x0001e80000100a00 */
[----:B0-----:R-:W4:Y:S04]  /*3fe60*/  LDL.LU.64 R42, [R1+0x4fd0] ;  /* 0x004fd000012a7983 */ /* 0x001f280000300a00 */
[----:B------:R-:W2:Y:S04]  /*3fe70*/  LDL.LU.64 R40, [R1+0x4fc8] ;  /* 0x004fc80001287983 */ /* 0x000ea80000300a00 */
[----:B------:R-:W2:Y:S02]  /*3fe80*/  LDL.LU.64 R52, [R1+0x4fc0] ;  /* 0x004fc00001347983 */ /* 0x000ea40000300a00 */
[----:B--2---:R-:W-:-:S15]  /*3fe90*/  HMMA.16816.F32 R56, R20, R52, R56 ;  /* 0x000000341438723c */ /* 0x004fde0000001838 */
[----:B------:R-:W-:-:S04]  /*3fea0*/  NOP ;  /* 0x0000000000007918 */ /* 0x000fc80000000000 */
[----:B------:R0:W-:Y:S04]  /*3feb0*/  STL.64 [R1+0x5d0], R56 ;  /* 0x0005d03801007387 */ /* 0x0001e80000100a00 */
[----:B------:R-:W-:Y:S04]  /*3fec0*/  STL.64 [R1+0x5d8], R58 ;  /* 0x0005d83a01007387 */ /* 0x000fe80000100a00 */
[----:B0-----:R-:W2:Y:S04]  /*3fed0*/  LDL.LU.64 R56, [R1+0x4fb8] ;  /* 0x004fb80001387983 */ /* 0x001ea80000300a00 */
[----:B------:R0:W-:Y:S04]  /*3fee0*/  STL.64 [R1+0x4f58], R52 ;  /* 0x004f583401007387 */ /* 0x0001e80000100a00 */
[----:B0-----:R-:W3:Y:S04]  /*3fef0*/  LDL.LU.64 R52, [R1+0xa10] ;  /* 0x000a100001347983 */ /* 0x001ee80000300a00 */
[----:B------:R-:W3:Y:S01]  /*3ff00*/  LDL.LU.64 R54, [R1+0xa18] ;  /* 0x000a180001367983 */ /* 0x000ee20000300a00 */
        /* <DEDUP_REMOVED lines=8> */
[----:B--2---:R-:W-:Y:S03]  /*3ff90*/  HMMA.16816.F32 R44, R20, R44, R16 ;  /* 0x0000002c142c723c */ /* 0x004fe60000001810 */
[----:B------:R-:W2:Y:S04]  /*3ffa0*/  LDL.LU.64 R18, [R1+0x4fa8] ;  /* 0x004fa80001127983 */ /* 0x000ea80000300a00 */
[----:B------:R-:W2:-:S12]  /*3ffb0*/  LDL.LU.64 R16, [R1+0x4fa0] ;  /* 0x004fa00001107983 */ /* 0x000e980000300a00 */
[----:B------:R0:W-:Y:S04]  /*3ffc0*/  STL.64 [R1+0x5b0], R44 ;  /* 0x0005b02c01007387 */ /* 0x0001e80000100a00 */
[----:B------:R1:W-:Y:S04]  /*3ffd0*/  STL.64 [R1+0x5b8], R46 ;  /* 0x0005b82e01007387 */ /* 0x0003e80000100a00 */
[----:B0-----:R-:W1:Y:S02]  /*3ffe0*/  LDL.LU.64 R44, [R1+0x4f98] ;  /* 0x004f9800012c7983 */ /* 0x001e640000300a00 */
[----:B-1----:R-:W-:Y:S02]  /*3fff0*/  HMMA.16816.F32 R44, R20, R44, R12 ;  /* 0x0000002c142c723c */ /* 0x002fe4000000180c */
[----:B------:R-:W2:Y:S04]  /*40000*/  LDL.LU.64 R14, [R1+0x4f90] ;  /* 0x004f9000010e7983 */ /* 0x000ea80000300a00 */
[----:B------:R-:W2:-:S13]  /*40010*/  LDL.LU.64 R12, [R1+0x4f88] ;  /* 0x004f8800010c7983 */ /* 0x000e9a0000300a00 */
[----:B------:R0:W-:Y:S04]  /*40020*/  STL.64 [R1+0x5a0], R44 ;  /* 0x0005a02c01007387 */ /* 0x0001e80000100a00 */
[----:B------:R1:W-:Y:S04]  /*40030*/  STL.64 [R1+0x5a8], R46 ;  /* 0x0005a82e01007387 */ /* 0x0003e80000100a00 */
[----:B0-----:R-:W3:Y:S02]  /*40040*/  LDL.LU.64 R44, [R1+0x4f80] ;  /* 0x004f8000012c7983 */ /* 0x001ee40000300a00 */
[----:B---3--:R-:W-:Y:S02]  /*40050*/  HMMA.16816.F32 R56, R20, R44, R56 ;  /* 0x0000002c1438723c */ /* 0x008fe40000001838 */
[----:B------:R-:W3:Y:S04]  /*40060*/  LDL.LU.64 R44, [R1+0x970] ;  /* 0x00097000012c7983 */ /* 0x000ee80000300a00 */
[----:B-1----:R-:W3:-:S13]  /*40070*/  LDL.LU.64 R46, [R1+0x978] ;  /* 0x00097800012e7983 */ /* 0x002eda0000300a00 */
[----:B------:R-:W-:Y:S04]  /*40080*/  STL.64 [R1+0x590], R56 ;  /* 0x0005903801007387 */ /* 0x000fe80000100a00 */
[----:B------:R2:W-:Y:S02]  /*40090*/  STL.64 [R1+0x598], R58 ;  /* 0x0005983a01007387 */ /* 0x0005e40000100a00 */
[----:B--2---:R-:W-:Y:S01]  /*400a0*/  HMMA.16816.F32 R56, R20, R12, R52 ;  /* 0x0000000c1438723c */ /* 0x004fe20000001834 */
[----:B------:R-:W-:Y:S02]  /*400b0*/  IMAD.MOV.U32 R52, RZ, RZ, R6 ;  /* 0x000000ffff347224 */ /* 0x000fe400078e0006 */
[----:B------:R-:W-:-:S15]  /*400c0*/  IMAD.MOV.U32 R53, RZ, RZ, R0 ;  /* 0x000000ffff357224 */ /* 0x000fde00078e0000 */
[----:B------:R-:W-:Y:S01]  /*400d0*/  NOP ;  /* 0x0000000000007918 */ /* 0x000fe20000000000 */
[----:B------:R0:W-:Y:S04]  /*400e0*/  STL.64 [R1+0x580], R56 ;  /* 0x0005803801007387 */ /* 0x0001e80000100a00 */
[----:B------:R1:W-:Y:S04]  /*400f0*/  STL.64 [R1+0x588], R58 ;  /* 0x0005883a01007387 */ /* 0x0003e80000100a00 */
[----:B0-----:R-:W2:Y:S04]  /*40100*/  LDL.LU.64 R56, [R1+0x360] ;  /* 0x0003600001387983 */ /* 0x001ea80000300a00 */
[----:B-1----:R-:W2:Y:S04]  /*40110*/  LDL.LU.64 R58, [R1+0x368] ;  /* 0x00036800013a7983 */ /* 0x002ea80000300a00 */
[----:B------:R0:W-:Y:S04]  /*40120*/  STL.64 [R1+0x4f68], R52 ;  /* 0x004f683401007387 */ /* 0x0001e80000100a00 */
[----:B0-----:R-:W2:Y:S04]  /*40130*/  LDL.LU.64 R52, [R1+0x370] ;  /* 0x0003700001347983 */ /* 0x001ea80000300a00 */
[----:B------:R-:W2:Y:S04]  /*40140*/  LDL.LU.64 R54, [R1+0x378] ;  /* 0x0003780001367983 */ /* 0x000ea80000300a00 */
[----:B------:R-:W-:Y:S04]  /*40150*/  STL.64 [R1+0x4f18], R14 ;  /* 0x004f180e01007387 */ /* 0x000fe80000100a00 */
[----:B------:R0:W-:Y:S04]  /*40160*/  STL.64 [R1+0x4f10], R12 ;  /* 0x004f100c01007387 */ /* 0x0001e80000100a00 */
[----:B0-----:R-:W2:Y:S04]  /*40170*/  LDL.64 R12, [R1+0x10] ;  /* 0x00001000010c7983 */ /* 0x001ea80000100a00 */
[----:B--2---:R0:W-:Y:S04]  /*40180*/  STL.64 [R1+0x4f30], R12 ;  /* 0x004f300c01007387 */ /* 0x0041e80000100a00 */
[----:B0-----:R-:W2:Y:S01]  /*40190*/  LDL.64 R12, [R1+0x20] ;  /* 0x00002000010c7983 */ /* 0x001ea20000100a00 */
[----:B---3--:R-:W-:Y:S03]  /*401a0*/  HMMA.16816.F32 R20, R20, R16, R44 ;  /* 0x000000101414723c */ /* 0x008fe6000000182c */
[----:B--2---:R0:W-:Y:S04]  /*401b0*/  STL.64 [R1+0x4f48], R12 ;  /* 0x004f480c01007387 */ /* 0x0041e80000100a00 */
[----:B0-----:R-:W2:Y:S04]  /*401c0*/  LDL.LU.64 R12, [R1+0x560] ;  /* 0x00056000010c7983 */ /* 0x001ea80000300a00 */
[----:B------:R-:W2:Y:S04]  /*401d0*/  LDL.LU.64 R14, [R1+0x568] ;  /* 0x00056800010e7983 */ /* 0x000ea80000300a00 */
[----:B------:R-:W2:Y:S04]  /*401e0*/  LDL.LU.64 R46, [R1+0x4f78] ;  /* 0x004f7800012e7983 */ /* 0x000ea80000300a00 */
[----:B------:R-:W2:Y:S04]  /*401f0*/  LDL.LU.64 R44, [R1+0x4f70] ;  /* 0x004f7000012c7983 */ /* 0x000ea80000300a00 */
[----:B------:R0:W-:Y:S04]  /*40200*/  STL.64 [R1+0x400], R20 ;  /* 0x0004001401007387 */ /* 0x0001e80000100a00 */
[----:B------:R1:W-:Y:S04]  /*40210*/  STL.64 [R1+0x408], R22 ;  /* 0x0004081601007387 */ /* 0x0003e80000100a00 */
[----:B0-----:R-:W3:Y:S04]  /*40220*/  LDL.LU.64 R20, [R1+0x540] ;  /* 0x0005400001147983 */ /* 0x001ee80000300a00 */
[----:B-1----:R-:W3:Y:S04]  /*40230*/  LDL.LU.64 R22, [R1+0x548] ;  /* 0x0005480001167983 */ /* 0x002ee80000300a00 */
[----:B------:R-:W-:Y:S04]  /*40240*/  STL.64 [R1+0x4f28], R18 ;  /* 0x004f281201007387 */ /* 0x000fe80000100a00 */
[----:B------:R0:W-:Y:S04]  /*40250*/  STL.64 [R1+0x4f20], R16 ;  /* 0x004f201001007387 */ /* 0x0001e80000100a00 */
[----:B0-----:R-:W3:Y:S04]  /*40260*/  LDL.LU.64 R16, [R1+0x550] ;  /* 0x0005500001107983 */ /* 0x001ee80000300a00 */
[----:B------:R-:W3:Y:S01]  /*40270*/  LDL.LU.64 R18, [R1+0x558] ;  /* 0x0005580001127983 */ /* 0x000ee20000300a00 */
[----:B--2---:R-:W-:-:S15]  /*40280*/  HMMA.16816.F32 R12, R44, R40, R12 ;  /* 0x000000282c0c723c */ /* 0x004fde000000180c */
[----:B------:R-:W-:-:S04]  /*40290*/  NOP ;  /* 0x0000000000007918 */ /* 0x000fc80000000000 */
[----:B------:R0:W-:Y:S04]  /*402a0*/  STL.64 [R1+0x3f0], R12 ;  /* 0x0003f00c01007387 */ /* 0x0001e80000100a00 */
[----:B------:R1:W-:Y:S04]  /*402b0*/  STL.64 [R1+0x3f8], R14 ;  /* 0x0003f80e01007387 */ /* 0x0003e80000100a00 */
[----:B0-----:R-:W2:Y:S04]  /*402c0*/  LDL.LU.64 R12, [R1+0x350] ;  /* 0x00035000010c7983 */ /* 0x001ea80000300a00 */
[----:B-1----:R-:W2:Y:S04]  /*402d0*/  LDL.LU.64 R14, [R1+0x358] ;  /* 0x00035800010e7983 */ /* 0x002ea80000300a00 */
[----:B----4-:R-:W-:Y:S04]  /*402e0*/  STL.64 [R1+0x4f40], R42 ;  /* 0x004f402a01007387 */ /* 0x010fe80000100a00 */
[----:B------:R3:W-:Y:S02]  /*402f0*/  STL.64 [R1+0x4f38], R40 ;  /* 0x004f382801007387 */ /* 0x0007e40000100a00 */
[C---:B---3--:R-:W-:Y:S08]  /*40300*/  HMMA.16816.F32 R40, R44.reuse, R36, R16 ;  /* 0x000000242c28723c */ /* 0x048ff00000001810 */
[C---:B------:R-:W-:Y:S01]  /*40310*/  HMMA.16816.F32 R16, R44.reuse, R32, R20 ;  /* 0x000000202c10723c */ /* 0x040fe20000001814 */
[----:B------:R-:W-:Y:S07]  /*40320*/  STL.64 [R1+0x4f60], R36 ;  /* 0x004f602401007387 */ /* 0x000fee0000100a00 */
[C---:B------:R-:W-:Y:S03]  /*40330*/  HMMA.16816.F32 R20, R44.reuse, R28, R52 ;  /* 0x0000001c2c14723c */ /* 0x040fe60000001834 */
[----:B------:R-:W-:Y:S04]  /*40340*/  STL.64 [R1+0x3e0], R40 ;  /* 0x0003e02801007387 */ /* 0x000fe80000100a00 */
[----:B------:R-:W-:Y:S04]  /*40350*/  STL.64 [R1+0x3e8], R42 ;  /* 0x0003e82a01007387 */ /* 0x000fe80000100a00 */
[----:B------:R0:W-:Y:S04]  /*40360*/  STL.64 [R1+0x3d0], R16 ;  /* 0x0003d01001007387 */ /* 0x0001e80000100a00 */
[----:B------:R1:W-:Y:S04]  /*40370*/  STL.64 [R1+0x3d8], R18 ;  /* 0x0003d81201007387 */ /* 0x0003e80000100a00 */
[----:B0-----:R-:W3:Y:S04]  /*40380*/  LDL.LU.64 R16, [R1+0x340] ;  /* 0x0003400001107983 */ /* 0x001ee80000300a00 */
[----:B-1----:R-:W3:Y:S04]  /*40390*/  LDL.LU.64 R18, [R1+0x348] ;  /* 0x0003480001127983 */ /* 0x002ee80000300a00 */
[----:B------:R-:W-:Y:S04]  /*403a0*/  STL.64 [R1+0x3c0], R20 ;  /* 0x0003c01401007387 */ /* 0x000fe80000100a00 */
[----:B------:R0:W-:Y:S04]  /*403b0*/  STL.64 [R1+0x3c8], R22 ;  /* 0x0003c81601007387 */ /* 0x0001e80000100a00 */
[----:B------:R-:W4:Y:S04]  /*403c0*/  LDL.LU.64 R52, [R1+0x320] ;  /* 0x0003200001347983 */ /* 0x000f280000300a00 */
[----:B------:R-:W4:Y:S01]  /*403d0*/  LDL.LU.64 R54, [R1+0x328] ;  /* 0x0003280001367983 */ /* 0x000f220000300a00 */
[----:B0-----:R-:W-:Y:S01]  /*403e0*/  HMMA.16816.F32 R20, R44, R24, R56 ;  /* 0x000000182c14723c */ /* 0x001fe20000001838 */
[----:B------:R-:W-:-:S15]  /*403f0*/  LOP3.LUT R0, R61, 0x20, RZ, 0x3c, !PT ;  /* 0x000000203d007812 */ /* 0x000fde00078e3cff */
[----:B------:R-:W-:-:S03]  /*40400*/  NOP ;  /* 0x0000000000007918 */ /* 0x000fc60000000000 */
[----:B------:R-:W-:Y:S04]  /*40410*/  STL.64 [R1+0x3b0], R20 ;  /* 0x0003b01401007387 */ /* 0x000fe80000100a00 */
[----:B------:R2:W-:Y:S04]  /*40420*/  STL.64 [R1+0x3b8], R22 ;  /* 0x0003b81601007387 */ /* 0x0005e80000100a00 */
[----:B------:R-:W4:Y:S04]  /*40430*/  LDL.LU.64 R36, [R1+0x310] ;  /* 0x0003100001247983 */ /* 0x000f280000300a00 */
[----:B------:R-:W4:Y:S04]  /*40440*/  LDL.LU.64 R38, [R1+0x318] ;  /* 0x0003180001267983 */ /* 0x000f280000300a00 */
[----:B------:R-:W4:Y:S04]  /*40450*/  LDL.LU.64 R56, [R1+0x300] ;  /* 0x0003000001387983 */ /* 0x000f280000300a00 */
[----:B------:R-:W4:Y:S01]  /*40460*/  LDL.LU.64 R58, [R1+0x308] ;  /* 0x00030800013a7983 */ /* 0x000f220000300a00 */
[----:B--2---:R-:W-:Y:S03]  /*40470*/  HMMA.16816.F32 R20, R44, R8, R12 ;  /* 0x000000082c14723c */ /* 0x004fe6000000180c */
[----:B------:R-:W2:Y:S04]  /*40480*/  LDL.LU.64 R12, [R1+0x2f0] ;  /* 0x0002f000010c7983 */ /* 0x000ea80000300a00 */
[----:B------:R-:W2:-:S12]  /*40490*/  LDL.LU.64 R14, [R1+0x2f8] ;  /* 0x0002f800010e7983 */ /* 0x000e980000300a00 */
[----:B------:R-:W-:Y:S04]  /*404a0*/  STL.64 [R1+0x3a0], R20 ;  /* 0x0003a01401007387 */ /* 0x000fe80000100a00 */
[----:B------:R-:W-:Y:S04]  /*404b0*/  STL.64 [R1+0x3a8], R22 ;  /* 0x0003a81601007387 */ /* 0x000fe80000100a00 */
[----:B------:R-:W0:Y:S04]  /*404c0*/  LDSM.16.MT88.4 R20, [R0+UR5] ;  /* 0x000000050014783b */ /* 0x000e280008004200 */
[----:B------:R-:W2:Y:S04]  /*404d0*/  LDL.LU.64 R40, [R1+0x2e0] ;  /* 0x0002e00001287983 */ /* 0x000ea80000300a00 */
[----:B------:R-:W2:Y:S01]  /*404e0*/  LDL.LU.64 R42, [R1+0x2e8] ;  /* 0x0002e800012a7983 */ /* 0x000ea20000300a00 */
[C---:B---3--:R-:W-:Y:S08]  /*404f0*/  HMMA.16816.F32 R16, R44.reuse, R4, R16 ;  /* 0x000000042c10723c */ /* 0x048ff00000001810 */
[C---:B----4-:R-:W-:Y:S01]  /*40500*/  HMMA.16816.F32 R48, R44.reuse, R48, R52 ;  /* 0x000000302c30723c */ /* 0x050fe20000001834 */
[----:B0-----:R-:W-:Y:S04]  /*40510*/  STL.64 [R1+0x4e80], R22 ;  /* 0x004e801601007387 */ /* 0x001fe80000100a00 */
[----:B------:R0:W-:Y:S04]  /*40520*/  STL.64 [R1+0x4e78], R20 ;  /* 0x004e781401007387 */ /* 0x0001e80000100a00 */
[----:B0-----:R-:W3:Y:S04]  /*40530*/  LDL.64 R20, [R1] ;  /* 0x0000000001147983 */ /* 0x001ee80000100a00 */
[----:B------:R0:W-:Y:S04]  /*40540*/  STL.64 [R1+0x570], R16 ;  /* 0x0005701001007387 */ /* 0x0001e80000100a00 */
[----:B------:R1:W-:Y:S04]  /*40550*/  STL.64 [R1+0x578], R18 ;  /* 0x0005781201007387 */ /* 0x0003e80000100a00 */
[----:B0-----:R-:W4:Y:S04]  /*40560*/  LDL.LU.64 R16, [R1+0x2b0] ;  /* 0x0002b00001107983 */ /* 0x001f280000300a00 */
[----:B-1----:R-:W4:Y:S04]  /*40570*/  LDL.LU.64 R18, [R1+0x2b8] ;  /* 0x0002b80001127983 */ /* 0x002f280000300a00 */
[----:B------:R-:W2:Y:S04]  /*40580*/  LDL.LU.64 R52, [R1+0x4f68] ;  /* 0x004f680001347983 */ /* 0x000ea80000300a00 */
[----:B------:R0:W-:Y:S04]  /*40590*/  STL.64 [R1+0x560], R48 ;  /* 0x0005603001007387 */ /* 0x0001e80000100a00 */
[----:B------:R1:W-:Y:S04]  /*405a0*/  STL.64 [R1+0x568], R50 ;  /* 0x0005683201007387 */ /* 0x0003e80000100a00 */
[----:B0-----:R-:W3:Y:S04]  /*405b0*/  LDL.LU.64 R48, [R1+0x2a0] ;  /* 0x0002a00001307983 */ /* 0x001ee80000300a00 */
[----:B-1----:R-:W3:Y:S01]  /*405c0*/  LDL.LU.64 R50, [R1+0x2a8] ;  /* 0x0002a80001327983 */ /* 0x002ee20000300a00 */
[----:B--2---:R-:W-:Y:S03]  /*405d0*/  HMMA.16816.F32 R52, R44, R52, R36 ;  /* 0x000000342c34723c */ /* 0x004fe60000001824 */
[----:B------:R-:W2:-:S15]  /*405e0*/  LDL.LU.64 R36, [R1+0x4f60] ;  /* 0x004f600001247983 */ /* 0x000e9e0000300a00 */
[----:B------:R-:W-:Y:S01]  /*405f0*/  NOP ;  /* 0x0000000000007918 */ /* 0x000fe20000000000 */
[----:B------:R0:W-:Y:S04]  /*40600*/  STL.64 [R1+0x550], R52 ;  /* 0x0005503401007387 */ /* 0x0001e80000100a00 */
[----:B------:R-:W-:Y:S04]  /*40610*/  STL.64 [R1+0x558], R54 ;  /* 0x0005583601007387 */ /* 0x000fe80000100a00 */
[----:B0-----:R-:W2:Y:S02]  /*40620*/  LDL.LU.64 R52, [R1+0x4f58] ;  /* 0x004f580001347983 */ /* 0x001ea40000300a00 */
[----:B--2---:R-:W-:-:S15]  /*40630*/  HMMA.16816.F32 R56, R44, R52, R56 ;  /* 0x000000342c38723c */ /* 0x004fde0000001838 */
[----:B------:R-:W-:-:S04]  /*40640*/  NOP ;  /* 0x0000000000007918 */ /* 0x000fc80000000000 */
[----:B------:R0:W-:Y:S04]  /*40650*/  STL.64 [R1+0x540], R56 ;  /* 0x0005403801007387 */ /* 0x0001e80000100a00 */
[----:B------:R-:W-:Y:S04]  /*40660*/  STL.64 [R1+0x548], R58 ;  /* 0x0005483a01007387 */ /* 0x000fe80000100a00 */
[----:B0-----:R-:W2:Y:S01]  /*40670*/  LDL.LU.64 R56, [R1+0x4f50] ;  /* 0x004f500001387983 */ /* 0x001ea20000300a00 */
[----:B------:R-:W-:Y:S02]  /*40680*/  IMAD.MOV.U32 R22, RZ, RZ, R52 ;  /* 0x000000ffff167224 */ /* 0x000fe400078e0034 */
[----:B------:R-:W-:-:S02]  /*40690*/  IMAD.MOV.U32 R6, RZ, RZ, R53 ;  /* 0x000000ffff067224 */ /* 0x000fc400078e0035 */
[----:B------:R-:W3:Y:S04]  /*406a0*/  LDL.LU.64 R52, [R1+0x270] ;  /* 0x0002700001347983 */ /* 0x000ee80000300a00 */
        /* <DEDUP_REMOVED lines=9> */
[----:B--2---:R-:W-:Y:S01]  /*40740*/  HMMA.16816.F32 R40, R44, R12, R40 ;  /* 0x0000000c2c28723c */ /* 0x004fe20000001828 */
[----:B------:R-:W-:-:S02]  /*40750*/  IMAD.MOV.U32 R26, RZ, RZ, R12 ;  /* 0x000000ffff1a7224 */ /* 0x000fc400078e000c */
[----:B------:R-:W-:-:S15]  /*40760*/  IMAD.MOV.U32 R23, RZ, RZ, R13 ;  /* 0x000000ffff177224 */ /* 0x000fde00078e000d */
[----:B------:R-:W-:Y:S01]  /*40770*/  NOP ;  /* 0x0000000000007918 */ /* 0x000fe20000000000 */
[----:B------:R-:W-:Y:S04]  /*40780*/  STL.64 [R1+0x520], R40 ;  /* 0x0005202801007387 */ /* 0x000fe80000100a00 */
[----:B------:R0:W-:Y:S04]  /*40790*/  STL.64 [R1+0x528], R42 ;  /* 0x0005282a01007387 */ /* 0x0001e80000100a00 */
[----:B0-----:R-:W2:Y:S04]  /*407a0*/  LDL.LU.64 R42, [R1+0x4f40] ;  /* 0x004f4000012a7983 */ /* 0x001ea80000300a00 */
[----:B------:R-:W2:Y:S04]  /*407b0*/  LDL.LU.64 R40, [R1+0x4f38] ;  /* 0x004f380001287983 */ /* 0x000ea80000300a00 */
[----:B------:R-:W4:Y:S02]  /*407c0*/  LDL.LU.64 R12, [R1+0x4f30] ;  /* 0x004f3000010c7983 */ /* 0x000f240000300a00 */
        /* <DEDUP_REMOVED lines=8> */
[----:B------:R-:W2:Y:S04]  /*40850*/  LDL.LU.64 R14, [R1+0x4f18] ;  /* 0x004f1800010e7983 */ /* 0x000ea80000300a00 */
[----:B------:R-:W2:Y:S01]  /*40860*/  LDL.LU.64 R12, [R1+0x4f10] ;  /* 0x004f1000010c7983 */ /* 0x000ea20000300a00 */
[----:B---3--:R-:W-:-:S15]  /*40870*/  HMMA.16816.F32 R48, R44, R20, R48 ;  /* 0x000000142c30723c */ /* 0x008fde0000001830 */
[----:B------:R-:W-:-:S04]  /*40880*/  NOP ;  /* 0x0000000000007918 */ /* 0x000fc80000000000 */
[----:B------:R-:W-:Y:S04]  /*40890*/  STL.64 [R1+0x500], R48 ;  /* 0x0005003001007387 */ /* 0x000fe80000100a00 */
[----:B------:R0:W-:Y:S04]  /*408a0*/  STL.64 [R1+0x508], R50 ;  /* 0x0005083201007387 */ /* 0x0001e80000100a00 */
[----:B0-----:R-:W3:Y:S04]  /*408b0*/  LDL.LU.64 R50, [R1+0x4f08] ;  /* 0x004f080001327983 */ /* 0x001ee80000300a00 */
[----:B------:R-:W3:Y:S04]  /*408c0*/  LDL.LU.64 R48, [R1+0x4f00] ;  /* 0x004f000001307983 */ /* 0x000ee80000300a00 */
[----:B------:R0:W-:Y:S02]  /*408d0*/  STL.64 [R1+0x4e98], R20 ;  /* 0x004e981401007387 */ /* 0x0001e40000100a00 */
[----:B0-----:R-:W-:-:S02]  /*408e0*/  IMAD.MOV.U32 R20, RZ, RZ, R30 ;  /* 0x000000ffff147224 */ /* 0x001fc400078e001e */
[----:B------:R-:W-:-:S05]  /*408f0*/  IMAD.MOV.U32 R21, RZ, RZ, R27 ;  /* 0x000000ffff157224 */ /* 0x000fca00078e001b */
[----:B------:R0:W-:Y:S02]  /*40900*/  STL.64 [R1+0x4eb0], R20 ;  /* 0x004eb01401007387 */ /* 0x0001e40000100a00 */
[----:B0-----:R-:W-:Y:S02]  /*40910*/  IMAD.MOV.U32 R20, RZ, RZ, R26 ;  /* 0x000000ffff147224 */ /* 0x001fe400078e001a */
[----:B------:R-:W-:Y:S01]  /*40920*/  IMAD.MOV.U32 R21, RZ, RZ, R23 ;  /* 0x000000ffff157224 */ /* 0x000fe200078e0017 */
[----:B--2---:R-:W-:-:S15]  /*40930*/  HMMA.16816.F32 R56, R44, R12, R56 ;  /* 0x0000000c2c38723c */ /* 0x004fde0000001838 */
[----:B------:R-:W-:-:S04]  /*40940*/  NOP ;  /* 0x0000000000007918 */ /* 0x000fc80000000000 */
[----:B------:R-:W-:Y:S04]  /*40950*/  STL.64 [R1+0x4f0], R56 ;  /* 0x0004f03801007387 */ /* 0x000fe80000100a00 */
[----:B------:R-:W-:Y:S04]  /*40960*/  STL.64 [R1+0x4f8], R58 ;  /* 0x0004f83a01007387 */ /* 0x000fe80000100a00 */
[----:B------:R-:W-:Y:S04]  /*40970*/  STL.64 [R1+0x4ec8], R20 ;  /* 0x004ec81401007387 */ /* 0x000fe80000100a00 */
[----:B------:R-:W-:Y:S04]  /*40980*/  STL.64 [R1+0x4e90], R14 ;  /* 0x004e900e01007387 */ /* 0x000fe80000100a00 */
[----:B------:R0:W-:Y:S02]  /*40990*/  STL.64 [R1+0x4e88], R12 ;  /* 0x004e880c01007387 */ /* 0x0001e40000100a00 */
[----:B0-----:R-:W-:Y:S01]  /*409a0*/  HMMA.16816.F32 R12, R44, R16, R52 ;  /* 0x000000102c0c723c */ /* 0x001fe20000001834 */
[----:B------:R-:W-:-:S02]  /*409b0*/  IMAD.MOV.U32 R56, RZ, RZ, R22 ;  /* 0x000000ffff387224 */ /* 0x000fc400078e0016 */
[----:B------:R-:W-:-:S15]  /*409c0*/  IMAD.MOV.U32 R57, RZ, RZ, R6 ;  /* 0x000000ffff397224 */ /* 0x000fde00078e0006 */
[----:B------:R-:W-:Y:S01]  /*409d0*/  NOP ;  /* 0x0000000000007918 */ /* 0x000fe20000000000 */
[----:B------:R0:W-:Y:S04]  /*409e0*/  STL.64 [R1+0x390], R12 ;  /* 0x0003900c01007387 */ /* 0x0001e80000100a00 */
[----:B------:R1:W-:Y:S04]  /*409f0*/  STL.64 [R1+0x398], R14 ;  /* 0x0003980e01007387 */ /* 0x0003e80000100a00 */
[----:B------:R-:W2:Y:S04]  /*40a00*/  LDL.LU.64 R52, [R1+0x2c0] ;  /* 0x0002c00001347983 */ /* 0x000ea80000300a00 */
[----:B------:R-:W2:Y:S04]  /*40a10*/  LDL.LU.64 R54, [R1+0x2c8] ;  /* 0x0002c80001367983 */ /* 0x000ea80000300a00 */
[----:B------:R-:W2:Y:S04]  /*40a20*/  LDL.LU.64 R44, [R1+0x1a0] ;  /* 0x0001a000012c7983 */ /* 0x000ea80000300a00 */
[----:B------:R-:W2:Y:S04]  /*40a30*/  LDL.LU.64 R46, [R1+0x1a8] ;  /* 0x0001a800012e7983 */ /* 0x000ea80000300a00 */
[----:B------:R-:W2:Y:S04]  /*40a40*/  LDL.LU.64 R20, [R1+0x180] ;  /* 0x0001800001147983 */ /* 0x000ea80000300a00 */
[----:B------:R-:W2:Y:S04]  /*40a50*/  LDL.LU.64 R22, [R1+0x188] ;  /* 0x0001880001167983 */ /* 0x000ea80000300a00 */
[----:B0-----:R-:W3:Y:S04]  /*40a60*/  LDL.LU.64 R12, [R1+0x100] ;  /* 0x00010000010c7983 */ /* 0x001ee80000300a00 */
[----:B-1----:R-:W3:Y:S04]  /*40a70*/  LDL.LU.64 R14, [R1+0x108] ;  /* 0x00010800010e7983 */ /* 0x002ee80000300a00 */
[----:B------:R0:W-:Y:S04]  /*40a80*/  STL.64 [R1+0x4ee0], R56 ;  /* 0x004ee03801007387 */ /* 0x0001e80000100a00 */
[----:B0-----:R-:W2:Y:S04]  /*40a90*/  LDL.LU.64 R56, [R1+0xe0] ;  /* 0x0000e00001387983 */ /* 0x001ea80000300a00 */
[----:B--2---:R0:W-:Y:S04]  /*40aa0*/  STL.64 [R1+0x4ef0], R56 ;  /* 0x004ef03801007387 */ /* 0x0041e80000100a00 */
[----:B0-----:R-:W2:Y:S04]  /*40ab0*/  LDL.LU.64 R56, [R1+0x2d0] ;  /* 0x0002d00001387983 */ /* 0x001ea80000300a00 */
[----:B------:R-:W2:Y:S04]  /*40ac0*/  LDL.LU.64 R58, [R1+0x2d8] ;  /* 0x0002d800013a7983 */ /* 0x000ea80000300a00 */
[----:B----4-:R-:W-:Y:S04]  /*40ad0*/  STL.64 [R1+0x4ea8], R18 ;  /* 0x004ea81201007387 */ /* 0x010fe80000100a00 */
[----:B------:R0:W-:Y:S04]  /*40ae0*/  STL.64 [R1+0x4ea0], R16 ;  /* 0x004ea01001007387 */ /* 0x0001e80000100a00 */
[----:B0-----:R-:W4:Y:S04]  /*40af0*/  LDL.LU.64 R16, [R1+0x330] ;  /* 0x0003300001107983 */ /* 0x001f280000300a00 */
[----:B------:R-:W4:Y:S04]  /*40b00*/  LDL.LU.64 R18, [R1+0x338] ;  /* 0x0003380001127983 */ /* 0x000f280000300a00 */
[----:B------:R-:W-:Y:S04]  /*40b10*/  STL.64 [R1+0x4ec0], R42 ;  /* 0x004ec02a01007387 */ /* 0x000fe80000100a00 */
[----:B------:R2:W-:Y:S01]  /*40b20*/  STL.64 [R1+0x4eb8], R40 ;  /* 0x004eb82801007387 */ /* 0x0005e20000100a00 */
[C---:B---3--:R-:W-:Y:S08]  /*40b30*/  HMMA.16816.F32 R12, R48.reuse, R8, R12 ;  /* 0x00000008300c723c */ /* 0x048ff0000000180c */
[C---:B----4-:R-:W-:Y:S08]  /*40b40*/  HMMA.16816.F32 R16, R48.reuse, R40, R16 ;  /* 0x000000283010723c */ /* 0x050ff00000001810 */
[C---:B--2---:R-:W-:Y:S11]  /*40b50*/  HMMA.16816.F32 R40, R48.reuse, R36, R56 ;  /* 0x000000243028723c */ /* 0x044ff60000001838 */
[----:B------:R-:W-:Y:S04]  /*40b60*/  STL.64 [R1+0x370], R16 ;  /* 0x0003701001007387 */ /* 0x000fe80000100a00 */
[----:B------:R0:W-:Y:S02]  /*40b70*/  STL.64 [R1+0x378], R18 ;  /* 0x0003781201007387 */ /* 0x0001e40000100a00 */
[C---:B0-----:R-:W-:Y:S02]  /*40b80*/  HMMA.16816.F32 R16, R48.reuse, R32, R52 ;  /* 0x000000203010723c */ /* 0x041fe40000001834 */
[----:B------:R-:W-:Y:S04]  /*40b90*/  STL.64 [R1+0x4e70], R36 ;  /* 0x004e702401007387 */ /* 0x000fe80000100a00 */
[----:B------:R-:W-:Y:S04]  /*40ba0*/  STL.64 [R1+0x360], R40 ;  /* 0x0003602801007387 */ /* 0x000fe80000100a00 */
[----:B------:R-:W-:Y:S04]  /*40bb0*/  STL.64 [R1+0x368], R42 ;  /* 0x0003682a01007387 */ /* 0x000fe80000100a00 */
[----:B------:R0:W-:Y:S02]  /*40bc0*/  STL.64 [R1+0x4ed8], R32 ;  /* 0x004ed82001007387 */ /* 0x0001e40000100a00 */
[C---:B0-----:R-:W-:Y:S02]  /*40bd0*/  HMMA.16816.F32 R32, R48.reuse, R28, R44 ;  /* 0x0000001c3020723c */ /* 0x041fe4000000182c */
[----:B------:R-:W0:Y:S04]  /*40be0*/  LDSM.16.MT88.4 R44, [R0+UR5+0x80] ;  /* 0x00008005002c783b */ /* 0x000e280008004200 */
[----:B------:R-:W-:Y:S04]  /*40bf0*/  STL.64 [R1+0x350], R16 ;  /* 0x0003501001007387 */ /* 0x000fe80000100a00 */
[----:B------:R1:W-:Y:S02]  /*40c00*/  STL.64 [R1+0x358], R18 ;  /* 0x0003581201007387 */ /* 0x0003e40000100a00 */
[C---:B-1----:R-:W-:Y:S02]  /*40c10*/  HMMA.16816.F32 R16, R48.reuse, R24, R20 ;  /* 0x000000183010723c */ /* 0x042fe40000001814 */
[----:B------:R-:W-:Y:S05]  /*40c20*/  STL.64 [R1+0x4ee8], R28 ;  /* 0x004ee81c01007387 */ /* 0x000fea0000100a00 */
[----:B------:R-:W-:Y:S04]  /*40c30*/  STL.64 [R1+0x340], R32 ;  /* 0x0003402001007387 */ /* 0x000fe80000100a00 */
[----:B------:R-:W-:Y:S04]  /*40c40*/  STL.64 [R1+0x348], R34 ;  /* 0x0003482201007387 */ /* 0x000fe80000100a00 */
[----:B------:R1:W-:Y:S04]  /*40c50*/  STL.64 [R1+0x4ef8], R24 ;  /* 0x004ef81801007387 */ /* 0x0003e80000100a00 */
[----:B------:R2:W-:Y:S04]  /*40c60*/  STL.64 [R1+0x330], R16 ;  /* 0x0003301001007387 */ /* 0x0005e80000100a00 */
[----:B------:R3:W-:Y:S04]  /*40c70*/  STL.64 [R1+0x338], R18 ;  /* 0x0003381201007387 */ /* 0x0007e80000100a00 */
[----:B-1----:R-:W4:Y:S04]  /*40c80*/  LDL.LU.64 R24, [R1+0x120] ;  /* 0x0001200001187983 */ /* 0x002f280000300a00 */
[----:B------:R-:W4:Y:S04]  /*40c90*/  LDL.LU.64 R26, [R1+0x128] ;  /* 0x00012800011a7983 */ /* 0x000f280000300a00 */
[----:B------:R1:W-:Y:S04]  /*40ca0*/  STL.64 [R1+0x310], R12 ;  /* 0x0003100c01007387 */ /* 0x0003e80000100a00 */
[----:B------:R0:W-:Y:S04]  /*40cb0*/  STL.64 [R1+0x318], R14 ;  /* 0x0003180e01007387 */ /* 0x0001e80000100a00 */
[----:B------:R-:W4:Y:S04]  /*40cc0*/  LDL.LU.64 R56, [R1+0x110] ;  /* 0x0001100001387983 */ /* 0x000f280000300a00 */
        /* <DEDUP_REMOVED lines=9> */
[----:B--2---:R-:W2:Y:S04]  /*40d60*/  LDL.LU.64 R16, [R1+0x170] ;  /* 0x0001700001107983 */ /* 0x004ea80000300a00 */
[----:B---3--:R-:W2:Y:S04]  /*40d70*/  LDL.LU.64 R18, [R1+0x178] ;  /* 0x0001780001127983 */ /* 0x008ea80000300a00 */
[----:B-1----:R-:W3:Y:S04]  /*40d80*/  LDL.LU.64 R12, [R1+0x1e0] ;  /* 0x0001e000010c7983 */ /* 0x002ee80000300a00 */
[----:B0-----:R-:W3:Y:S04]  /*40d90*/  LDL.LU.64 R14, [R1+0x1e8] ;  /* 0x0001e800010e7983 */ /* 0x001ee80000300a00 */
[----:B------:R-:W2:Y:S04]  /*40da0*/  LDL.LU.64 R52, [R1+0x200] ;  /* 0x0002000001347983 */ /* 0x000ea80000300a00 */
[----:B------:R-:W2:Y:S04]  /*40db0*/  LDL.LU.64 R54, [R1+0x208] ;  /* 0x0002080001367983 */ /* 0x000ea80000300a00 */
[----:B------:R-:W2:Y:S04]  /*40dc0*/  LDL.LU.64 R36, [R1+0x1f0] ;  /* 0x0001f00001247983 */ /* 0x000ea80000300a00 */
[----:B------:R-:W2:Y:S04]  /*40dd0*/  LDL.LU.64 R38, [R1+0x1f8] ;  /* 0x0001f80001267983 */ /* 0x000ea80000300a00 */
[----:B------:R-:W-:Y:S04]  /*40de0*/  STL.64 [R1+0x4e38], R46 ;  /* 0x004e382e01007387 */ /* 0x000fe80000100a00 */
[----:B------:R0:W-:Y:S04]  /*40df0*/  STL.64 [R1+0x4e30], R44 ;  /* 0x004e302c01007387 */ /* 0x0001e80000100a00 */
[----:B0-----:R-:W2:Y:S01]  /*40e00*/  LDL.64 R44, [R1+0xf0] ;  /* 0x0000f000012c7983 */ /* 0x001ea20000100a00 */
[C---:B----4-:R-:W-:Y:S08]  /*40e10*/  HMMA.16816.F32 R24, R48.reuse, R4, R24 ;  /* 0x000000043018723c */ /* 0x050ff00000001818 */
[C---:B--2---:R-:W-:Y:S11]  /*40e20*/  HMMA.16816.F32 R56, R48.reuse, R44, R56 ;  /* 0x0000002c3038723c */ /* 0x044ff60000001838 */
[----:B------:R0:W-:Y:S04]  /*40e30*/  STL.64 [R1+0x300], R24 ;  /* 0x0003001801007387 */ /* 0x0001e80000100a00 */
[----:B------:R-:W-:Y:S04]  /*40e40*/  STL.64 [R1+0x308], R26 ;  /* 0x0003081a01007387 */ /* 0x000fe80000100a00 */
[----:B0-----:R-:W2:Y:S04]  /*40e50*/  LDL.LU.64 R24, [R1+0x4ef8] ;  /* 0x004ef80001187983 */ /* 0x001ea80000300a00 */
[----:B------:R0:W-:Y:S04]  /*40e60*/  STL.64 [R1+0x1d0], R56 ;  /* 0x0001d03801007387 */ /* 0x0001e80000100a00 */
[----:B------:R-:W-:Y:S04]  /*40e70*/  STL.64 [R1+0x1d8], R58 ;  /* 0x0001d83a01007387 */ /* 0x000fe80000100a00 */
[----:B0-----:R-:W4:Y:S02]  /*40e80*/  LDL.LU.64 R56, [R1+0x4ef0] ;  /* 0x004ef00001387983 */ /* 0x001f240000300a00 */
[----:B----4-:R-:W-:Y:S01]  /*40e90*/  HMMA.16816.F32 R28, R48, R56, R28 ;  /* 0x00000038301c723c */ /* 0x010fe2000000181c */
[----:B------:R-:W-:-:S15]  /*40ea0*/  IMAD.MOV.U32 R27, RZ, RZ, R57 ;  /* 0x000000ffff1b7224 */ /* 0x000fde00078e0039 */
[----:B------:R-:W-:-:S03]  /*40eb0*/  NOP ;  /* 0x0000000000007918 */ /* 0x000fc60000000000 */
[----:B------:R0:W-:Y:S04]  /*40ec0*/  STL.64 [R1+0x1c0], R28 ;  /* 0x0001c01c01007387 */ /* 0x0001e80000100a00 */
[----:B------:R1:W-:Y:S04]  /*40ed0*/  STL.64 [R1+0x1c8], R30 ;  /* 0x0001c81e01007387 */ /* 0x0003e80000100a00 */
[----:B0-----:R-:W4:Y:S01]  /*40ee0*/  LDL.LU.64 R28, [R1+0x4ee8] ;  /* 0x004ee800011c7983 */ /* 0x001f220000300a00 */
[----:B-1----:R-:W-:-:S03]  /*40ef0*/  IMAD.MOV.U32 R30, RZ, RZ, R56 ;  /* 0x000000ffff1e7224 */ /* 0x002fc600078e0038 */
[----:B------:R-:W2:Y:S02]  /*40f00*/  LDL.LU.64 R56, [R1+0x4ee0] ;  /* 0x004ee00001387983 */ /* 0x000ea40000300a00 */
[----:B--2---:R-:W-:Y:S02]  /*40f10*/  HMMA.16816.F32 R56, R48, R56, R32 ;  /* 0x000000383038723c */ /* 0x004fe40000001820 */
[----:B------:R-:W2:-:S15]  /*40f20*/  LDL.LU.64 R32, [R1+0x4ed8] ;  /* 0x004ed80001207983 */ /* 0x000e9e0000300a00 */
[----:B------:R-:W-:Y:S02]  /*40f30*/  NOP ;  /* 0x0000000000007918 */ /* 0x000fe40000000000 */
[----:B------:R0:W-:Y:S04]  /*40f40*/  STL.64 [R1+0x1b0], R56 ;  /* 0x0001b03801007387 */ /* 0x0001e80000100a00 */
[----:B------:R-:W-:Y:S04]  /*40f50*/  STL.64 [R1+0x1b8], R58 ;  /* 0x0001b83a01007387 */ /* 0x000fe80000100a00 */
[----:B0-----:R-:W2:Y:S02]  /*40f60*/  LDL.LU.64 R56, [R1+0x4ed0] ;  /* 0x004ed00001387983 */ /* 0x001ea40000300a00 */
[----:B--2---:R-:W-:-:S15]  /*40f70*/  HMMA.16816.F32 R20, R48, R56, R20 ;  /* 0x000000383014723c */ /* 0x004fde0000001814 */
[----:B------:R-:W-:-:S04]  /*40f80*/  NOP ;  /* 0x0000000000007918 */ /* 0x000fc80000000000 */
        /* <DEDUP_REMOVED lines=8> */
[----:B0-----:R-:W1:Y:S02]  /*41010*/  LDL.LU.64 R20, [R1+0x4eb0] ;  /* 0x004eb00001147983 */ /* 0x001e640000300a00 */
[----:B-1----:R-:W-:Y:S02]  /*41020*/  HMMA.16816.F32 R20, R48, R20, R16 ;  /* 0x000000143014723c */ /* 0x002fe40000001810 */
[----:B------:R-:W2:Y:S04]  /*41030*/  LDL.LU.64 R18, [R1+0x4ea8] ;  /* 0x004ea80001127983 */ /* 0x000ea80000300a00 */
[----:B------:R-:W2:-:S13]  /*41040*/  LDL.LU.64 R16, [R1+0x4ea0] ;  /* 0x004ea00001107983 */ /* 0x000e9a0000300a00 */
[----:B------:R0:W-:Y:S04]  /*41050*/  STL.64 [R1+0x180], R20 ;  /* 0x0001801401007387 */ /* 0x0001e80000100a00 */
[----:B------:R-:W-:Y:S04]  /*41060*/  STL.64 [R1+0x188], R22 ;  /* 0x0001881601007387 */ /* 0x000fe80000100a00 */
[----:B0-----:R-:W3:Y:S02]  /*41070*/  LDL.LU.64 R20, [R1+0x4e98] ;  /* 0x004e980001147983 */ /* 0x001ee40000300a00 */
[----:B---3--:R-:W-:-:S15]  /*41080*/  HMMA.16816.F32 R12, R48, R20, R12 ;  /* 0x00000014300c723c */ /* 0x008fde000000180c */
[----:B------:R-:W-:-:S04]  /*41090*/  NOP ;  /* 0x0000000000007918 */ /* 0x000fc80000000000 */
[----:B------:R-:W-:Y:S04]  /*410a0*/  STL.64 [R1+0x170], R12 ;  /* 0x0001700c01007387 */ /* 0x000fe80000100a00 */
[----:B------:R0:W-:Y:S04]  /*410b0*/  STL.64 [R1+0x178], R14 ;  /* 0x0001780e01007387 */ /* 0x0001e80000100a00 */
[----:B0-----:R-:W3:Y:S04]  /*410c0*/  LDL.LU.64 R14, [R1+0x4e90] ;  /* 0x004e9000010e7983 */ /* 0x001ee80000300a00 */
[----:B------:R-:W2:Y:S01]  /*410d0*/  LDL.LU.64 R12, [R1+0x4e88] ;  /* 0x004e8800010c7983 */ /* 0x000ea20000300a00 */
[----:B------:R-:W-:-:S02]  /*410e0*/  IMAD.MOV.U32 R26, RZ, RZ, R20 ;  /* 0x000000ffff1a7224 */ /* 0x000fc400078e0014 */
[----:B------:R-:W-:Y:S01]  /*410f0*/  IMAD.MOV.U32 R6, RZ, RZ, R21 ;  /* 0x000000ffff067224 */ /* 0x000fe200078e0015 */
[----:B------:R-:W4:Y:S04]  /*41100*/  LDL.LU.64 R22, [R1+0x4e80] ;  /* 0x004e800001167983 */ /* 0x000f280000300a00 */
[----:B------:R-:W4:Y:S01]  /*41110*/  LDL.LU.64 R20, [R1+0x4e78] ;  /* 0x004e780001147983 */ /* 0x000f220000300a00 */
[----:B--2---:R-:W-:Y:S03]  /*41120*/  HMMA.16816.F32 R52, R48, R12, R52 ;  /* 0x0000000c3034723c */ /* 0x004fe60000001834 */
[----:B---3--:R-:W-:Y:S04]  /*41130*/  STL.64 [R1+0x4e48], R14 ;  /* 0x004e480e01007387 */ /* 0x008fe80000100a00 */
[----:B------:R-:W-:-:S12]  /*41140*/  STL.64 [R1+0x4e40], R12 ;  /* 0x004e400c01007387 */ /* 0x000fd80000100a00 */
[----:B------:R-:W-:Y:S04]  /*41150*/  STL.64 [R1+0x160], R52 ;  /* 0x0001603401007387 */ /* 0x000fe80000100a00 */
[----:B------:R0:W-:Y:S02]  /*41160*/  STL.64 [R1+0x168], R54 ;  /* 0x0001683601007387 */ /* 0x0001e40000100a00 */
[----:B0-----:R-:W-:Y:S02]  /*41170*/  HMMA.16816.F32 R52, R48, R16, R36 ;  /* 0x000000103034723c */ /* 0x001fe40000001824 */
[----:B------:R-:W4:Y:S04]  /*41180*/  LDL.LU.64 R36, [R1+0x14e0] ;  /* 0x0014e00001247983 */ /* 0x000f280000300a00 */
[----:B------:R-:W4:Y:S04]  /*41190*/  LDL.LU.64 R38, [R1+0x14e8] ;  /* 0x0014e80001267983 */ /* 0x000f280000300a00 */
[----:B------:R-:W2:Y:S04]  /*411a0*/  LDL.LU.64 R12, [R1+0x13c0] ;  /* 0x0013c000010c7983 */ /* 0x000ea80000300a00 */
[----:B------:R-:W2:Y:S04]  /*411b0*/  LDL.LU.64 R14, [R1+0x13c8] ;  /* 0x0013c800010e7983 */ /* 0x000ea80000300a00 */
[----:B------:R-:W-:Y:S04]  /*411c0*/  STL.64 [R1+0x4e58], R18 ;  /* 0x004e581201007387 */ /* 0x000fe80000100a00 */
[----:B------:R0:W-:Y:S04]  /*411d0*/  STL.64 [R1+0x4e50], R16 ;  /* 0x004e501001007387 */ /* 0x0001e80000100a00 */
[----:B0-----:R-:W3:Y:S04]  /*411e0*/  LDL.LU.64 R16, [R1+0x13f0] ;  /* 0x0013f00001107983 */ /* 0x001ee80000300a00 */
[----:B------:R-:W3:Y:S04]  /*411f0*/  LDL.LU.64 R18, [R1+0x13f8] ;  /* 0x0013f80001127983 */ /* 0x000ee80000300a00 */
[----:B------:R0:W-:Y:S04]  /*41200*/  STL.64 [R1+0x45b0], R54 ;  /* 0x0045b03601007387 */ /* 0x0001e80000100a00 */
[----:B------:R-:W-:Y:S01]  /*41210*/  STL.64 [R1+0x45a8], R52 ;  /* 0x0045a83401007387 */ /* 0x000fe20000100a00 */
[----:B0-----:R-:W-:-:S02]  /*41220*/  IMAD.MOV.U32 R54, RZ, RZ, R3 ;  /* 0x000000ffff367224 */ /* 0x001fc400078e0003 */
[----:B------:R-:W-:-:S03]  /*41230*/  IMAD.MOV.U32 R55, RZ, RZ, R2 ;  /* 0x000000ffff377224 */ /* 0x000fc600078e0002 */
[----:B------:R-:W-:Y:S04]  /*41240*/  STL [R1+0x48e8], R54 ;  /* 0x0048e83601007387 */ /* 0x000fe80000100800 */
[----:B------:R-:W2:Y:S04]  /*41250*/  LDL.LU.64 R48, [R1+0x12c0] ;  /* 0x0012c00001307983 */ /* 0x000ea80000300a00 */
[----:B------:R-:W2:Y:S04]  /*41260*/  LDL.LU.64 R50, [R1+0x12c8] ;  /* 0x0012c80001327983 */ /* 0x000ea80000300a00 */
[----:B------:R-:W-:Y:S01]  /*41270*/  STL [R1+0x48ec], R55 ;  /* 0x0048ec3701007387 */ /* 0x000fe20000100800 */
[----:B----4-:R-:W-:-:S15]  /*41280*/  HMMA.16816.F32 R36, R20, R40, R36 ;  /* 0x000000281424723c */ /* 0x010fde0000001824 */
[----:B------:R-:W-:-:S04]  /*41290*/  NOP ;  /* 0x0000000000007918 */ /* 0x000fc80000000000 */
[----:B------:R0:W-:Y:S04]  /*412a0*/  STL.64 [R1+0x150], R36 ;  /* 0x0001502401007387 */ /* 0x0001e80000100a00 */
[----:B------:R-:W-:Y:S04]  /*412b0*/  STL.64 [R1+0x158], R38 ;  /* 0x0001582601007387 */ /* 0x000fe80000100a00 */
[----:B0-----:R-:W4:Y:S04]  /*412c0*/  LDL.LU.64 R36, [R1+0x4e70] ;  /* 0x004e700001247983 */ /* 0x001f280000300a00 */
[----:B------:R-:W-:Y:S04]  /*412d0*/  STL.64 [R1+0x4e68], R42 ;  /* 0x004e682a01007387 */ /* 0x000fe80000100a00 */
[----:B------:R0:W-:Y:S04]  /*412e0*/  STL.64 [R1+0x4e60], R40 ;  /* 0x004e602801007387 */ /* 0x0001e80000100a00 */
[----:B0-----:R-:W4:Y:S04]  /*412f0*/  LDL.LU.64 R40, [R1+0x1420] ;  /* 0x0014200001287983 */ /* 0x001f280000300a00 */
[----:B------:R-:W4:Y:S01]  /*41300*/  LDL.LU.64 R42, [R1+0x1428] ;  /* 0x00142800012a7983 */ /* 0x000f220000300a00 */
[C---:B---3--:R-:W-:Y:S03]  /*41310*/  HMMA.16816.F32 R16, R20.reuse, R32, R16 ;  /* 0x000000201410723c */ /* 0x048fe60000001810 */
[----:B------:R0:W-:Y:S05]  /*41320*/  STL.64 [R1+0x4e28], R32 ;  /* 0x004e282001007387 */ /* 0x0001ea0000100a00 */
[----:B----4-:R-:W-:-:S15]  /*41330*/  HMMA.16816.F32 R40, R20, R36, R40 ;  /* 0x000000241428723c */ /* 0x010fde0000001828 */
[----:B------:R-:W-:-:S04]  /*41340*/  NOP ;  /* 0x0000000000007918 */ /* 0x000fc80000000000 */
[----:B------:R-:W-:Y:S04]  /*41350*/  STL.64 [R1+0x140], R40 ;  /* 0x0001402801007387 */ /* 0x000fe80000100a00 */
[----:B------:R-:W-:Y:S04]  /*41360*/  STL.64 [R1+0x148], R42 ;  /* 0x0001482a01007387 */ /* 0x000fe80000100a00 */
[----:B0-----:R-:W3:Y:S04]  /*41370*/  LDL.LU.64 R32, [R1+0x1390] ;  /* 0x0013900001207983 */ /* 0x001ee80000300a00 */
[----:B------:R0:W-:Y:S04]  /*41380*/  STL.64 [R1+0x130], R16 ;  /* 0x0001301001007387 */ /* 0x0001e80000100a00 */
[----:B------:R1:W-:Y:S04]  /*41390*/  STL.64 [R1+0x138], R18 ;  /* 0x0001381201007387 */ /* 0x0003e80000100a00 */
[----:B------:R-:W3:Y:S01]  /*413a0*/  LDL.LU.64 R34, [R1+0x1398] ;  /* 0x0013980001227983 */ /* 0x000ee20000300a00 */
[C---:B--2---:R-:W-:Y:S08]  /*413b0*/  HMMA.16816.F32 R12, R20.reuse, R28, R12 ;  /* 0x0000001c140c723c */ /* 0x044ff0000000180c */
[C---:B------:R-:W-:Y:S01]  /*413c0*/  HMMA.16816.F32 R48, R20.reuse, R8, R48 ;  /* 0x000000081430723c */ /* 0x040fe20000001830 */
[----:B------:R-:W-:Y:S01]  /*413d0*/  IMAD.MOV.U32 R52, RZ, RZ, R30 ;  /* 0x000000ffff347224 */ /* 0x000fe200078e001e */
[----:B0-----:R-:W2:Y:S04]  /*413e0*/  LDL.LU.64 R16, [R1+0x1230] ;  /* 0x0012300001107983 */ /* 0x001ea80000300a00 */
[----:B-1----:R-:W2:Y:S05]  /*413f0*/  LDL.LU.64 R18, [R1+0x1238] ;  /* 0x0012380001127983 */ /* 0x002eaa0000300a00 */
[----:B------:R0:W-:Y:S04]  /*41400*/  STL.64 [R1+0x120], R12 ;  /* 0x0001200c01007387 */ /* 0x0001e80000100a00 */
[----:B------:R-:W-:Y:S04]  /*41410*/  STL.64 [R1+0x128], R14 ;  /* 0x0001280e01007387 */ /* 0x000fe80000100a00 */
[----:B------:R-:W4:Y:S04]  /*41420*/  LDL.64 R40, [R1+0x20] ;  /* 0x0000200001287983 */ /* 0x000f280000100a00 */
[----:B0-----:R-:W2:Y:S04]  /*41430*/  LDL.64 R12, [R1+0x10] ;  /* 0x00001000010c7983 */ /* 0x001ea80000100a00 */
[----:B------:R0:W-:Y:S04]  /*41440*/  STL.64 [R1+0x4e20], R28 ;  /* 0x004e201c01007387 */ /* 0x0001e80000100a00 */
[----:B0-----:R-:W2:Y:S04]  /*41450*/  LDL.LU.64 R28, [R1+0x1280] ;  /* 0x00128000011c7983 */ /* 0x001ea80000300a00 */
[----:B------:R-:W2:Y:S01]  /*41460*/  LDL.LU.64 R30, [R1+0x1288] ;  /* 0x00128800011e7983 */ /* 0x000ea20000300a00 */
[----:B---3--:R-:W-:-:S15]  /*41470*/  HMMA.16816.F32 R32, R20, R24, R32 ;  /* 0x000000181420723c */ /* 0x008fde0000001820 */
[----:B------:R-:W-:-:S04]  /*41480*/  NOP ;  /* 0x0000000000007918 */ /* 0x000fc80000000000 */
[----:B------:R0:W-:Y:S04]  /*41490*/  STL.64 [R1+0x110], R32 ;  /* 0x0001102001007387 */ /* 0x0001e80000100a00 */
[----:B------:R1:W-:Y:S04]  /*414a0*/  STL.64 [R1+0x118], R34 ;  /* 0x0001182201007387 */ /* 0x0003e80000100a00 */
[----:B0-----:R-:W3:Y:S04]  /*414b0*/  LDL.LU.64 R32, [R1+0x1220] ;  /* 0x0012200001207983 */ /* 0x001ee80000300a00 */
[----:B-1----:R-:W3:Y:S04]  /*414c0*/  LDL.LU.64 R34, [R1+0x1228] ;  /* 0x0012280001227983 */ /* 0x002ee80000300a00 */
[----:B------:R-:W-:Y:S04]  /*414d0*/  STL.64 [R1+0x100], R48 ;  /* 0x0001003001007387 */ /* 0x000fe80000100a00 */
[----:B------:R-:W-:Y:S04]  /*414e0*/  STL.64 [R1+0x108], R50 ;  /* 0x0001083201007387 */ /* 0x000fe80000100a00 */
[----:B------:R-:W-:Y:S04]  /*414f0*/  STL.64 [R1+0x4e18], R10 ;  /* 0x004e180a01007387 */ /* 0x000fe80000100a00 */
[----:B------:R0:W-:Y:S04]  /*41500*/  STL.64 [R1+0x4e10], R8 ;  /* 0x004e100801007387 */ /* 0x0001e80000100a00 */
[----:B------:R-:W1:Y:S04]  /*41510*/  LDSM.16.MT88.4 R48, [R0+UR5+0x100] ;  /* 0x000100050030783b */ /* 0x000e680008004200 */
[----:B0-----:R-:W3:Y:S04]  /*41520*/  LDL.LU.64 R8, [R1+0x1240] ;  /* 0x0012400001087983 */ /* 0x001ee80000300a00 */
[----:B------:R-:W3:Y:S01]  /*41530*/  LDL.LU.64 R10, [R1+0x1248] ;  /* 0x00124800010a7983 */ /* 0x000ee20000300a00 */
[----:B--2---:R-:W-:Y:S01]  /*41540*/  HMMA.16816.F32 R28, R20, R4, R28 ;  /* 0x00000004141c723c */ /* 0x004fe2000000181c */
[----:B------:R-:W-:-:S07]  /*41550*/  IMAD.MOV.U32 R53, RZ, RZ, R27 ;  /* 0x000000ffff357224 */ /* 0x000fce00078e001b */
[C---:B------:R-:W-:Y:S01]  /*41560*/  HMMA.16816.F32 R16, R20.reuse, R52, R16 ;  /* 0x000000341410723c */ /* 0x040fe20000001810 */
[----:B-1----:R-:W-:Y:S04]  /*41570*/  STL.64 [R1+0x4db0], R50 ;  /* 0x004db03201007387 */ /* 0x002fe80000100a00 */
[----:B------:R0:W-:Y:S04]  /*41580*/  STL.64 [R1+0x4da8], R48 ;  /* 0x004da83001007387 */ /* 0x0001e80000100a00 */
[----:B0-----:R-:W2:Y:S04]  /*41590*/  LDL.64 R48, [R1+0xd0] ;  /* 0x0000d00001307983 */ /* 0x001ea80000100a00 */
[----:B------:R0:W-:Y:S04]  /*415a0*/  STL.64 [R1+0x2f0], R28 ;  /* 0x0002f01c01007387 */ /* 0x0001e80000100a00 */
[----:B------:R1:W-:Y:S04]  /*415b0*/  STL.64 [R1+0x2f8], R30 ;  /* 0x0002f81e01007387 */ /* 0x0003e80000100a00 */
[----:B0-----:R-:W4:Y:S04]  /*415c0*/  LDL.LU.64 R28, [R1+0x1210] ;  /* 0x00121000011c7983 */ /* 0x001f280000300a00 */
[----:B-1----:R-:W4:Y:S01]  /*415d0*/  LDL.LU.64 R30, [R1+0x1218] ;  /* 0x00121800011e7983 */ /* 0x002f220000300a00 */
[----:B---3--:R-:W-:-:S15]  /*415e0*/  HMMA.16816.F32 R8, R20, R44, R8 ;  /* 0x0000002c1408723c */ /* 0x008fde0000001808 */
[----:B------:R-:W-:-:S04]  /*415f0*/  NOP ;  /* 0x0000000000007918 */ /* 0x000fc80000000000 */
[----:B------:R0:W-:Y:S04]  /*41600*/  STL.64 [R1+0x2e0], R8 ;  /* 0x0002e00801007387 */ /* 0x0001e80000100a00 */
[----:B------:R1:W-:Y:S04]  /*41610*/  STL.64 [R1+0x2e8], R10 ;  /* 0x0002e80a01007387 */ /* 0x0003e80000100a00 */
[----:B0-----:R-:W3:Y:S04]  /*41620*/  LDL.LU.64 R8, [R1+0x1200] ;  /* 0x0012000001087983 */ /* 0x001ee80000300a00 */
[----:B-1----:R-:W3:Y:S04]  /*41630*/  LDL.LU.64 R10, [R1+0x1208] ;  /* 0x00120800010a7983 */ /* 0x002ee80000300a00 */
[----:B------:R0:W-:Y:S04]  /*41640*/  STL.64 [R1+0x2d0], R16 ;  /* 0x0002d01001007387 */ /* 0x0001e80000100a00 */
[----:B------:R1:W-:Y:S04]  /*41650*/  STL.64 [R1+0x2d8], R18 ;  /* 0x0002d81201007387 */ /* 0x0003e80000100a00 */
[----:B0-----:R-:W3:Y:S04]  /*41660*/  LDL.LU.64 R16, [R1+0x11f0] ;  /* 0x0011f00001107983 */ /* 0x001ee80000300a00 */
[----:B-1----:R-:W3:Y:S01]  /*41670*/  LDL.LU.64 R18, [R1+0x11f8] ;  /* 0x0011f80001127983 */ /* 0x002ee20000300a00 */
[C---:B--2---:R-:W-:Y:S08]  /*41680*/  HMMA.16816.F32 R32, R20.reuse, R48, R32 ;  /* 0x000000301420723c */ /* 0x044ff00000001820 */
[----:B----4-:R-:W-:Y:S01]  /*41690*/  HMMA.16816.F32 R28, R20, R56, R28 ;  /* 0x00000038141c723c */ /* 0x010fe2000000181c */
[----:B------:R-:W-:-:S02]  /*416a0*/  IMAD.MOV.U32 R3, RZ, RZ, R44 ;  /* 0x000000ffff037224 */ /* 0x000fc400078e002c */
[----:B------:R-:W-:Y:S02]  /*416b0*/  IMAD.MOV.U32 R2, RZ, RZ, R45 ;  /* 0x000000ffff027224 */ /* 0x000fe400078e002d */
[----:B------:R-:W2:Y:S04]  /*416c0*/  LDL.LU.64 R44, [R1+0x11e0] ;  /* 0x0011e000012c7983 */ /* 0x000ea80000300a00 */
[----:B------:R-:W2:Y:S04]  /*416d0*/  LDL.LU.64 R46, [R1+0x11e8] ;  /* 0x0011e800012e7983 */ /* 0x000ea80000300a00 */
[----:B------:R0:W-:Y:S04]  /*416e0*/  STL.64 [R1+0x4e08], R52 ;  /* 0x004e083401007387 */ /* 0x0001e80000100a00 */
[----:B0-----:R-:W4:Y:S04]  /*416f0*/  LDL.LU.64 R52, [R1+0x11d0] ;  /* 0x0011d00001347983 */ /* 0x001f280000300a00 */
[----:B------:R-:W4:Y:S04]  /*41700*/  LDL.LU.64 R54, [R1+0x11d8] ;  /* 0x0011d80001367983 */ /* 0x000f280000300a00 */
[----:B------:R0:W-:Y:S04]  /*41710*/  STL.64 [R1+0x2c0], R32 ;  /* 0x0002c02001007387 */ /* 0x0001e80000100a00 */
[----:B------:R1:W-:Y:S04]  /*41720*/  STL.64 [R1+0x2c8], R34 ;  /* 0x0002c82201007387 */ /* 0x0003e80000100a00 */
[----:B0-----:R-:W2:Y:S04]  /*41730*/  LDL.LU.64 R32, [R1+0x11b0] ;  /* 0x0011b00001207983 */ /* 0x001ea80000300a00 */
[----:B-1----:R-:W4:Y:S04]  /*41740*/  LDL.LU.64 R34, [R1+0x11b8] ;  /* 0x0011b80001227983 */ /* 0x002f280000300a00 */
[----:B------:R0:W-:Y:S04]  /*41750*/  STL.64 [R1+0x2b0], R28 ;  /* 0x0002b01c01007387 */ /* 0x0001e80000100a00 */
[----:B------:R1:W-:Y:S04]  /*41760*/  STL.64 [R1+0x2b8], R30 ;  /* 0x0002b81e01007387 */ /* 0x0003e80000100a00 */
[----:B0-----:R-:W4:Y:S04]  /*41770*/  LDL.LU.64 R28, [R1+0x1350] ;  /* 0x00135000011c7983 */ /* 0x001f280000300a00 */
[----:B-1----:R-:W4:Y:S04]  /*41780*/  LDL.LU.64 R30, [R1+0x1358] ;  /* 0x00135800011e7983 */ /* 0x002f280000300a00 */
[----:B------:R0:W-:Y:S02]  /*41790*/  STL.64 [R1+0x4e00], R56 ;  /* 0x004e003801007387 */ /* 0x0001e40000100a00 */
[----:B0-----:R-:W-:-:S02]  /*417a0*/  IMAD.MOV.U32 R57, RZ, RZ, R6 ;  /* 0x000000ffff397224 */ /* 0x001fc400078e0006 */
[----:B------:R-:W-:Y:S01]  /*417b0*/  IMAD.MOV.U32 R6, RZ, RZ, R41 ;  /* 0x000000ffff067224 */ /* 0x000fe200078e0029 */
[C---:B---3--:R-:W-:Y:S08]  /*417c0*/  HMMA.16816.F32 R8, R20.reuse, R40, R8 ;  /* 0x000000281408723c */ /* 0x048ff00000001808 */
[----:B------:R-:W-:Y:S11]  /*417d0*/  HMMA.16816.F32 R16, R20, R12, R16 ;  /* 0x0000000c1410723c */ /* 0x000ff60000001810 */
[----:B------:R0:W-:Y:S04]  /*417e0*/  STL.64 [R1+0x2a0], R8 ;  /* 0x0002a00801007387 */ /* 0x0001e80000100a00 */
[----:B------:R1:W-:Y:S04]  /*417f0*/  STL.64 [R1+0x2a8], R10 ;  /* 0x0002a80a01007387 */ /* 0x0003e80000100a00 */
[----:B------:R-:W3:Y:S01]  /*41800*/  LDL.LU.64 R42, [R1+0x4e68] ;  /* 0x004e6800012a7983 */ /* 0x000ee20000300a00 */
[----:B0-----:R-:W-:-:S03]  /*41810*/  IMAD.MOV.U32 R8, RZ, RZ, R40 ;  /* 0x000000ffff087224 */ /* 0x001fc600078e0028 */
[----:B------:R-:W3:Y:S04]  /*41820*/  LDL.LU.64 R40, [R1+0x4e60] ;  /* 0x004e600001287983 */ /* 0x000ee80000300a00 */
[----:B------:R-:W-:Y:S04]  /*41830*/  STL.64 [R1+0x290], R16 ;  /* 0x0002901001007387 */ /* 0x000fe80000100a00 */
[----:B------:R0:W-:Y:S01]  /*41840*/  STL.64 [R1+0x298], R18 ;  /* 0x0002981201007387 */ /* 0x0001e20000100a00 */
[----:B-1----:R-:W-:Y:S02]  /*41850*/  IMAD.MOV.U32 R10, RZ, RZ, R12 ;  /* 0x000000ffff0a7224 */ /* 0x002fe400078e000c */
[----:B------:R-:W-:Y:S01]  /*41860*/  IMAD.MOV.U32 R9, RZ, RZ, R13 ;  /* 0x000000ffff097224 */ /* 0x000fe200078e000d */
[----:B0-----:R-:W3:Y:S04]  /*41870*/  LDL.LU.64 R18, [R1+0x4e58] ;  /* 0x004e580001127983 */ /* 0x001ee80000300a00 */
[----:B------:R-:W3:Y:S04]  /*41880*/  LDL.LU.64 R16, [R1+0x4e50] ;  /* 0x004e500001107983 */ /* 0x000ee80000300a00 */
[----:B------:R-:W3:Y:S04]  /*41890*/  LDL.LU.64 R14, [R1+0x4e48] ;  /* 0x004e4800010e7983 */ /* 0x000ee80000300a00 */
[----:B------:R-:W4:Y:S01]  /*418a0*/  LDL.LU.64 R12, [R1+0x4e40] ;  /* 0x004e4000010c7983 */ /* 0x000f220000300a00 */
[----:B------:R-:W-:-:S07]  /*418b0*/  IMAD.MOV.U32 R56, RZ, RZ, R26 ;  /* 0x000000ffff387224 */ /* 0x000fce00078e001a */
[C---:B--2---:R-:W-:Y:S01]  /*418c0*/  HMMA.16816.F32 R56, R20.reuse, R56, R44 ;  /* 0x000000381438723c */ /* 0x044fe2000000182c */
[----:B------:R-:W2:Y:S04]  /*418d0*/  LDL.LU.64 R46, [R1+0x4e38] ;  /* 0x004e3800012e7983 */ /* 0x000ea80000300a00 */
[----:B------:R-:W2:Y:S03]  /*418e0*/  LDL.LU.64 R44, [R1+0x4e30] ;  /* 0x004e3000012c7983 */ /* 0x000ea60000300a00 */
[C---:B----4-:R-:W-:Y:S01]  /*418f0*/  HMMA.16816.F32 R52, R20.reuse, R12, R52 ;  /* 0x0000000c1434723c */ /* 0x050fe20000001834 */
[----:B---3--:R-:W-:Y:S10]  /*41900*/  STL.64 [R1+0x4dc0], R14 ;  /* 0x004dc00e01007387 */ /* 0x008ff40000100a00 */
[----:B------:R-:W-:Y:S04]  /*41910*/  STL.64 [R1+0x280], R56 ;  /* 0x0002803801007387 */ /* 0x000fe80000100a00 */
[----:B------:R-:W-:Y:S04]  /*41920*/  STL.64 [R1+0x288], R58 ;  /* 0x0002883a01007387 */ /* 0x000fe80000100a00 */
[----:B------:R0:W-:Y:S04]  /*41930*/  STL.64 [R1+0x4db8], R12 ;  /* 0x004db80c01007387 */ /* 0x0001e80000100a00 */
[----:B------:R-:W-:Y:S04]  /*41940*/  STL.64 [R1+0x270], R52 ;  /* 0x0002703401007387 */ /* 0x000fe80000100a00 */
[----:B------:R-:W-:Y:S04]  /*41950*/  STL.64 [R1+0x278], R54 ;  /* 0x0002783601007387 */ /* 0x000fe80000100a00 */
[----:B0-----:R-:W3:Y:S01]  /*41960*/  LDL.64 R12, [R1] ;  /* 0x00000000010c7983 */ /* 0x001ee20000100a00 */
[----:B------:R-:W-:Y:S03]  /*41970*/  HMMA.16816.F32 R20, R20, R16, R32 ;  /* 0x000000101414723c */ /* 0x000fe60000001820 */
[----:B---3--:R0:W-:-:S15]  /*41980*/  STL.64 [R1+0x4dd8], R12 ;  /* 0x004dd80c01007387 */ /* 0x0081de0000100a00 */
[----:B------:R-:W-:Y:S01]  /*41990*/  NOP ;  /* 0x0000000000007918 */ /* 0x000fe20000000000 */
[----:B------:R-:W-:Y:S04]  /*419a0*/  STL.64 [R1+0xc0], R20 ;  /* 0x0000c01401007387 */ /* 0x000fe80000100a00 */
[----:B------:R-:W-:Y:S01]  /*419b0*/  STL.64 [R1+0xc8], R22 ;  /* 0x0000c81601007387 */ /* 0x000fe20000100a00 */
[----:B0-----:R-:W-:Y:S02]  /*419c0*/  IMAD.MOV.U32 R12, RZ, RZ, R10 ;  /* 0x000000ffff0c7224 */ /* 0x001fe400078e000a */
[----:B------:R-:W-:-:S05]  /*419d0*/  IMAD.MOV.U32 R13, RZ, RZ, R9 ;  /* 0x000000ffff0d7224 */ /* 0x000fca00078e0009 */
[----:B------:R2:W-:Y:S04]  /*419e0*/  STL.64 [R1+0x4df0], R12 ;  /* 0x004df00c01007387 */ /* 0x0005e80000100a00 */
[----:B------:R-:W-:Y:S04]  /*419f0*/  STL.64 [R1+0x4dd0], R18 ;  /* 0x004dd01201007387 */ /* 0x000fe80000100a00 */
[----:B------:R-:W-:Y:S04]  /*41a00*/  STL.64 [R1+0x4dc8], R16 ;  /* 0x004dc81001007387 */ /* 0x000fe80000100a00 */
[----:B------:R-:W3:Y:S04]  /*41a10*/  LDL.LU.64 R32, [R1+0x1290] ;  /* 0x0012900001207983 */ /* 0x000ee80000300a00 */
[----:B------:R-:W3:Y:S01]  /*41a20*/  LDL.LU.64 R34, [R1+0x1298] ;  /* 0x0012980001227983 */ /* 0x000ee20000300a00 */
[----:B--2---:R-:W-:-:S15]  /*41a30*/  HMMA.16816.F32 R12, R44, R40, R28 ;  /* 0x000000282c0c723c */ /* 0x004fde000000181c */
[----:B------:R-:W-:-:S04]  /*41a40*/  NOP ;  /* 0x0000000000007918 */ /* 0x000fc80000000000 */
[----:B------:R0:W-:Y:S04]  /*41a50*/  STL.64 [R1+0xb0], R12 ;  /* 0x0000b00c01007387 */ /* 0x0001e80000100a00 */
[----:B------:R-:W-:Y:S04]  /*41a60*/  STL.64 [R1+0xb8], R14 ;  /* 0x0000b80e01007387 */ /* 0x000fe80000100a00 */
[----:B------:R-:W2:Y:S04]  /*41a70*/  LDL.LU.64 R28, [R1+0x1250] ;  /* 0x00125000011c7983 */ /* 0x000ea80000300a00 */
[----:B------:R-:W2:Y:S04]  /*41a80*/  LDL.LU.64 R30, [R1+0x1258] ;  /* 0x00125800011e7983 */ /* 0x000ea80000300a00 */
[----:B------:R-:W4:Y:S04]  /*41a90*/  LDL.LU.64 R56, [R1+0x1190] ;  /* 0x0011900001387983 */ /* 0x000f280000300a00 */
[----:B------:R-:W4:Y:S01]  /*41aa0*/  LDL.LU.64 R58, [R1+0x1198] ;  /* 0x00119800013a7983 */ /* 0x000f220000300a00 */
[----:B0-----:R-:W-:-:S03]  /*41ab0*/  IMAD.MOV.U32 R12, RZ, RZ, R8 ;  /* 0x000000ffff0c7224 */ /* 0x001fc600078e0008 */
[----:B------:R-:W2:Y:S04]  /*41ac0*/  LDL.LU.64 R8, [R1+0x1160] ;  /* 0x0011600001087983 */ /* 0x000ea80000300a00 */
[----:B------:R-:W2:Y:S04]  /*41ad0*/  LDL.LU.64 R10, [R1+0x1168] ;  /* 0x00116800010a7983 */ /* 0x000ea80000300a00 */
[----:B------:R-:W2:Y:S04]  /*41ae0*/  LDL.LU.64 R20, [R1+0x1130] ;  /* 0x0011300001147983 */ /* 0x000ea80000300a00 */
[----:B------:R-:W2:Y:S04]  /*41af0*/  LDL.LU.64 R22, [R1+0x1138] ;  /* 0x0011380001167983 */ /* 0x000ea80000300a00 */
[----:B------:R-:W2:Y:S04]  /*41b00*/  LDL.LU.64 R52, [R1+0x1100] ;  /* 0x0011000001347983 */ /* 0x000ea80000300a00 */
[----:B------:R-:W2:Y:S04]  /*41b10*/  LDL.LU.64 R54, [R1+0x1108] ;  /* 0x0011080001367983 */ /* 0x000ea80000300a00 */
[----:B------:R-:W2:Y:S04]  /*41b20*/  LDL.LU.64 R16, [R1+0x9e0] ;  /* 0x0009e00001107983 */ /* 0x000ea80000300a00 */
[----:B------:R-:W2:Y:S04]  /*41b30*/  LDL.LU.64 R18, [R1+0x9e8] ;  /* 0x0009e80001127983 */ /* 0x000ea80000300a00 */
[----:B------:R-:W-:Y:S04]  /*41b40*/  STL.64 [R1+0x4de8], R42 ;  /* 0x004de82a01007387 */ /* 0x000fe80000100a00 */
[----:B------:R-:W-:Y:S01]  /*41b50*/  STL.64 [R1+0x4de0], R40 ;  /* 0x004de02801007387 */ /* 0x000fe20000100a00 */
[----:B---3--:R-:W-:-:S15]  /*41b60*/  HMMA.16816.F32 R32, R44, R36, R32 ;  /* 0x000000242c20723c */ /* 0x008fde0000001820 */
        /* <DEDUP_REMOVED lines=11> */
[----:B0-----:R-:W4:Y:S01]  /*41c20*/  LDL.LU.64 R28, [R1+0x4e20] ;  /* 0x004e2000011c7983 */ /* 0x001f220000300a00 */
[C---:B------:R-:W-:Y:S08]  /*41c30*/  HMMA.16816.F32 R8, R44.reuse, R24, R8 ;  /* 0x000000182c08723c */ /* 0x040ff00000001808 */
[----:B----4-:R-:W-:-:S15]  /*41c40*/  HMMA.16816.F32 R56, R44, R28, R56 ;  /* 0x0000001c2c38723c */ /* 0x010fde0000001838 */
[----:B------:R-:W-:-:S04]  /*41c50*/  NOP ;  /* 0x0000000000007918 */ /* 0x000fc80000000000 */
[----:B------:R0:W-:Y:S04]  /*41c60*/  STL.64 [R1+0x80], R56 ;  /* 0x0000803801007387 */ /* 0x0001e80000100a00 */
[----:B------:R1:W-:Y:S04]  /*41c70*/  STL.64 [R1+0x88], R58 ;  /* 0x0000883a01007387 */ /* 0x0003e80000100a00 */
[----:B0-----:R-:W2:Y:S04]  /*41c80*/  LDL.LU.64 R56, [R1+0x9d0] ;  /* 0x0009d00001387983 */ /* 0x001ea80000300a00 */
[----:B-1----:R-:W2:Y:S04]  /*41c90*/  LDL.LU.64 R58, [R1+0x9d8] ;  /* 0x0009d800013a7983 */ /* 0x002ea80000300a00 */
[----:B------:R-:W-:Y:S04]  /*41ca0*/  STL.64 [R1+0x70], R8 ;  /* 0x0000700801007387 */ /* 0x000fe80000100a00 */
[----:B------:R0:W-:Y:S04]  /*41cb0*/  STL.64 [R1+0x78], R10 ;  /* 0x0000780a01007387 */ /* 0x0001e80000100a00 */
[----:B0-----:R-:W4:Y:S04]  /*41cc0*/  LDL.LU.64 R10, [R1+0x4e18] ;  /* 0x004e1800010a7983 */ /* 0x001f280000300a00 */
[----:B------:R-:W2:Y:S01]  /*41cd0*/  LDL.LU.64 R8, [R1+0x4e10] ;  /* 0x004e100001087983 */ /* 0x000ea20000300a00 */
[C---:B------:R-:W-:Y:S08]  /*41ce0*/  HMMA.16816.F32 R52, R44.reuse, R4, R52 ;  /* 0x000000042c34723c */ /* 0x040ff00000001834 */
[----:B--2---:R-:W-:-:S15]  /*41cf0*/  HMMA.16816.F32 R20, R44, R8, R20 ;  /* 0x000000082c14723c */ /* 0x004fde0000001814 */
[----:B------:R-:W-:-:S04]  /*41d00*/  NOP ;  /* 0x0000000000007918 */ /* 0x000fc80000000000 */
[----:B------:R-:W-:Y:S04]  /*41d10*/  STL.64 [R1+0x60], R20 ;  /* 0x0000601401007387 */ /* 0x000fe80000100a00 */
[----:B------:R-:W-:Y:S04]  /*41d20*/  STL.64 [R1+0x68], R22 ;  /* 0x0000681601007387 */ /* 0x000fe80000100a00 */
[----:B------:R-:W0:Y:S04]  /*41d30*/  LDSM.16.MT88.4 R20, [R0+UR5+0x180] ;  /* 0x000180050014783b */ /* 0x000e280008004200 */
[----:B0-----:R-:W-:Y:S04]  /*41d40*/  STL.64 [R1+0x4d38], R22 ;  /* 0x004d381601007387 */ /* 0x001fe80000100a00 */
[----:B------:R0:W-:Y:S04]  /*41d50*/  STL.64 [R1+0x4d30], R20 ;  /* 0x004d301401007387 */ /* 0x0001e80000100a00 */
[----:B0-----:R-:W2:Y:S04]  /*41d60*/  LDL.LU.64 R20, [R1+0x9c0] ;  /* 0x0009c00001147983 */ /* 0x001ea80000300a00 */
[----:B------:R-:W2:Y:S04]  /*41d70*/  LDL.LU.64 R22, [R1+0x9c8] ;  /* 0x0009c80001167983 */ /* 0x000ea80000300a00 */
[----:B------:R0:W-:Y:S04]  /*41d80*/  STL.64 [R1+0x260], R52 ;  /* 0x0002603401007387 */ /* 0x0001e80000100a00 */
[----:B------:R-:W-:Y:S04]  /*41d90*/  STL.64 [R1+0x268], R54 ;  /* 0x0002683601007387 */ /* 0x000fe80000100a00 */
[----:B0-----:R-:W2:Y:S01]  /*41da0*/  LDL.LU.64 R52, [R1+0x4e08] ;  /* 0x004e080001347983 */ /* 0x001ea20000300a00 */
[----:B------:R-:W-:-:S02]  /*41db0*/  IMAD.MOV.U32 R40, RZ, RZ, R3 ;  /* 0x000000ffff287224 */ /* 0x000fc400078e0003 */
[----:B------:R-:W-:-:S07]  /*41dc0*/  IMAD.MOV.U32 R41, RZ, RZ, R2 ;  /* 0x000000ffff297224 */ /* 0x000fce00078e0002 */
[C---:B---3--:R-:W-:Y:S08]  /*41dd0*/  HMMA.16816.F32 R40, R44.reuse, R40, R36 ;  /* 0x000000282c28723c */ /* 0x048ff00000001824 */
[C---:B------:R-:W-:Y:S01]  /*41de0*/  HMMA.16816.F32 R56, R44.reuse, R48, R56 ;  /* 0x000000302c38723c */ /* 0x040fe20000001838 */
[----:B------:R-:W3:Y:S10]  /*41df0*/  LDL.LU.64 R36, [R1+0x9b0] ;  /* 0x0009b00001247983 */ /* 0x000ef40000300a00 */
[----:B------:R0:W-:Y:S04]  /*41e00*/  STL.64 [R1+0x250], R40 ;  /* 0x0002502801007387 */ /* 0x0001e80000100a00 */
[----:B------:R1:W-:Y:S04]  /*41e10*/  STL.64 [R1+0x258], R42 ;  /* 0x0002582a01007387 */ /* 0x0003e80000100a00 */
[----:B------:R-:W3:Y:S01]  /*41e20*/  LDL.LU.64 R38, [R1+0x9b8] ;  /* 0x0009b80001267983 */ /* 0x000ee20000300a00 */
[----:B--2---:R-:W-:-:S15]  /*41e30*/  HMMA.16816.F32 R16, R44, R52, R16 ;  /* 0x000000342c10723c */ /* 0x004fde0000001810 */
[----:B------:R-:W-:-:S04]  /*41e40*/  NOP ;  /* 0x0000000000007918 */ /* 0x000fc80000000000 */
[----:B------:R2:W-:Y:S04]  /*41e50*/  STL.64 [R1+0x240], R16 ;  /* 0x0002401001007387 */ /* 0x0005e80000100a00 */
[----:B------:R2:W-:Y:S04]  /*41e60*/  STL.64 [R1+0x248], R18 ;  /* 0x0002481201007387 */ /* 0x0005e80000100a00 */
[----:B0-----:R-:W4:Y:S04]  /*41e70*/  LDL.LU.64 R40, [R1+0x9a0] ;  /* 0x0009a00001287983 */ /* 0x001f280000300a00 */
[----:B-1----:R-:W4:Y:S04]  /*41e80*/  LDL.LU.64 R42, [R1+0x9a8] ;  /* 0x0009a800012a7983 */ /* 0x002f280000300a00 */
[----:B--2---:R-:W2:Y:S04]  /*41e90*/  LDL.LU.64 R16, [R1+0x990] ;  /* 0x0009900001107983 */ /* 0x004ea80000300a00 */
[----:B------:R-:W2:Y:S04]  /*41ea0*/  LDL.LU.64 R18, [R1+0x998] ;  /* 0x0009980001127983 */ /* 0x000ea80000300a00 */
[----:B------:R0:W-:Y:S04]  /*41eb0*/  STL.64 [R1+0x230], R56 ;  /* 0x0002303801007387 */ /* 0x0001e80000100a00 */
[----:B------:R1:W-:Y:S04]  /*41ec0*/  STL.64 [R1+0x238], R58 ;  /* 0x0002383a01007387 */ /* 0x0003e80000100a00 */
[----:B0-----:R-:W2:Y:S01]  /*41ed0*/  LDL.LU.64 R56, [R1+0x4e00] ;  /* 0x004e000001387983 */ /* 0x001ea20000300a00 */
[----:B------:R-:W-:-:S07]  /*41ee0*/  IMAD.MOV.U32 R13, RZ, RZ, R6 ;  /* 0x000000ffff0d7224 */ /* 0x000fce00078e0006 */
[C---:B---3--:R-:W-:Y:S01]  /*41ef0*/  HMMA.16816.F32 R12, R44.reuse, R12, R36 ;  /* 0x0000000c2c0c723c */ /* 0x048fe20000001824 */
[----:B------:R-:W-:Y:S02]  /*41f00*/  IMAD.MOV.U32 R30, RZ, RZ, R48 ;  /* 0x000000ffff1e7224 */ /* 0x000fe400078e0030 */
[----:B------:R-:W-:Y:S02]  /*41f10*/  IMAD.MOV.U32 R27, RZ, RZ, R49 ;  /* 0x000000ffff1b7224 */ /* 0x000fe400078e0031 */
[----:B------:R-:W3:Y:S04]  /*41f20*/  LDL.LU.64 R48, [R1+0x960] ;  /* 0x0009600001307983 */ /* 0x000ee80000300a00 */
[----:B------:R-:W3:Y:S01]  /*41f30*/  LDL.LU.64 R50, [R1+0x968] ;  /* 0x0009680001327983 */ /* 0x000ee20000300a00 */
[----:B--2---:R-:W-:Y:S03]  /*41f40*/  HMMA.16816.F32 R20, R44, R56, R20 ;  /* 0x000000382c14723c */ /* 0x004fe60000001814 */
[----:B------:R-:W2:Y:S04]  /*41f50*/  LDL.LU.64 R56, [R1+0xa00] ;  /* 0x000a000001387983 */ /* 0x000ea80000300a00 */
[----:B-1----:R-:W2:-:S12]  /*41f60*/  LDL.LU.64 R58, [R1+0xa08] ;  /* 0x000a0800013a7983 */ /* 0x002e980000300a00 */
[----:B------:R-:W-:Y:S02]  /*41f70*/  IMAD.MOV.U32 R60, RZ, RZ, R20 ;  /* 0x000000ffff3c7224 */ /* 0x000fe400078e0014 */
[----:B------:R-:W-:Y:S02]  /*41f80*/  IMAD.MOV.U32 R3, RZ, RZ, R21 ;  /* 0x000000ffff037224 */ /* 0x000fe400078e0015 */
[----:B------:R-:W-:Y:S02]  /*41f90*/  IMAD.MOV.U32 R2, RZ, RZ, R22 ;  /* 0x000000ffff027224 */ /* 0x000fe400078e0016 */
[----:B------:R-:W-:Y:S01]  /*41fa0*/  IMAD.MOV.U32 R0, RZ, RZ, R23 ;  /* 0x000000ffff007224 */ /* 0x000fe200078e0017 */
[----:B------:R-:W2:Y:S04]  /*41fb0*/  LDL.LU.64 R20, [R1+0x940] ;  /* 0x0009400001147983 */ /* 0x000ea80000300a00 */
[----:B------:R-:W2:Y:S04]  /*41fc0*/  LDL.LU.64 R22, [R1+0x948] ;  /* 0x0009480001167983 */ /* 0x000ea80000300a00 */
[----:B------:R-:W2:Y:S04]  /*41fd0*/  LDL.LU.64 R36, [R1+0x4df8] ;  /* 0x004df80001247983 */ /* 0x000ea80000300a00 */
[----:B------:R0:W-:Y:S04]  /*41fe0*/  STL.64 [R1+0x210], R12 ;  /* 0x0002100c01007387 */ /* 0x0001e80000100a00 */
[----:B------:R4:W-:Y:S04]  /*41ff0*/  STL.64 [R1+0x218], R14 ;  /* 0x0002180e01007387 */ /* 0x0009e80000100a00 */
[----:B0-----:R-:W4:Y:S02]  /*42000*/  LDL.LU.64 R12, [R1+0x4df0] ;  /* 0x004df000010c7983 */ /* 0x001f240000300a00 */
[----:B----4-:R-:W-:Y:S02]  /*42010*/  HMMA.16816.F32 R12, R44, R12, R40 ;  /* 0x0000000c2c0c723c */ /* 0x010fe40000001828 */
[----:B------:R-:W4:Y:S04]  /*42020*/  LDL.LU.64 R42, [R1+0x4de8] ;  /* 0x004de800012a7983 */ /* 0x000f280000300a00 */
[----:B------:R-:W2:-:S13]  /*42030*/  LDL.LU.64 R40, [R1+0x4de0] ;  /* 0x004de00001287983 */ /* 0x000e9a0000300a00 */
[----:B------:R0:W-:Y:S04]  /*42040*/  STL.64 [R1+0x200], R12 ;  /* 0x0002000c01007387 */ /* 0x0001e80000100a00 */
[----:B------:R-:W-:Y:S04]  /*42050*/  STL.64 [R1+0x208], R14 ;  /* 0x0002080e01007387 */ /* 0x000fe80000100a00 */
[----:B0-----:R-:W2:Y:S02]  /*42060*/  LDL.LU.64 R12, [R1+0x4dd8] ;  /* 0x004dd800010c7983 */ /* 0x001ea40000300a00 */
        /* <DEDUP_REMOVED lines=8> */
[----:B------:R-:W2:Y:S04]  /*420f0*/  LDL.LU.64 R14, [R1+0x4dc0] ;  /* 0x004dc000010e7983 */ /* 0x000ea80000300a00 */
[----:B------:R-:W3:Y:S02]  /*42100*/  LDL.LU.64 R12, [R1+0x4db8] ;  /* 0x004db800010c7983 */ /* 0x000ee40000300a00 */
[----:B---3--:R-:W-:-:S15]  /*42110*/  HMMA.16816.F32 R48, R44, R12, R48 ;  /* 0x0000000c2c30723c */ /* 0x008fde0000001830 */
[----:B------:R-:W-:-:S04]  /*42120*/  NOP ;  /* 0x0000000000007918 */ /* 0x000fc80000000000 */
[----:B------:R-:W-:Y:S04]  /*42130*/  STL.64 [R1+0x1e0], R48 ;  /* 0x0001e03001007387 */ /* 0x000fe80000100a00 */
[----:B------:R0:W-:Y:S04]  /*42140*/  STL.64 [R1+0x1e8], R50 ;  /* 0x0001e83201007387 */ /* 0x0001e80000100a00 */
[----:B0-----:R-:W3:Y:S04]  /*42150*/  LDL.LU.64 R50, [R1+0x4db0] ;  /* 0x004db00001327983 */ /* 0x001ee80000300a00 */
[----:B------:R-:W3:Y:S04]  /*42160*/  LDL.LU.64 R48, [R1+0x4da8] ;  /* 0x004da80001307983 */ /* 0x000ee80000300a00 */
[----:B--2---:R-:W-:Y:S04]  /*42170*/  STL.64 [R1+0x4d48], R14 ;  /* 0x004d480e01007387 */ /* 0x004fe80000100a00 */
[----:B------:R0:W-:Y:S04]  /*42180*/  STL.64 [R1+0x4d40], R12 ;  /* 0x004d400c01007387 */ /* 0x0001e80000100a00 */
[----:B0-----:R-:W2:Y:S04]  /*42190*/  LDL.LU.64 R12, [R1+0x950] ;  /* 0x00095000010c7983 */ /* 0x001ea80000300a00 */
[----:B------:R-:W2:Y:S04]  /*421a0*/  LDL.LU.64 R14, [R1+0x958] ;  /* 0x00095800010e7983 */ /* 0x000ea80000300a00 */
[----:B------:R-:W-:Y:S04]  /*421b0*/  STL.64 [R1+0x4d58], R18 ;  /* 0x004d581201007387 */ /* 0x000fe80000100a00 */
[----:B------:R-:W-:Y:S01]  /*421c0*/  STL.64 [R1+0x4d50], R16 ;  /* 0x004d501001007387 */ /* 0x000fe20000100a00 */
[----:B--2---:R-:W-:-:S15]  /*421d0*/  HMMA.16816.F32 R12, R44, R16, R12 ;  /* 0x000000102c0c723c */ /* 0x004fde000000180c */
[----:B------:R-:W-:-:S04]  /*421e0*/  NOP ;  /* 0x0000000000007918 */ /* 0x000fc80000000000 */
[----:B------:R-:W-:Y:S04]  /*421f0*/  STL.64 [R1+0x50], R12 ;  /* 0x0000500c01007387 */ /* 0x000fe80000100a00 */
[----:B------:R3:W-:Y:S02]  /*42200*/  STL.64 [R1+0x58], R14 ;  /* 0x0000580e01007387 */ /* 0x0007e40000100a00 */
[C---:B---3--:R-:W-:Y:S02]  /*42210*/  HMMA.16816.F32 R12, R48.reuse, R40, R56 ;  /* 0x00000028300c723c */ /* 0x048fe40000001838 */
[----:B----4-:R-:W-:Y:S04]  /*42220*/  STL.64 [R1+0x4d68], R42 ;  /* 0x004d682a01007387 */ /* 0x010fe80000100a00 */
[----:B------:R0:W-:Y:S02]  /*42230*/  STL.64 [R1+0x4d60], R40 ;  /* 0x004d602801007387 */ /* 0x0001e40000100a00 */
[C---:B------:R-:W-:Y:S11]  /*42240*/  HMMA.16816.F32 R56, R48.reuse, R36, R20 ;  /* 0x000000243038723c */ /* 0x040ff60000001814 */
[----:B------:R1:W-:Y:S04]  /*42250*/  STL.64 [R1+0x40], R12 ;  /* 0x0000400c01007387 */ /* 0x0003e80000100a00 */
[----:B------:R2:W-:Y:S04]  /*42260*/  STL.64 [R1+0x48], R14 ;  /* 0x0000480e01007387 */ /* 0x0005e80000100a00 */
[----:B------:R-:W3:Y:S04]  /*42270*/  LDL.LU.64 R44, [R1+0x930] ;  /* 0x00093000012c7983 */ /* 0x000ee80000300a00 */
[----:B------:R-:W3:Y:S04]  /*42280*/  LDL.LU.64 R46, [R1+0x938] ;  /* 0x00093800012e7983 */ /* 0x000ee80000300a00 */
[----:B0-----:R-:W4:Y:S04]  /*42290*/  LDL.LU.64 R40, [R1+0x920] ;  /* 0x0009200001287983 */ /* 0x001f280000300a00 */
[----:B------:R-:W4:Y:S04]  /*422a0*/  LDL.LU.64 R42, [R1+0x928] ;  /* 0x00092800012a7983 */ /* 0x000f280000300a00 */
[----:B------:R-:W3:Y:S04]  /*422b0*/  LDL.LU.64 R20, [R1+0x910] ;  /* 0x0009100001147983 */ /* 0x000ee80000300a00 */
[----:B------:R-:W3:Y:S04]  /*422c0*/  LDL.LU.64 R22, [R1+0x918] ;  /* 0x0009180001167983 */ /* 0x000ee80000300a00 */
[----:B-1----:R-:W3:Y:S04]  /*422d0*/  LDL.LU.64 R12, [R1+0x900] ;  /* 0x00090000010c7983 */ /* 0x002ee80000300a00 */
[----:B--2---:R-:W2:Y:S04]  /*422e0*/  LDL.LU.64 R14, [R1+0x908] ;  /* 0x00090800010e7983 */ /* 0x004ea80000300a00 */
[----:B------:R0:W-:Y:S04]  /*422f0*/  STL.64 [R1+0x4d70], R36 ;  /* 0x004d702401007387 */ /* 0x0001e80000100a00 */
[----:B0-----:R-:W2:Y:S04]  /*42300*/  LDL.64 R36, [R1+0x20] ;  /* 0x0000200001247983 */ /* 0x001ea80000100a00 */
[----:B--2---:R-:W-:Y:S04]  /*42310*/  STL.64 [R1+0x4d80], R36 ;  /* 0x004d802401007387 */ /* 0x004fe80000100a00 */
[----:B------:R-:W2:Y:S04]  /*42320*/  LDL.64 R16, [R1+0x10] ;  /* 0x0000100001107983 */ /* 0x000ea80000100a00 */
[----:B--2---:R-:W-:Y:S04]  /*42330*/  STL.64 [R1+0x4d78], R16 ;  /* 0x004d781001007387 */ /* 0x004fe80000100a00 */
[----:B------:R-:W-:Y:S04]  /*42340*/  STL.64 [R1+0x4480], R58 ;  /* 0x0044803a01007387 */ /* 0x000fe80000100a00 */
[----:B------:R0:W-:Y:S04]  /*42350*/  STL.64 [R1+0x4478], R56 ;  /* 0x0044783801007387 */ /* 0x0001e80000100a00 */
[----:B0-----:R-:W2:Y:S04]  /*42360*/  LDL.LU.64 R56, [R1+0x30] ;  /* 0x0000300001387983 */ /* 0x001ea80000300a00 */
[----:B------:R-:W2:Y:S01]  /*42370*/  LDL.64 R58, [R1+0x38] ;  /* 0x00003800013a7983 */ /* 0x000ea20000100a00 */
[C---:B---3--:R-:W-:Y:S08]  /*42380*/  HMMA.16816.F32 R16, R48.reuse, R32, R44 ;  /* 0x000000203010723c */ /* 0x048ff0000000182c */
[----:B------:R-:W-:Y:S01]  /*42390*/  HMMA.16816.F32 R20, R48, R24, R20 ;  /* 0x000000183014723c */ /* 0x000fe20000001814 */
[----:B--2---:R-:W-:Y:S04]  /*423a0*/  STL.64 [R1+0x4d90], R58 ;  /* 0x004d903a01007387 */ /* 0x004fe80000100a00 */
[----:B------:R0:W-:Y:S02]  /*423b0*/  STL.64 [R1+0x4d88], R56 ;  /* 0x004d883801007387 */ /* 0x0001e40000100a00 */
[----:B0-----:R-:W-:-:S02]  /*423c0*/  IMAD.MOV.U32 R56, RZ, RZ, R30 ;  /* 0x000000ffff387224 */ /* 0x001fc400078e001e */
[----:B------:R-:W-:-:S05]  /*423d0*/  IMAD.MOV.U32 R57, RZ, RZ, R27 ;  /* 0x000000ffff397224 */ /* 0x000fca00078e001b */
[----:B------:R-:W-:Y:S04]  /*423e0*/  STL.64 [R1+0x4da0], R56 ;  /* 0x004da03801007387 */ /* 0x000fe80000100a00 */
[----:B------:R0:W-:Y:S04]  /*423f0*/  STL.64 [R1+0x4d28], R32 ;  /* 0x004d282001007387 */ /* 0x0001e80000100a00 */
[----:B------:R-:W-:Y:S04]  /*42400*/  STL.64 [R1+0x320], R16 ;  /* 0x0003201001007387 */ /* 0x000fe80000100a00 */
[----:B------:R1:W-:Y:S01]  /*42410*/  STL.64 [R1+0x328], R18 ;  /* 0x0003281201007387 */ /* 0x0003e20000100a00 */
[----:B0-----:R-:W-:-:S02]  /*42420*/  IMAD.MOV.U32 R33, RZ, RZ, R6 ;  /* 0x000000ffff217224 */ /* 0x001fc400078e0006 */
[----:B------:R-:W-:Y:S01]  /*42430*/  IMAD.MOV.U32 R32, RZ, RZ, R26 ;  /* 0x000000ffff207224 */ /* 0x000fe200078e001a */
[----:B------:R-:W-:-:S04]  /*42440*/  LOP3.LUT R6, R61, 0x40, RZ, 0x3c, !PT ;  /* 0x000000403d067812 */ /* 0x000fc800078e3cff */
[----:B------:R4:W-:Y:S04]  /*42450*/  STL.64 [R1+0x4d98], R32 ;  /* 0x004d982001007387 */ /* 0x0009e80000100a00 */
[----:B------:R-:W0:Y:S01]  /*42460*/  LDSM.16.MT88.4 R44, [R6+UR5] ;  /* 0x00000005062c783b */ /* 0x000e220008004200 */
[C---:B-1----:R-:W-:Y:S08]  /*42470*/  HMMA.16816.F32 R16, R48.reuse, R8, R12 ;  /* 0x000000083010723c */ /* 0x042ff0000000180c */
[----:B----4-:R-:W-:-:S15]  /*42480*/  HMMA.16816.F32 R32, R48, R28, R40 ;  /* 0x0000001c3020723c */ /* 0x010fde0000001828 */
[----:B------:R-:W-:-:S04]  /*42490*/  NOP ;  /* 0x0000000000007918 */ /* 0x000fc80000000000 */
[----:B------:R-:W-:Y:S04]  /*424a0*/  STL.64 [R1+0x380], R32 ;  /* 0x0003802001007387 */ /* 0x000fe80000100a00 */
[----:B------:R-:W-:Y:S04]  /*424b0*/  STL.64 [R1+0x388], R34 ;  /* 0x0003882201007387 */ /* 0x000fe80000100a00 */
[----:B------:R-:W2:Y:S04]  /*424c0*/  LDL.LU.64 R12, [R1+0x8f0] ;  /* 0x0008f000010c7983 */ /* 0x000ea80000300a00 */
[----:B------:R1:W-:Y:S04]  /*424d0*/  STL.64 [R1+0x4e0], R20 ;  /* 0x0004e01401007387 */ /* 0x0003e80000100a00 */
[----:B------:R3:W-:Y:S04]  /*424e0*/  STL.64 [R1+0x4e8], R22 ;  /* 0x0004e81601007387 */ /* 0x0007e80000100a00 */
[----:B------:R-:W2:Y:S04]  /*424f0*/  LDL.LU.64 R14, [R1+0x8f8] ;  /* 0x0008f800010e7983 */ /* 0x000ea80000300a00 */
[----:B------:R4:W-:Y:S04]  /*42500*/  STL.64 [R1+0x6a0], R16 ;  /* 0x0006a01001007387 */ /* 0x0009e80000100a00 */
[----:B------:R0:W-:Y:S04]  /*42510*/  STL.64 [R1+0x6a8], R18 ;  /* 0x0006a81201007387 */ /* 0x0001e80000100a00 */
[----:B-1----:R-:W2:Y:S04]  /*42520*/  LDL.LU.64 R20, [R1+0x8e0] ;  /* 0x0008e00001147983 */ /* 0x002ea80000300a00 */
[----:B---3--:R-:W3:Y:S04]  /*42530*/  LDL.LU.64 R22, [R1+0x8e8] ;  /* 0x0008e80001167983 */ /* 0x008ee80000300a00 */
[----:B------:R-:W3:Y:S04]  /*42540*/  LDL.LU.64 R56, [R1+0x8d0] ;  /* 0x0008d00001387983 */ /* 0x000ee80000300a00 */
[----:B------:R-:W3:Y:S04]  /*42550*/  LDL.LU.64 R58, [R1+0x8d8] ;  /* 0x0008d800013a7983 */ /* 0x000ee80000300a00 */
[----:B------:R-:W3:Y:S04]  /*42560*/  LDL.LU.64 R32, [R1+0x8c0] ;  /* 0x0008c00001207983 */ /* 0x000ee80000300a00 */
[----:B------:R-:W3:Y:S04]  /*42570*/  LDL.LU.64 R34, [R1+0x8c8] ;  /* 0x0008c80001227983 */ /* 0x000ee80000300a00 */
[----:B------:R-:W3:Y:S04]  /*42580*/  LDL.LU.64 R36, [R1+0x8b0] ;  /* 0x0008b00001247983 */ /* 0x000ee80000300a00 */
[----:B------:R-:W3:Y:S04]  /*42590*/  LDL.LU.64 R38, [R1+0x8b8] ;  /* 0x0008b80001267983 */ /* 0x000ee80000300a00 */
[----:B----4-:R-:W4:Y:S04]  /*425a0*/  LDL.LU.64 R16, [R1+0x8a0] ;  /* 0x0008a00001107983 */ /* 0x010f280000300a00 */
[----:B0-----:R-:W4:Y:S04]  /*425b0*/  LDL.LU.64 R18, [R1+0x8a8] ;  /* 0x0008a80001127983 */ /* 0x001f280000300a00 */
[----:B------:R-:W4:Y:S04]  /*425c0*/  LDL.LU.64 R40, [R1+0x890] ;  /* 0x0008900001287983 */ /* 0x000f280000300a00 */
[----:B------:R-:W4:Y:S04]  /*425d0*/  LDL.LU.64 R42, [R1+0x898] ;  /* 0x00089800012a7983 */ /* 0x000f280000300a00 */
[----:B------:R-:W-:Y:S04]  /*425e0*/  STL.64 [R1+0x4cd0], R46 ;  /* 0x004cd02e01007387 */ /* 0x000fe80000100a00 */
[----:B------:R0:W-:Y:S04]  /*425f0*/  STL.64 [R1+0x4cc8], R44 ;  /* 0x004cc82c01007387 */ /* 0x0001e80000100a00 */
[----:B0-----:R-:W4:Y:S01]  /*42600*/  LDL.64 R44, [R1+0xf0] ;  /* 0x0000f000012c7983 */ /* 0x001f220000100a00 */
[C---:B--2---:R-:W-:Y:S08]  /*42610*/  HMMA.16816.F32 R12, R48.reuse, R4, R12 ;  /* 0x00000004300c723c */ /* 0x044ff0000000180c */
[C---:B---3--:R-:W-:Y:S11]  /*42620*/  HMMA.16816.F32 R56, R48.reuse, R52, R56 ;  /* 0x000000343038723c */ /* 0x048ff60000001838 */
[----:B------:R0:W-:Y:S01]  /*42630*/  STL.64 [R1+0x750], R12 ;  /* 0x0007500c01007387 */ /* 0x0001e20000100a00 */
[C---:B----4-:R-:W-:Y:S03]  /*42640*/  HMMA.16816.F32 R20, R48.reuse, R44, R20 ;  /* 0x0000002c3014723c */ /* 0x050fe60000001814 */
[----:B------:R1:W-:Y:S04]  /*42650*/  STL.64 [R1+0x758], R14 ;  /* 0x0007580e01007387 */ /* 0x0003e80000100a00 */
[----:B0-----:R-:W2:Y:S04]  /*42660*/  LDL.LU.64 R12, [R1+0x880] ;  /* 0x00088000010c7983 */ /* 0x001ea80000300a00 */
[----:B-1----:R-:W2:Y:S08]  /*42670*/  LDL.LU.64 R14, [R1+0x888] ;  /* 0x00088800010e7983 */ /* 0x002eb00000300a00 */
[----:B------:R0:W-:Y:S04]  /*42680*/  STL.64 [R1+0x740], R20 ;  /* 0x0007401401007387 */ /* 0x0001e80000100a00 */
[----:B------:R1:W-:Y:S04]  /*42690*/  STL.64 [R1+0x748], R22 ;  /* 0x0007481601007387 */ /* 0x0003e80000100a00 */
[----:B0-----:R-:W3:Y:S04]  /*426a0*/  LDL.LU.64 R20, [R1+0x870] ;  /* 0x0008700001147983 */ /* 0x001ee80000300a00 */
[----:B-1----:R-:W3:Y:S04]  /*426b0*/  LDL.LU.64 R22, [R1+0x878] ;  /* 0x0008780001167983 */ /* 0x002ee80000300a00 */
[----:B------:R0:W-:Y:S04]  /*426c0*/  STL.64 [R1+0x730], R56 ;  /* 0x0007303801007387 */ /* 0x0001e80000100a00 */
[----:B------:R1:W-:Y:S04]  /*426d0*/  STL.64 [R1+0x738], R58 ;  /* 0x0007383a01007387 */ /* 0x0003e80000100a00 */
[----:B0-----:R-:W1:Y:S02]  /*426e0*/  LDL.LU.64 R56, [R1+0x4da0] ;  /* 0x004da00001387983 */ /* 0x001e640000300a00 */
[----:B-1----:R-:W-:Y:S02]  /*426f0*/  HMMA.16816.F32 R56, R48, R56, R32 ;  /* 0x000000383038723c */ /* 0x002fe40000001820 */
[----:B------:R-:W2:-:S15]  /*42700*/  LDL.LU.64 R32, [R1+0x4d98] ;  /* 0x004d980001207983 */ /* 0x000e9e0000300a00 */
[----:B------:R-:W-:Y:S02]  /*42710*/  NOP ;  /* 0x0000000000007918 */ /* 0x000fe40000000000 */
[----:B------:R-:W-:Y:S04]  /*42720*/  STL.64 [R1+0x720], R56 ;  /* 0x0007203801007387 */ /* 0x000fe80000100a00 */
[----:B------:R0:W-:Y:S04]  /*42730*/  STL.64 [R1+0x728], R58 ;  /* 0x0007283a01007387 */ /* 0x0001e80000100a00 */
[----:B0-----:R-:W4:Y:S04]  /*42740*/  LDL.LU.64 R58, [R1+0x4d90] ;  /* 0x004d9000013a7983 */ /* 0x001f280000300a00 */
[----:B------:R-:W2:Y:S02]  /*42750*/  LDL.LU.64 R56, [R1+0x4d88] ;  /* 0x004d880001387983 */ /* 0x000ea40000300a00 */
[----:B--2---:R-:W-:-:S15]  /*42760*/  HMMA.16816.F32 R36, R48, R56, R36 ;  /* 0x000000383024723c */ /* 0x004fde0000001824 */
[----:B------:R-:W-:-:S04]  /*42770*/  NOP ;  /* 0x0000000000007918 */ /* 0x000fc80000000000 */
[----:B------:R0:W-:Y:S04]  /*42780*/  STL.64 [R1+0x710], R36 ;  /* 0x0007102401007387 */ /* 0x0001e80000100a00 */
[----:B------:R-:W-:Y:S04]  /*42790*/  STL.64 [R1+0x718], R38 ;  /* 0x0007182601007387 */ /* 0x000fe80000100a00 */
[----:B0-----:R-:W2:Y:S04]  /*427a0*/  LDL.LU.64 R36, [R1+0x4d80] ;  /* 0x004d800001247983 */ /* 0x001ea80000300a00 */
[----:B----4-:R-:W-:Y:S04]  /*427b0*/  STL.64 [R1+0x4d08], R58 ;  /* 0x004d083a01007387 */ /* 0x010fe80000100a00 */
[----:B------:R0:W-:Y:S04]  /*427c0*/  STL.64 [R1+0x4d00], R56 ;  /* 0x004d003801007387 */ /* 0x0001e80000100a00 */
[----:B0-----:R-:W4:Y:S04]  /*427d0*/  LDL.LU.64 R56, [R1+0x850] ;  /* 0x0008500001387983 */ /* 0x001f280000300a00 */
[----:B------:R-:W4:Y:S01]  /*427e0*/  LDL.LU.64 R58, [R1+0x858] ;  /* 0x00085800013a7983 */ /* 0x000f220000300a00 */
[----:B--2---:R-:W-:-:S15]  /*427f0*/  HMMA.16816.F32 R16, R48, R36, R16 ;  /* 0x000000243010723c */ /* 0x004fde0000001810 */
[----:B------:R-:W-:-:S04]  /*42800*/  NOP ;  /* 0x0000000000007918 */ /* 0x000fc80000000000 */
[----:B------:R0:W-:Y:S04]  /*42810*/  STL.64 [R1+0x700], R16 ;  /* 0x0007001001007387 */ /* 0x0001e80000100a00 */
[----:B------:R-:W-:Y:S04]  /*42820*/  STL.64 [R1+0x708], R18 ;  /* 0x0007081201007387 */ /* 0x000fe80000100a00 */
[----:B0-----:R-:W2:Y:S01]  /*42830*/  LDL.LU.64 R16, [R1+0x4d78] ;  /* 0x004d780001107983 */ /* 0x001ea20000300a00 */
[----:B------:R-:W-:Y:S02]  /*42840*/  IMAD.MOV.U32 R27, RZ, RZ, R36 ;  /* 0x000000ffff1b7224 */ /* 0x000fe400078e0024 */
[----:B------:R-:W-:-:S02]  /*42850*/  IMAD.MOV.U32 R26, RZ, RZ, R37 ;  /* 0x000000ffff1a7224 */ /* 0x000fc400078e0025 */
[----:B------:R-:W3:Y:S01]  /*42860*/  LDL.LU.64 R36, [R1+0x4d70] ;  /* 0x004d700001247983 */ /* 0x000ee20000300a00 */
[C---:B------:R-:W-:Y:S08]  /*42870*/  HMMA.16816.F32 R32, R48.reuse, R32, R12 ;  /* 0x000000203020723c */ /* 0x040ff0000000180c */
        /* <DEDUP_REMOVED lines=9> */
[----:B------:R-:W4:Y:S04]  /*42910*/  LDL.LU.64 R16, [R1+0x4d50] ;  /* 0x004d500001107983 */ /* 0x000f280000300a00 */
[----:B------:R-:W2:Y:S04]  /*42920*/  LDL.LU.64 R14, [R1+0x4d48] ;  /* 0x004d4800010e7983 */ /* 0x000ea80000300a00 */
[----:B------:R-:W3:Y:S04]  /*42930*/  LDL.LU.64 R12, [R1+0x4d40] ;  /* 0x004d4000010c7983 */ /* 0x000ee80000300a00 */
[----:B------:R0:W-:Y:S04]  /*42940*/  STL.64 [R1+0x6e0], R32 ;  /* 0x0006e02001007387 */ /* 0x0001e80000100a00 */
[----:B------:R1:W-:Y:S04]  /*42950*/  STL.64 [R1+0x6e8], R34 ;  /* 0x0006e82201007387 */ /* 0x0003e80000100a00 */
[----:B0-----:R-:W2:Y:S04]  /*42960*/  LDL.LU.64 R32, [R1+0x6c0] ;  /* 0x0006c00001207983 */ /* 0x001ea80000300a00 */
[----:B-1----:R-:W2:Y:S01]  /*42970*/  LDL.LU.64 R34, [R1+0x6c8] ;  /* 0x0006c80001227983 */ /* 0x002ea20000300a00 */
[C---:B---3--:R-:W-:Y:S08]  /*42980*/  HMMA.16816.F32 R20, R48.reuse, R12, R20 ;  /* 0x0000000c3014723c */ /* 0x048ff00000001814 */
[----:B----4-:R-:W-:Y:S11]  /*42990*/  HMMA.16816.F32 R56, R48, R16, R56 ;  /* 0x000000103038723c */ /* 0x010ff60000001838 */
        /* <DEDUP_REMOVED lines=8> */
[----:B------:R-:W4:Y:S04]  /*42a20*/  LDL.LU.64 R48, [R1+0x7a0] ;  /* 0x0007a00001307983 */ /* 0x000f280000300a00 */
[----:B------:R-:W4:Y:S04]  /*42a30*/  LDL.LU.64 R50, [R1+0x7a8] ;  /* 0x0007a80001327983 */ /* 0x000f280000300a00 */
[----:B------:R0:W-:Y:S04]  /*42a40*/  STL.64 [R1+0x6b0], R56 ;  /* 0x0006b03801007387 */ /* 0x0001e80000100a00 */
[----:B------:R-:W-:Y:S04]  /*42a50*/  STL.64 [R1+0x6b8], R58 ;  /* 0x0006b83a01007387 */ /* 0x000fe80000100a00 */
[----:B0-----:R-:W2:Y:S01]  /*42a60*/  LDL.64 R56, [R1+0xd0] ;  /* 0x0000d00001387983 */ /* 0x001ea20000100a00 */
[C---:B---3--:R-:W-:Y:S03]  /*42a70*/  HMMA.16816.F32 R32, R20.reuse, R40, R32 ;  /* 0x000000281420723c */ /* 0x048fe60000001820 */
[----:B--2---:R0:W-:Y:S04]  /*42a80*/  STL.64 [R1+0x4d20], R56 ;  /* 0x004d203801007387 */ /* 0x0041e80000100a00 */
[----:B0-----:R-:W2:Y:S04]  /*42a90*/  LDL.LU.64 R56, [R1+0x790] ;  /* 0x0007900001387983 */ /* 0x001ea80000300a00 */
[----:B------:R-:W2:Y:S04]  /*42aa0*/  LDL.LU.64 R58, [R1+0x798] ;  /* 0x00079800013a7983 */ /* 0x000ea80000300a00 */
[----:B------:R-:W-:Y:S04]  /*42ab0*/  STL.64 [R1+0x4cf0], R18 ;  /* 0x004cf01201007387 */ /* 0x000fe80000100a00 */
[----:B------:R0:W-:Y:S04]  /*42ac0*/  STL.64 [R1+0x4ce8], R16 ;  /* 0x004ce81001007387 */ /* 0x0001e80000100a00 */
[----:B0-----:R-:W3:Y:S04]  /*42ad0*/  LDL.LU.64 R16, [R1+0x760] ;  /* 0x0007600001107983 */ /* 0x001ee80000300a00 */
[----:B------:R-:W3:Y:S04]  /*42ae0*/  LDL.LU.64 R18, [R1+0x768] ;  /* 0x0007680001127983 */ /* 0x000ee80000300a00 */
[----:B------:R0:W-:Y:S04]  /*42af0*/  STL.64 [R1+0x6c0], R32 ;  /* 0x0006c02001007387 */ /* 0x0001e80000100a00 */
[----:B------:R-:W-:Y:S04]  /*42b00*/  STL.64 [R1+0x6c8], R34 ;  /* 0x0006c82201007387 */ /* 0x000fe80000100a00 */
[----:B0-----:R-:W2:Y:S04]  /*42b10*/  LDL.LU.64 R32, [R1+0x4d28] ;  /* 0x004d280001207983 */ /* 0x001ea80000300a00 */
[----:B------:R-:W-:Y:S04]  /*42b20*/  STL.64 [R1+0x4d18], R42 ;  /* 0x004d182a01007387 */ /* 0x000fe80000100a00 */
[----:B------:R0:W-:Y:S04]  /*42b30*/  STL.64 [R1+0x4d10], R40 ;  /* 0x004d102801007387 */ /* 0x0001e80000100a00 */
[----:B0-----:R-:W4:Y:S04]  /*42b40*/  LDL.LU.64 R40, [R1+0x780] ;  /* 0x0007800001287983 */ /* 0x001f280000300a00 */
[----:B------:R-:W4:Y:S01]  /*42b50*/  LDL.LU.64 R42, [R1+0x788] ;  /* 0x00078800012a7983 */ /* 0x000f220000300a00 */
[----:B---3--:R-:W-:-:S15]  /*42b60*/  HMMA.16816.F32 R16, R20, R36, R16 ;  /* 0x000000241410723c */ /* 0x008fde0000001810 */
[----:B------:R-:W-:-:S04]  /*42b70*/  NOP ;  /* 0x0000000000007918 */ /* 0x000fc80000000000 */
[----:B------:R-:W-:Y:S04]  /*42b80*/  STL.64 [R1+0x760], R16 ;  /* 0x0007601001007387 */ /* 0x000fe80000100a00 */
[----:B------:R2:W-:Y:S02]  /*42b90*/  STL.64 [R1+0x768], R18 ;  /* 0x0007681201007387 */ /* 0x0005e40000100a00 */
[C---:B--2---:R-:W-:Y:S08]  /*42ba0*/  HMMA.16816.F32 R16, R20.reuse, R32, R12 ;  /* 0x000000201410723c */ /* 0x044ff0000000180c */
[C---:B----4-:R-:W-:Y:S11]  /*42bb0*/  HMMA.16816.F32 R40, R20.reuse, R28, R40 ;  /* 0x0000001c1428723c */ /* 0x050ff60000001828 */
[----:B------:R0:W-:Y:S04]  /*42bc0*/  STL.64 [R1+0x770], R16 ;  /* 0x0007701001007387 */ /* 0x0001e80000100a00 */
[----:B------:R1:W-:Y:S04]  /*42bd0*/  STL.64 [R1+0x778], R18 ;  /* 0x0007781201007387 */ /* 0x0003e80000100a00 */
[----:B0-----:R-:W2:Y:S04]  /*42be0*/  LDL.LU.64 R16, [R1+0x830] ;  /* 0x0008300001107983 */ /* 0x001ea80000300a00 */
[----:B-1----:R-:W2:Y:S04]  /*42bf0*/  LDL.LU.64 R18, [R1+0x838] ;  /* 0x0008380001127983 */ /* 0x002ea80000300a00 */
[----:B------:R0:W-:Y:S04]  /*42c00*/  STL.64 [R1+0x4cc0], R32 ;  /* 0x004cc02001007387 */ /* 0x0001e80000100a00 */
[----:B0-----:R-:W3:Y:S04]  /*42c10*/  LDL.LU.64 R32, [R1+0x840] ;  /* 0x0008400001207983 */ /* 0x001ee80000300a00 */
[----:B------:R-:W3:Y:S04]  /*42c20*/  LDL.LU.64 R34, [R1+0x848] ;  /* 0x0008480001227983 */ /* 0x000ee80000300a00 */
[----:B------:R-:W-:Y:S04]  /*42c30*/  STL.64 [R1+0x4cb8], R28 ;  /* 0x004cb81c01007387 */ /* 0x000fe80000100a00 */
[----:B------:R-:W-:Y:S04]  /*42c40*/  STL.64 [R1+0x780], R40 ;  /* 0x0007802801007387 */ /* 0x000fe80000100a00 */
[----:B------:R0:W-:Y:S02]  /*42c50*/  STL.64 [R1+0x788], R42 ;  /* 0x0007882a01007387 */ /* 0x0001e40000100a00 */
[----:B0-----:R-:W-:Y:S02]  /*42c60*/  HMMA.16816.F32 R40, R20, R24, R56 ;  /* 0x000000181428723c */ /* 0x001fe40000001838 */
[----:B------:R-:W4:-:S15]  /*42c70*/  LDL.LU.64 R56, [R1+0x820] ;  /* 0x0008200001387983 */ /* 0x000f1e0000300a00 */
[----:B------:R-:W-:Y:S02]  /*42c80*/  NOP ;  /* 0x0000000000007918 */ /* 0x000fe40000000000 */
[----:B------:R0:W-:Y:S04]  /*42c90*/  STL.64 [R1+0x790], R40 ;  /* 0x0007902801007387 */ /* 0x0001e80000100a00 */
[----:B------:R1:W-:Y:S04]  /*42ca0*/  STL.64 [R1+0x798], R42 ;  /* 0x0007982a01007387 */ /* 0x0003e80000100a00 */
[----:B------:R-:W4:Y:S01]  /*42cb0*/  LDL.LU.64 R58, [R1+0x828] ;  /* 0x00082800013a7983 */ /* 0x000f220000300a00 */
[----:B------:R-:W-:Y:S03]  /*42cc0*/  HMMA.16816.F32 R28, R20, R8, R48 ;  /* 0x00000008141c723c */ /* 0x000fe60000001830 */
[----:B------:R-:W1:Y:S01]  /*42cd0*/  LDSM.16.MT88.4 R48, [R6+UR5+0x80] ;  /* 0x000080050630783b */ /* 0x000e620008004200 */
[----:B------:R-:W-:-:S02]  /*42ce0*/  IMAD.MOV.U32 R12, RZ, RZ, R27 ;  /* 0x000000ffff0c7224 */ /* 0x000fc400078e001b */
[----:B------:R-:W-:Y:S02]  /*42cf0*/  IMAD.MOV.U32 R13, RZ, RZ, R26 ;  /* 0x000000ffff0d7224 */ /* 0x000fe400078e001a */
[----:B------:R-:W-:Y:S02]  /*42d00*/  IMAD.MOV.U32 R27, RZ, RZ, R44 ;  /* 0x000000ffff1b7224 */ /* 0x000fe400078e002c */
[----:B------:R-:W-:-:S09]  /*42d10*/  IMAD.MOV.U32 R26, RZ, RZ, R45 ;  /* 0x000000ffff1a7224 */ /* 0x000fd200078e002d */
[----:B------:R-:W-:Y:S04]  /*42d20*/  STL.64 [R1+0x7a0], R28 ;  /* 0x0007a01c01007387 */ /* 0x000fe80000100a00 */
[----:B------:R-:W-:Y:S04]  /*42d30*/  STL.64 [R1+0x7a8], R30 ;  /* 0x0007a81e01007387 */ /* 0x000fe80000100a00 */
[----:B0-----:R-:W4:Y:S04]  /*42d40*/  LDL.LU.64 R40, [R1+0x810] ;  /* 0x0008100001287983 */ /* 0x001f280000300a00 */
[----:B-1----:R-:W4:Y:S04]  /*42d50*/  LDL.LU.64 R42, [R1+0x818] ;  /* 0x00081800012a7983 */ /* 0x002f280000300a00 */
[----:B------:R-:W-:Y:S04]  /*42d60*/  STL.64 [R1+0x4c50], R50 ;  /* 0x004c503201007387 */ /* 0x000fe80000100a00 */
[----:B------:R0:W-:Y:S04]  /*42d70*/  STL.64 [R1+0x4c48], R48 ;  /* 0x004c483001007387 */ /* 0x0001e80000100a00 */
[----:B0-----:R-:W4:Y:S04]  /*42d80*/  LDL.64 R48, [R1] ;  /* 0x0000000001307983 */ /* 0x001f280000100a00 */
[----:B------:R-:W4:Y:S04]  /*42d90*/  LDL.LU.64 R28, [R1+0x800] ;  /* 0x00080000011c7983 */ /* 0x000f280000300a00 */
[----:B------:R-:W4:Y:S01]  /*42da0*/  LDL.LU.64 R30, [R1+0x808] ;  /* 0x00080800011e7983 */ /* 0x000f220000300a00 */
[C---:B--2---:R-:W-:Y:S08]  /*42db0*/  HMMA.16816.F32 R16, R20.reuse, R44, R16 ;  /* 0x0000002c1410723c */ /* 0x044ff00000001810 */
[----:B---3--:R-:W-:-:S15]  /*42dc0*/  HMMA.16816.F32 R32, R20, R4, R32 ;  /* 0x000000041420723c */ /* 0x008fde0000001820 */
[----:B------:R-:W-:-:S04]  /*42dd0*/  NOP ;  /* 0x0000000000007918 */ /* 0x000fc80000000000 */
[----:B------:R-:W-:Y:S04]  /*42de0*/  STL.64 [R1+0x840], R32 ;  /* 0x0008402001007387 */ /* 0x000fe80000100a00 */
[----:B------:R-:W-:Y:S04]  /*42df0*/  STL.64 [R1+0x848], R34 ;  /* 0x0008482201007387 */ /* 0x000fe80000100a00 */
[----:B------:R0:W-:Y:S04]  /*42e00*/  STL.64 [R1+0x830], R16 ;  /* 0x0008301001007387 */ /* 0x0001e80000100a00 */
[----:B------:R1:W-:Y:S04]  /*42e10*/  STL.64 [R1+0x838], R18 ;  /* 0x0008381201007387 */ /* 0x0003e80000100a00 */
[----:B0-----:R-:W2:Y:S04]  /*42e20*/  LDL.LU.64 R16, [R1+0x7f0] ;  /* 0x0007f00001107983 */ /* 0x001ea80000300a00 */
[----:B-1----:R-:W2:Y:S04]  /*42e30*/  LDL.LU.64 R18, [R1+0x7f8] ;  /* 0x0007f80001127983 */ /* 0x002ea80000300a00 */
[----:B------:R-:W3:Y:S01]  /*42e40*/  LDL.LU.64 R44, [R1+0x7e0] ;  /* 0x0007e000012c7983 */ /* 0x000ee20000300a00 */
[C---:B----4-:R-:W-:Y:S03]  /*42e50*/  HMMA.16816.F32 R56, R20.reuse, R52, R56 ;  /* 0x000000341438723c */ /* 0x050fe60000001838 */
[----:B------:R-:W3:Y:S04]  /*42e60*/  LDL.LU.64 R46, [R1+0x7e8] ;  /* 0x0007e800012e7983 */ /* 0x000ee80000300a00 */
[----:B------:R-:W4:Y:S04]  /*42e70*/  LDL.LU.64 R32, [R1+0x7c0] ;  /* 0x0007c00001207983 */ /* 0x000f280000300a00 */
[----:B------:R-:W4:Y:S08]  /*42e80*/  LDL.LU.64 R34, [R1+0x7c8] ;  /* 0x0007c80001227983 */ /* 0x000f300000300a00 */
        /* <DEDUP_REMOVED lines=15> */
[----:B------:R-:W2:Y:S01]  /*42f80*/  LDL.LU.64 R56, [R1+0x4d00] ;  /* 0x004d000001387983 */ /* 0x000ea20000300a00 */
[C---:B------:R-:W-:Y:S08]  /*42f90*/  HMMA.16816.F32 R12, R20.reuse, R12, R16 ;  /* 0x0000000c140c723c */ /* 0x040ff00000001810 */
[----:B--2---:R-:W-:-:S15]  /*42fa0*/  HMMA.16816.F32 R28, R20, R56, R28 ;  /* 0x00000038141c723c */ /* 0x004fde000000181c */
[----:B------:R-:W-:-:S04]  /*42fb0*/  NOP ;  /* 0x0000000000007918 */ /* 0x000fc80000000000 */
[----:B------:R0:W-:Y:S04]  /*42fc0*/  STL.64 [R1+0x800], R28 ;  /* 0x0008001c01007387 */ /* 0x0001e80000100a00 */
[----:B------:R1:W-:Y:S04]  /*42fd0*/  STL.64 [R1+0x808], R30 ;  /* 0x0008081e01007387 */ /* 0x0003e80000100a00 */
[----:B0-----:R-:W2:Y:S04]  /*42fe0*/  LDL.LU.64 R28, [R1+0x7b0] ;  /* 0x0007b000011c7983 */ /* 0x001ea80000300a00 */
[----:B-1----:R-:W2:Y:S04]  /*42ff0*/  LDL.LU.64 R30, [R1+0x7b8] ;  /* 0x0007b800011e7983 */ /* 0x002ea80000300a00 */
[----:B------:R-:W-:Y:S04]  /*43000*/  STL.64 [R1+0x4c90], R58 ;  /* 0x004c903a01007387 */ /* 0x000fe80000100a00 */
[----:B------:R0:W-:Y:S02]  /*43010*/  STL.64 [R1+0x4c88], R56 ;  /* 0x004c883801007387 */ /* 0x0001e40000100a00 */
[----:B0-----:R-:W-:-:S02]  /*43020*/  IMAD.MOV.U32 R56, RZ, RZ, R38 ;  /* 0x000000ffff387224 */ /* 0x001fc400078e0026 */
[----:B------:R-:W-:Y:S01]  /*43030*/  IMAD.MOV.U32 R57, RZ, RZ, R39 ;  /* 0x000000ffff397224 */ /* 0x000fe200078e0027 */
[----:B------:R-:W2:Y:S04]  /*43040*/  LDL.LU R38, [R1+0x4cfc] ;  /* 0x004cfc0001267983 */ /* 0x000ea80000300800 */
[----:B------:R-:W2:Y:S04]  /*43050*/  LDL.LU R39, [R1+0x4cf8] ;  /* 0x004cf80001277983 */ /* 0x000ea80000300800 */
[----:B------:R-:W2:Y:S04]  /*43060*/  LDL.LU.64 R18, [R1+0x4cf0] ;  /* 0x004cf00001127983 */ /* 0x000ea80000300a00 */
[----:B------:R-:W2:Y:S04]  /*43070*/  LDL.LU.64 R16, [R1+0x4ce8] ;  /* 0x004ce80001107983 */ /* 0x000ea80000300a00 */
[----:B------:R-:W-:Y:S04]  /*43080*/  STL.64 [R1+0x7f0], R12 ;  /* 0x0007f00c01007387 */ /* 0x000fe80000100a00 */
[----:B------:R0:W-:Y:S04]  /*43090*/  STL.64 [R1+0x7f8], R14 ;  /* 0x0007f80e01007387 */ /* 0x0001e80000100a00 */
[----:B0-----:R-:W2:Y:S04]  /*430a0*/  LDL.LU.64 R14, [R1+0x4ce0] ;  /* 0x004ce000010e7983 */ /* 0x001ea80000300a00 */
[----:B------:R-:W4:Y:S01]  /*430b0*/  LDL.LU.64 R12, [R1+0x4cd8] ;  /* 0x004cd800010c7983 */ /* 0x000f220000300a00 */
[C---:B---3--:R-:W-:Y:S08]  /*430c0*/  HMMA.16816.F32 R56, R20.reuse, R56, R44 ;  /* 0x000000381438723c */ /* 0x048ff0000000182c */
[----:B------:R-:W-:Y:S01]  /*430d0*/  HMMA.16816.F32 R52, R20, R48, R52 ;  /* 0x000000301434723c */ /* 0x000fe20000001834 */
[----:B------:R-:W3:Y:S04]  /*430e0*/  LDL.LU.64 R46, [R1+0x4cd0] ;  /* 0x004cd000012e7983 */ /* 0x000ee80000300a00 */
[----:B------:R-:W3:Y:S06]  /*430f0*/  LDL.LU.64 R44, [R1+0x4cc8] ;  /* 0x004cc800012c7983 */ /* 0x000eec0000300a00 */
[----:B------:R0:W-:Y:S04]  /*43100*/  STL.64 [R1+0x7e0], R56 ;  /* 0x0007e03801007387 */ /* 0x0001e80000100a00 */
[----:B------:R-:W-:Y:S04]  /*43110*/  STL.64 [R1+0x7e8], R58 ;  /* 0x0007e83a01007387 */ /* 0x000fe80000100a00 */
[----:B------:R1:W-:Y:S04]  /*43120*/  STL.64 [R1+0x7d0], R52 ;  /* 0x0007d03401007387 */ /* 0x0003e80000100a00 */
[----:B------:R1:W-:Y:S01]  /*43130*/  STL.64 [R1+0x7d8], R54 ;  /* 0x0007d83601007387 */ /* 0x0003e20000100a00 */
[----:B0-----:R-:W-:-:S02]  /*43140*/  IMAD.MOV.U32 R56, RZ, RZ, R51 ;  /* 0x000000ffff387224 */ /* 0x001fc400078e0033 */
[----:B------:R-:W-:-:S05]  /*43150*/  IMAD.MOV.U32 R57, RZ, RZ, R50 ;  /* 0x000000ffff397224 */ /* 0x000fca00078e0032 */
[----:B------:R-:W-:Y:S04]  /*43160*/  STL.64 [R1+0x4cb0], R56 ;  /* 0x004cb03801007387 */ /* 0x000fe80000100a00 */
[----:B------:R0:W-:Y:S04]  /*43170*/  STL.64 [R1+0x4c68], R48 ;  /* 0x004c683001007387 */ /* 0x0001e80000100a00 */
[----:B-1----:R-:W3:Y:S04]  /*43180*/  LDL.LU.64 R52, [R1+0x1710] ;  /* 0x0017100001347983 */ /* 0x002ee80000300a00 */
[----:B------:R-:W3:Y:S01]  /*43190*/  LDL.LU.64 R54, [R1+0x1718] ;  /* 0x0017180001367983 */ /* 0x000ee20000300a00 */
[----:B----4-:R-:W-:-:S15]  /*431a0*/  HMMA.16816.F32 R32, R20, R12, R32 ;  /* 0x0000000c1420723c */ /* 0x010fde0000001820 */
[----:B------:R-:W-:-:S04]  /*431b0*/  NOP ;  /* 0x0000000000007918 */ /* 0x000fc80000000000 */
[----:B------:R1:W-:Y:S04]  /*431c0*/  STL.64 [R1+0x7c0], R32 ;  /* 0x0007c02001007387 */ /* 0x0003e80000100a00 */
[----:B------:R4:W-:Y:S04]  /*431d0*/  STL.64 [R1+0x7c8], R34 ;  /* 0x0007c82201007387 */ /* 0x0009e80000100a00 */
[----:B0-----:R-:W2:Y:S04]  /*431e0*/  LDL.64 R48, [R1+0x10] ;  /* 0x0000100001307983 */ /* 0x001ea80000100a00 */
[----:B--2---:R-:W-:Y:S04]  /*431f0*/  STL.64 [R1+0x4c80], R48 ;  /* 0x004c803001007387 */ /* 0x004fe80000100a00 */
[----:B------:R-:W-:Y:S04]  /*43200*/  STL.64 [R1+0x4c60], R14 ;  /* 0x004c600e01007387 */ /* 0x000fe80000100a00 */
[----:B------:R0:W-:Y:S04]  /*43210*/  STL.64 [R1+0x4c58], R12 ;  /* 0x004c580c01007387 */ /* 0x0001e80000100a00 */
[----:B-1----:R-:W2:Y:S04]  /*43220*/  LDL.LU.64 R32, [R1+0x1660] ;  /* 0x0016600001207983 */ /* 0x002ea80000300a00 */
[----:B----4-:R-:W2:Y:S01]  /*43230*/  LDL.LU.64 R34, [R1+0x1668] ;  /* 0x0016680001227983 */ /* 0x010ea20000300a00 */
[----:B0-----:R-:W-:-:S15]  /*43240*/  HMMA.16816.F32 R12, R20, R16, R28 ;  /* 0x00000010140c723c */ /* 0x001fde000000181c */
[----:B------:R-:W-:-:S04]  /*43250*/  NOP ;  /* 0x0000000000007918 */ /* 0x000fc80000000000 */
[----:B------:R-:W-:Y:S04]  /*43260*/  STL.64 [R1+0x7b0], R12 ;  /* 0x0007b00c01007387 */ /* 0x000fe80000100a00 */
[----:B------:R3:W-:Y:S04]  /*43270*/  STL.64 [R1+0x7b8], R14 ;  /* 0x0007b80e01007387 */ /* 0x0007e80000100a00 */
[----:B------:R-:W4:Y:S04]  /*43280*/  LDL.LU.64 R28, [R1+0x1640] ;  /* 0x00164000011c7983 */ /* 0x000f280000300a00 */
[----:B------:R-:W4:Y:S04]  /*43290*/  LDL.LU.64 R30, [R1+0x1648] ;  /* 0x00164800011e7983 */ /* 0x000f280000300a00 */
[----:B------:R-:W4:Y:S04]  /*432a0*/  LDL.LU.64 R20, [R1+0x1600] ;  /* 0x0016000001147983 */ /* 0x000f280000300a00 */
[----:B------:R-:W4:Y:S04]  /*432b0*/  LDL.LU.64 R22, [R1+0x1608] ;  /* 0x0016080001167983 */ /* 0x000f280000300a00 */
[----:B------:R-:W4:Y:S04]  /*432c0*/  LDL.LU.64 R48, [R1+0x15c0] ;  /* 0x0015c00001307983 */ /* 0x000f280000300a00 */
[----:B------:R-:W4:Y:S01]  /*432d0*/  LDL.LU.64 R50, [R1+0x15c8] ;  /* 0x0015c80001327983 */ /* 0x000f220000300a00 */
[C---:B---3--:R-:W-:Y:S03]  /*432e0*/  HMMA.16816.F32 R12, R44.reuse, R40, R52 ;  /* 0x000000282c0c723c */ /* 0x048fe60000001834 */
[----:B------:R-:W-:Y:S04]  /*432f0*/  STL.64 [R1+0x4c78], R18 ;  /* 0x004c781201007387 */ /* 0x000fe80000100a00 */
[----:B------:R-:W-:Y:S04]  /*43300*/  STL.64 [R1+0x4c70], R16 ;  /* 0x004c701001007387 */ /* 0x000fe80000100a00 */
[----:B------:R-:W3:Y:S04]  /*43310*/  LDL.LU.64 R56, [R1+0x1500] ;  /* 0x0015000001387983 */ /* 0x000ee80000300a00 */
[----:B------:R-:W3:Y:S04]  /*43320*/  LDL.LU.64 R58, [R1+0x1508] ;  /* 0x00150800013a7983 */ /* 0x000ee80000300a00 */
[----:B------:R0:W-:Y:S04]  /*43330*/  STL.64 [R1+0x930], R12 ;  /* 0x0009300c01007387 */ /* 0x0001e80000100a00 */
[----:B------:R1:W-:Y:S04]  /*43340*/  STL.64 [R1+0x938], R14 ;  /* 0x0009380e01007387 */ /* 0x0003e80000100a00 */
[----:B------:R-:W3:Y:S04]  /*43350*/  LDL.LU.64 R52, [R1+0x14c0] ;  /* 0x0014c00001347983 */ /* 0x000ee80000300a00 */
[----:B------:R-:W3:Y:S04]  /*43360*/  LDL.LU.64 R54, [R1+0x14c8] ;  /* 0x0014c80001367983 */ /* 0x000ee80000300a00 */
        /* <DEDUP_REMOVED lines=9> */
[----:B------:R-:W-:Y:S04]  /*43400*/  STL.64 [R1+0x928], R34 ;  /* 0x0009282201007387 */ /* 0x000fe80000100a00 */
[----:B0-----:R-:W4:Y:S02]  /*43410*/  LDL.LU.64 R32, [R1+0x4cc0] ;  /* 0x004cc00001207983 */ /* 0x001f240000300a00 */
[----:B----4-:R-:W-:-:S15]  /*43420*/  HMMA.16816.F32 R28, R44, R32, R28 ;  /* 0x000000202c1c723c */ /* 0x010fde000000181c */
[----:B------:R-:W-:-:S04]  /*43430*/  NOP ;  /* 0x0000000000007918 */ /* 0x000fc80000000000 */
[----:B------:R0:W-:Y:S04]  /*43440*/  STL.64 [R1+0x910], R28 ;  /* 0x0009101c01007387 */ /* 0x0001e80000100a00 */
[----:B------:R-:W-:Y:S04]  /*43450*/  STL.64 [R1+0x918], R30 ;  /* 0x0009181e01007387 */ /* 0x000fe80000100a00 */
[----:B0-----:R-:W2:Y:S01]  /*43460*/  LDL.LU.64 R28, [R1+0x4cb8] ;  /* 0x004cb800011c7983 */ /* 0x001ea20000300a00 */
[----:B---3--:R-:W-:Y:S01]  /*43470*/  HMMA.16816.F32 R56, R44, R4, R56 ;  /* 0x000000042c38723c */ /* 0x008fe20000001838 */
[----:B------:R-:W-:-:S02]  /*43480*/  IMAD.MOV.U32 R16, RZ, RZ, R27 ;  /* 0x000000ffff107224 */ /* 0x000fc400078e001b */
[----:B------:R-:W-:-:S07]  /*43490*/  IMAD.MOV.U32 R17, RZ, RZ, R26 ;  /* 0x000000ffff117224 */ /* 0x000fce00078e001a */
[C---:B------:R-:W-:Y:S08]  /*434a0*/  HMMA.16816.F32 R16, R44.reuse, R16, R52 ;  /* 0x000000102c10723c */ /* 0x040ff00000001834 */
[----:B--2---:R-:W-:-:S15]  /*434b0*/  HMMA.16816.F32 R40, R44, R28, R40 ;  /* 0x0000001c2c28723c */ /* 0x004fde0000001828 */
[----:B------:R-:W-:-:S04]  /*434c0*/  NOP ;  /* 0x0000000000007918 */ /* 0x000fc80000000000 */
[----:B------:R-:W-:Y:S04]  /*434d0*/  STL.64 [R1+0x900], R40 ;  /* 0x0009002801007387 */ /* 0x000fe80000100a00 */
[----:B------:R0:W-:Y:S02]  /*434e0*/  STL.64 [R1+0x908], R42 ;  /* 0x0009082a01007387 */ /* 0x0001e40000100a00 */
[C---:B0-----:R-:W-:Y:S08]  /*434f0*/  HMMA.16816.F32 R40, R44.reuse, R24, R20 ;  /* 0x000000182c28723c */ /* 0x041ff00000001814 */
[C---:B------:R-:W-:Y:S11]  /*43500*/  HMMA.16816.F32 R20, R44.reuse, R8, R48 ;  /* 0x000000082c14723c */ /* 0x040ff60000001830 */
[----:B------:R0:W-:Y:S04]  /*43510*/  STL.64 [R1+0x8f0], R40 ;  /* 0x0008f02801007387 */ /* 0x0001e80000100a00 */
[----:B------:R1:W-:Y:S04]  /*43520*/  STL.64 [R1+0x8f8], R42 ;  /* 0x0008f82a01007387 */ /* 0x0003e80000100a00 */
[----:B0-----:R-:W2:Y:S04]  /*43530*/  LDL.LU.64 R40, [R1+0x14a0] ;  /* 0x0014a00001287983 */ /* 0x001ea80000300a00 */
[----:B-1----:R-:W2:Y:S04]  /*43540*/  LDL.LU.64 R42, [R1+0x14a8] ;  /* 0x0014a800012a7983 */ /* 0x002ea80000300a00 */
[----:B------:R-:W-:Y:S04]  /*43550*/  STL.64 [R1+0x8e0], R20 ;  /* 0x0008e01401007387 */ /* 0x000fe80000100a00 */
[----:B------:R-:W-:Y:S04]  /*43560*/  STL.64 [R1+0x8e8], R22 ;  /* 0x0008e81601007387 */ /* 0x000fe80000100a00 */
[----:B------:R-:W0:Y:S04]  /*43570*/  LDSM.16.MT88.4 R20, [R6+UR5+0x100] ;  /* 0x000100050614783b */ /* 0x000e280008004200 */
[----:B------:R-:W3:Y:S04]  /*43580*/  LDL.LU.64 R48, [R1+0x1480] ;  /* 0x0014800001307983 */ /* 0x000ee80000300a00 */
[----:B------:R-:W3:Y:S04]  /*43590*/  LDL.LU.64 R50, [R1+0x1488] ;  /* 0x0014880001327983 */ /* 0x000ee80000300a00 */
[----:B0-----:R-:W-:Y:S04]  /*435a0*/  STL.64 [R1+0x4bc8], R22 ;  /* 0x004bc81601007387 */ /* 0x001fe80000100a00 */
[----:B------:R0:W-:Y:S04]  /*435b0*/  STL.64 [R1+0x4bc0], R20 ;  /* 0x004bc01401007387 */ /* 0x0001e80000100a00 */
[----:B0-----:R-:W3:Y:S04]  /*435c0*/  LDL.64 R20, [R1+0x20] ;  /* 0x0000200001147983 */ /* 0x001ee80000100a00 */
[----:B------:R0:W-:Y:S04]  /*435d0*/  STL.64 [R1+0xa60], R56 ;  /* 0x000a603801007387 */ /* 0x0001e80000100a00 */
[----:B------:R-:W-:Y:S04]  /*435e0*/  STL.64 [R1+0xa68], R58 ;  /* 0x000a683a01007387 */ /* 0x000fe80000100a00 */
[----:B0-----:R-:W2:Y:S04]  /*435f0*/  LDL.LU.64 R56, [R1+0x4cb0] ;  /* 0x004cb00001387983 */ /* 0x001ea80000300a00 */
[----:B------:R-:W4:Y:S04]  /*43600*/  LDL.LU.64 R52, [R1+0x4ca8] ;  /* 0x004ca80001347983 */ /* 0x000f280000300a00 */
[----:B------:R0:W-:Y:S04]  /*43610*/  STL.64 [R1+0xa50], R16 ;  /* 0x000a501001007387 */ /* 0x0001e80000100a00 */
[----:B------:R1:W-:Y:S04]  /*43620*/  STL.64 [R1+0xa58], R18 ;  /* 0x000a581201007387 */ /* 0x0003e80000100a00 */
[----:B0-----:R-:W3:Y:S04]  /*43630*/  LDL.LU.64 R16, [R1+0x1470] ;  /* 0x0014700001107983 */ /* 0x001ee80000300a00 */
[----:B-1----:R-:W3:Y:S01]  /*43640*/  LDL.LU.64 R18, [R1+0x1478] ;  /* 0x0014780001127983 */ /* 0x002ee20000300a00 */
[C---:B----4-:R-:W-:Y:S08]  /*43650*/  HMMA.16816.F32 R12, R44.reuse, R52, R12 ;  /* 0x000000342c0c723c */ /* 0x050ff0000000180c */
[C---:B--2---:R-:W-:Y:S11]  /*43660*/  HMMA.16816.F32 R56, R44.reuse, R56, R40 ;  /* 0x000000382c38723c */ /* 0x044ff60000001828 */
[----:B------:R0:W-:Y:S04]  /*43670*/  STL.64 [R1+0xa40], R12 ;  /* 0x000a400c01007387 */ /* 0x0001e80000100a00 */
[----:B------:R1:W-:Y:S04]  /*43680*/  STL.64 [R1+0xa48], R14 ;  /* 0x000a480e01007387 */ /* 0x0003e80000100a00 */
[----:B0-----:R-:W2:Y:S04]  /*43690*/  LDL.LU.64 R12, [R1+0x1460] ;  /* 0x00146000010c7983 */ /* 0x001ea80000300a00 */
[----:B-1----:R-:W2:Y:S04]  /*436a0*/  LDL.LU.64 R14, [R1+0x1468] ;  /* 0x00146800010e7983 */ /* 0x002ea80000300a00 */
[----:B------:R0:W-:Y:S04]  /*436b0*/  STL.64 [R1+0x4c40], R52 ;  /* 0x004c403401007387 */ /* 0x0001e80000100a00 */
[----:B0-----:R-:W4:Y:S04]  /*436c0*/  LDL.LU.64 R52, [R1+0x1490] ;  /* 0x0014900001347983 */ /* 0x001f280000300a00 */
[----:B------:R-:W4:Y:S04]  /*436d0*/  LDL.LU.64 R54, [R1+0x1498] ;  /* 0x0014980001367983 */ /* 0x000f280000300a00 */
[----:B------:R-:W2:Y:S04]  /*436e0*/  LDL.LU.64 R42, [R1+0x4ca0] ;  /* 0x004ca000012a7983 */ /* 0x000ea80000300a00 */
[----:B------:R-:W2:Y:S04]  /*436f0*/  LDL.LU.64 R40, [R1+0x4c98] ;  /* 0x004c980001287983 */ /* 0x000ea80000300a00 */
[----:B------:R-:W-:Y:S04]  /*43700*/  STL.64 [R1+0xa30], R56 ;  /* 0x000a303801007387 */ /* 0x000fe80000100a00 */
[----:B------:R0:W-:Y:S04]  /*43710*/  STL.64 [R1+0xa38], R58 ;  /* 0x000a383a01007387 */ /* 0x0001e80000100a00 */
[----:B0-----:R-:W2:Y:S04]  /*43720*/  LDL.LU.64 R58, [R1+0x4c90] ;  /* 0x004c9000013a7983 */ /* 0x001ea80000300a00 */
[----:B------:R-:W4:Y:S01]  /*43730*/  LDL.LU.64 R56, [R1+0x4c88] ;  /* 0x004c880001387983 */ /* 0x000f220000300a00 */
[C---:B---3--:R-:W-:Y:S08]  /*43740*/  HMMA.16816.F32 R48, R44.reuse, R20, R48 ;  /* 0x000000142c30723c */ /* 0x048ff00000001830 */
[----:B----4-:R-:W-:-:S15]  /*43750*/  HMMA.16816.F32 R52, R44, R56, R52 ;  /* 0x000000382c34723c */ /* 0x010fde0000001834 */
[----:B------:R-:W-:-:S04]  /*43760*/  NOP ;  /* 0x0000000000007918 */ /* 0x000fc80000000000 */
[----:B------:R0:W-:Y:S04]  /*43770*/  STL.64 [R1+0xa20], R52 ;  /* 0x000a203401007387 */ /* 0x0001e80000100a00 */
[----:B------:R1:W-:Y:S04]  /*43780*/  STL.64 [R1+0xa28], R54 ;  /* 0x000a283601007387 */ /* 0x0003e80000100a00 */
[----:B0-----:R-:W3:Y:S04]  /*43790*/  LDL.LU.64 R52, [R1+0x1440] ;  /* 0x0014400001347983 */ /* 0x001ee80000300a00 */
[----:B-1----:R-:W3:Y:S04]  /*437a0*/  LDL.LU.64 R54, [R1+0x1448] ;  /* 0x0014480001367983 */ /* 0x002ee80000300a00 */
[----:B--2---:R-:W-:Y:S04]  /*437b0*/  STL.64 [R1+0x4c30], R58 ;  /* 0x004c303a01007387 */ /* 0x004fe80000100a00 */
[----:B------:R0:W-:Y:S04]  /*437c0*/  STL.64 [R1+0x4c28], R56 ;  /* 0x004c283801007387 */ /* 0x0001e80000100a00 */
[----:B0-----:R-:W2:Y:S04]  /*437d0*/  LDL.LU.64 R56, [R1+0x1450] ;  /* 0x0014500001387983 */ /* 0x001ea80000300a00 */
[----:B------:R-:W2:Y:S04]  /*437e0*/  LDL.LU.64 R58, [R1+0x1458] ;  /* 0x00145800013a7983 */ /* 0x000ea80000300a00 */
[----:B------:R0:W-:Y:S04]  /*437f0*/  STL.64 [R1+0xa10], R48 ;  /* 0x000a103001007387 */ /* 0x0001e80000100a00 */
[----:B------:R-:W-:Y:S04]  /*43800*/  STL.64 [R1+0xa18], R50 ;  /* 0x000a183201007387 */ /* 0x000fe80000100a00 */
[----:B0-----:R-:W4:Y:S01]  /*43810*/  LDL.LU.64 R48, [R1+0x4c80] ;  /* 0x004c800001307983 */ /* 0x001f220000300a00 */
[----:B------:R-:W-:-:S02]  /*43820*/  IMAD.MOV.U32 R27, RZ, RZ, R20 ;  /* 0x000000ffff1b7224 */ /* 0x000fc400078e0014 */
[----:B------:R-:W-:Y:S02]  /*43830*/  IMAD.MOV.U32 R26, RZ, RZ, R21 ;  /* 0x000000ffff1a7224 */ /* 0x000fe400078e0015 */
[----:B------:R-:W2:Y:S04]  /*43840*/  LDL.LU.64 R20, [R1+0x15e0] ;  /* 0x0015e00001147983 */ /* 0x000ea80000300a00 */
[----:B------:R-:W2:Y:S01]  /*43850*/  LDL.LU.64 R22, [R1+0x15e8] ;  /* 0x0015e80001167983 */ /* 0x000ea20000300a00 */
[----:B----4-:R-:W-:Y:S01]  /*43860*/  HMMA.16816.F32 R16, R44, R48, R16 ;  /* 0x000000302c10723c */ /* 0x010fe20000001810 */
[----:B------:R-:W-:Y:S02]  /*43870*/  IMAD.MOV.U32 R31, RZ, RZ, R48 ;  /* 0x000000ffff1f7224 */ /* 0x000fe400078e0030 */
[----:B------:R-:W-:-:S15]  /*43880*/  IMAD.MOV.U32 R30, RZ, RZ, R49 ;  /* 0x000000ffff1e7224 */ /* 0x000fde00078e0031 */
[----:B------:R-:W-:Y:S01]  /*43890*/  NOP ;  /* 0x0000000000007918 */ /* 0x000fe20000000000 */
[----:B------:R-:W-:Y:S04]  /*438a0*/  STL.64 [R1+0xa00], R16 ;  /* 0x000a001001007387 */ /* 0x000fe80000100a00 */
[----:B------:R0:W-:Y:S04]  /*438b0*/  STL.64 [R1+0xa08], R18 ;  /* 0x000a081201007387 */ /* 0x0001e80000100a00 */
[----:B0-----:R-:W4:Y:S04]  /*438c0*/  LDL.LU.64 R18, [R1+0x4c78] ;  /* 0x004c780001127983 */ /* 0x001f280000300a00 */
[----:B------:R-:W3:Y:S04]  /*438d0*/  LDL.LU.64 R16, [R1+0x4c70] ;  /* 0x004c700001107983 */ /* 0x000ee80000300a00 */
[----:B------:R-:W2:Y:S02]  /*438e0*/  LDL.LU.64 R48, [R1+0x4c68] ;  /* 0x004c680001307983 */ /* 0x000ea40000300a00 */
[----:B--2---:R-:W-:-:S15]  /*438f0*/  HMMA.16816.F32 R12, R44, R48, R12 ;  /* 0x000000302c0c723c */ /* 0x004fde000000180c */
[----:B------:R-:W-:-:S04]  /*43900*/  NOP ;  /* 0x0000000000007918 */ /* 0x000fc80000000000 */
[----:B------:R-:W-:Y:S04]  /*43910*/  STL.64 [R1+0x9f0], R12 ;  /* 0x0009f00c01007387 */ /* 0x000fe80000100a00 */
[----:B------:R0:W-:Y:S04]  /*43920*/  STL.64 [R1+0x9f8], R14 ;  /* 0x0009f80e01007387 */ /* 0x0001e80000100a00 */
[----:B0-----:R-:W2:Y:S04]  /*43930*/  LDL.LU.64 R14, [R1+0x4c60] ;  /* 0x004c6000010e7983 */ /* 0x001ea80000300a00 */
[----:B------:R-:W2:Y:S01]  /*43940*/  LDL.LU.64 R12, [R1+0x4c58] ;  /* 0x004c5800010c7983 */ /* 0x000ea20000300a00 */
[----:B------:R-:W-:-:S02]  /*43950*/  IMAD.MOV.U32 R35, RZ, RZ, R48 ;  /* 0x000000ffff237224 */ /* 0x000fc400078e0030 */
[----:B------:R-:W-:Y:S01]  /*43960*/  IMAD.MOV.U32 R34, RZ, RZ, R49 ;  /* 0x000000ffff227224 */ /* 0x000fe200078e0031 */
[----:B------:R-:W3:Y:S04]  /*43970*/  LDL.LU.64 R50, [R1+0x4c50] ;  /* 0x004c500001327983 */ /* 0x000ee80000300a00 */
[----:B------:R-:W3:Y:S01]  /*43980*/  LDL.LU.64 R48, [R1+0x4c48] ;  /* 0x004c480001307983 */ /* 0x000ee20000300a00 */
[C---:B--2---:R-:W-:Y:S08]  /*43990*/  HMMA.16816.F32 R56, R44.reuse, R12, R56 ;  /* 0x0000000c2c38723c */ /* 0x044ff00000001838 */
[----:B---3--:R-:W-:Y:S01]  /*439a0*/  HMMA.16816.F32 R44, R44, R16, R52 ;  /* 0x000000102c2c723c */ /* 0x008fe20000001834 */
[----:B------:R-:W-:Y:S04]  /*439b0*/  STL.64 [R1+0x4bd8], R14 ;  /* 0x004bd80e01007387 */ /* 0x000fe80000100a00 */
[----:B------:R0:W-:Y:S02]  /*439c0*/  STL.64 [R1+0x4bd0], R12 ;  /* 0x004bd00c01007387 */ /* 0x0001e40000100a00 */
[----:B0-----:R-:W-:-:S02]  /*439d0*/  IMAD.MOV.U32 R12, RZ, RZ, R35 ;  /* 0x000000ffff0c7224 */ /* 0x001fc400078e0023 */
[----:B------:R-:W-:Y:S02]  /*439e0*/  IMAD.MOV.U32 R13, RZ, RZ, R34 ;  /* 0x000000ffff0d7224 */ /* 0x000fe400078e0022 */
[----:B------:R-:W-:Y:S04]  /*439f0*/  STL.64 [R1+0x9e0], R56 ;  /* 0x0009e03801007387 */ /* 0x000fe80000100a00 */
[----:B------:R-:W-:Y:S04]  /*43a00*/  STL.64 [R1+0x9e8], R58 ;  /* 0x0009e83a01007387 */ /* 0x000fe80000100a00 */
[----:B------:R0:W-:Y:S04]  /*43a10*/  STL.64 [R1+0x4bf0], R12 ;  /* 0x004bf00c01007387 */ /* 0x0001e80000100a00 */
[----:B------:R-:W-:Y:S04]  /*43a20*/  STL.64 [R1+0x8d0], R44 ;  /* 0x0008d02c01007387 */ /* 0x000fe80000100a00 */
[----:B------:R-:W-:Y:S01]  /*43a30*/  STL.64 [R1+0x8d8], R46 ;  /* 0x0008d82e01007387 */ /* 0x000fe20000100a00 */
[----:B0-----:R-:W-:-:S02]  /*43a40*/  IMAD.MOV.U32 R12, RZ, RZ, R31 ;  /* 0x000000ffff0c7224 */ /* 0x001fc400078e001f */
[----:B------:R-:W-:-:S05]  /*43a50*/  IMAD.MOV.U32 R13, RZ, RZ, R30 ;  /* 0x000000ffff0d7224 */ /* 0x000fca00078e001e */
[----:B------:R0:W-:Y:S02]  /*43a60*/  STL.64 [R1+0x4c08], R12 ;  /* 0x004c080c01007387 */ /* 0x0001e40000100a00 */
[----:B0-----:R-:W-:Y:S02]  /*43a70*/  HMMA.16816.F32 R12, R48, R40, R20 ;  /* 0x00000028300c723c */ /* 0x001fe40000001814 */
[----:B----4-:R-:W-:Y:S04]  /*43a80*/  STL.64 [R1+0x4be8], R18 ;  /* 0x004be81201007387 */ /* 0x010fe80000100a00 */
[----:B------:R0:W-:Y:S04]  /*43a90*/  STL.64 [R1+0x4be0], R16 ;  /* 0x004be01001007387 */ /* 0x0001e80000100a00 */
[----:B------:R-:W2:Y:S04]  /*43aa0*/  LDL.LU.64 R56, [R1+0x14f0] ;  /* 0x0014f00001387983 */ /* 0x000ea80000300a00 */
[----:B------:R-:W2:Y:S05]  /*43ab0*/  LDL.LU.64 R58, [R1+0x14f8] ;  /* 0x0014f800013a7983 */ /* 0x000eaa0000300a00 */
[----:B------:R1:W-:Y:S04]  /*43ac0*/  STL.64 [R1+0x8c0], R12 ;  /* 0x0008c00c01007387 */ /* 0x0003e80000100a00 */
[----:B------:R-:W-:Y:S04]  /*43ad0*/  STL.64 [R1+0x8c8], R14 ;  /* 0x0008c80e01007387 */ /* 0x000fe80000100a00 */
[----:B------:R-:W3:Y:S04]  /*43ae0*/  LDL.LU.64 R44, [R1+0x1430] ;  /* 0x00143000012c7983 */ /* 0x000ee80000300a00 */
[----:B------:R-:W3:Y:S04]  /*43af0*/  LDL.LU.64 R46, [R1+0x1438] ;  /* 0x00143800012e7983 */ /* 0x000ee80000300a00 */
[----:B------:R-:W4:Y:S04]  /*43b00*/  LDL.LU.64 R20, [R1+0x1400] ;  /* 0x0014000001147983 */ /* 0x000f280000300a00 */
[----:B------:R-:W4:Y:S04]  /*43b10*/  LDL.LU.64 R22, [R1+0x1408] ;  /* 0x0014080001167983 */ /* 0x000f280000300a00 */
[----:B0-----:R-:W2:Y:S04]  /*43b20*/  LDL.LU.64 R16, [R1+0x13d0] ;  /* 0x0013d00001107983 */ /* 0x001ea80000300a00 */
[----:B------:R-:W2:Y:S04]  /*43b30*/  LDL.LU.64 R18, [R1+0x13d8] ;  /* 0x0013d80001127983 */ /* 0x000ea80000300a00 */
[----:B------:R-:W2:Y:S01]  /*43b40*/  LDL.64 R52, [R1+0xf0] ;  /* 0x0000f00001347983 */ /* 0x000ea20000100a00 */
[----:B-1----:R-:W-:-:S02]  /*43b50*/  IMAD.MOV.U32 R12, RZ, RZ, R27 ;  /* 0x000000ffff0c7224 */ /* 0x002fc400078e001b */
[----:B------:R-:W-:-:S05]  /*43b60*/  IMAD.MOV.U32 R13, RZ, RZ, R26 ;  /* 0x000000ffff0d7224 */ /* 0x000fca00078e001a */
[----:B------:R0:W-:Y:S04]  /*43b70*/  STL.64 [R1+0x4c20], R12 ;  /* 0x004c200c01007387 */ /* 0x0001e80000100a00 */
[----:B0-----:R-:W2:Y:S04]  /*43b80*/  LDL.LU.64 R12, [R1+0x1520] ;  /* 0x00152000010c7983 */ /* 0x001ea80000300a00 */
[----:B------:R-:W2:Y:S04]  /*43b90*/  LDL.LU.64 R14, [R1+0x1528] ;  /* 0x00152800010e7983 */ /* 0x000ea80000300a00 */
[----:B------:R-:W-:Y:S04]  /*43ba0*/  STL.64 [R1+0x4c00], R42 ;  /* 0x004c002a01007387 */ /* 0x000fe80000100a00 */
[----:B------:R2:W-:Y:S02]  /*43bb0*/  STL.64 [R1+0x4bf8], R40 ;  /* 0x004bf82801007387 */ /* 0x0005e40000100a00 */
[C---:B--2---:R-:W-:Y:S02]  /*43bc0*/  HMMA.16816.F32 R40, R48.reuse, R36, R12 ;  /* 0x000000243028723c */ /* 0x044fe4000000180c */
[----:B------:R-:W2:Y:S04]  /*43bd0*/  LDL.LU.64 R12, [R1+0x13a0] ;  /* 0x0013a000010c7983 */ /* 0x000ea80000300a00 */
[----:B------:R-:W2:Y:S02]  /*43be0*/  LDL.LU.64 R14, [R1+0x13a8] ;  /* 0x0013a800010e7983 */ /* 0x000ea40000300a00 */
[C---:B----4-:R-:W-:Y:S08]  /*43bf0*/  HMMA.16816.F32 R20, R48.reuse, R24, R20 ;  /* 0x000000183014723c */ /* 0x050ff00000001814 */
[C---:B------:R-:W-:Y:S03]  /*43c00*/  HMMA.16816.F32 R16, R48.reuse, R8, R16 ;  /* 0x000000083010723c */ /* 0x040fe60000001810 */
[----:B------:R-:W-:Y:S04]  /*43c10*/  STL.64 [R1+0x8b0], R40 ;  /* 0x0008b02801007387 */ /* 0x000fe80000100a00 */
[----:B------:R-:W-:Y:S04]  /*43c20*/  STL.64 [R1+0x8b8], R42 ;  /* 0x0008b82a01007387 */ /* 0x000fe80000100a00 */
[----:B------:R-:W-:Y:S04]  /*43c30*/  STL.64 [R1+0x4c18], R38 ;  /* 0x004c182601007387 */ /* 0x000fe80000100a00 */
[----:B------:R0:W-:Y:S04]  /*43c40*/  STL.64 [R1+0x4c10], R36 ;  /* 0x004c102401007387 */ /* 0x0001e80000100a00 */
[----:B------:R3:W-:Y:S01]  /*43c50*/  STL.64 [R1+0x4c38], R32 ;  /* 0x004c382001007387 */ /* 0x0007e20000100a00 */
[C---:B0-----:R-:W-:Y:S08]  /*43c60*/  HMMA.16816.F32 R36, R48.reuse, R32, R56 ;  /* 0x000000203024723c */ /* 0x041ff00000001838 */
[C---:B---3--:R-:W-:Y:S01]  /*43c70*/  HMMA.16816.F32 R32, R48.reuse, R28, R44 ;  /* 0x0000001c3020723c */ /* 0x048fe2000000182c */
[----:B------:R-:W0:Y:S10]  /*43c80*/  LDSM.16.MT88.4 R44, [R6+UR5+0x180] ;  /* 0x00018005062c783b */ /* 0x000e340008004200 */
[----:B------:R-:W-:Y:S04]  /*43c90*/  STL.64 [R1+0x8a0], R36 ;  /* 0x0008a02401007387 */ /* 0x000fe80000100a00 */
[----:B------:R-:W-:Y:S04]  /*43ca0*/  STL.64 [R1+0x8a8], R38 ;  /* 0x0008a82601007387 */ /* 0x000fe80000100a00 */
[----:B------:R1:W-:Y:S04]  /*43cb0*/  STL.64 [R1+0x4bb8], R24 ;  /* 0x004bb81801007387 */ /* 0x0003e80000100a00 */
[----:B------:R3:W-:Y:S04]  /*43cc0*/  STL.64 [R1+0x890], R32 ;  /* 0x0008902001007387 */ /* 0x0007e80000100a00 */
[----:B------:R4:W-:Y:S04]  /*43cd0*/  STL.64 [R1+0x898], R34 ;  /* 0x0008982201007387 */ /* 0x0009e80000100a00 */
[----:B------:R-:W-:Y:S04]  /*43ce0*/  STL.64 [R1+0x880], R20 ;  /* 0x0008801401007387 */ /* 0x000fe80000100a00 */
[----:B------:R-:W-:Y:S04]  /*43cf0*/  STL.64 [R1+0x888], R22 ;  /* 0x0008881601007387 */ /* 0x000fe80000100a00 */
[----:B-1----:R-:W2:Y:S04]  /*43d00*/  LDL.LU.64 R24, [R1+0x1340] ;  /* 0x0013400001187983 */ /* 0x002ea80000300a00 */
[----:B------:R-:W-:Y:S04]  /*43d10*/  STL.64 [R1+0x870], R16 ;  /* 0x0008701001007387 */ /* 0x000fe80000100a00 */
[----:B------:R-:W-:Y:S04]  /*43d20*/  STL.64 [R1+0x878], R18 ;  /* 0x0008781201007387 */ /* 0x000fe80000100a00 */
[----:B------:R-:W2:Y:S04]  /*43d30*/  LDL.LU.64 R26, [R1+0x1348] ;  /* 0x00134800011a7983 */ /* 0x000ea80000300a00 */
[----:B---3--:R-:W3:Y:S04]  /*43d40*/  LDL.LU.64 R32, [R1+0x1330] ;  /* 0x0013300001207983 */ /* 0x008ee80000300a00 */
[----:B----4-:R-:W3:Y:S04]  /*43d50*/  LDL.LU.64 R34, [R1+0x1338] ;  /* 0x0013380001227983 */ /* 0x010ee80000300a00 */
[----:B------:R-:W4:Y:S04]  /*43d60*/  LDL.LU.64 R56, [R1+0x1320] ;  /* 0x0013200001387983 */ /* 0x000f280000300a00 */
[----:B------:R-:W4:Y:S04]  /*43d70*/  LDL.LU.64 R58, [R1+0x1328] ;  /* 0x00132800013a7983 */ /* 0x000f280000300a00 */
[----:B0-----:R-:W-:Y:S04]  /*43d80*/  STL.64 [R1+0x4b48], R46 ;  /* 0x004b482e01007387 */ /* 0x001fe80000100a00 */
[----:B------:R0:W-:Y:S04]  /*43d90*/  STL.64 [R1+0x4b40], R44 ;  /* 0x004b402c01007387 */ /* 0x0001e80000100a00 */
[----:B0-----:R-:W4:Y:S01]  /*43da0*/  LDL.64 R44, [R1+0xd0] ;  /* 0x0000d000012c7983 */ /* 0x001f220000100a00 */
[----:B------:R-:W-:Y:S01]  /*43db0*/  IMAD.MOV.U32 R6, RZ, RZ, R53 ;  /* 0x000000ffff067224 */ /* 0x000fe200078e0035 */
[----:B--2---:R-:W-:Y:S02]  /*43dc0*/  HMMA.16816.F32 R16, R48, R4, R12 ;  /* 0x000000043010723c */ /* 0x004fe4000000180c */
[----:B------:R-:W2:Y:S04]  /*43dd0*/  LDL.LU.64 R12, [R1+0xec0] ;  /* 0x000ec000010c7983 */ /* 0x000ea80000300a00 */
[----:B------:R-:W2:-:S13]  /*43de0*/  LDL.LU.64 R14, [R1+0xec8] ;  /* 0x000ec800010e7983 */ /* 0x000e9a0000300a00 */
[----:B------:R0:W-:Y:S04]  /*43df0*/  STL.64 [R1+0x9d0], R16 ;  /* 0x0009d01001007387 */ /* 0x0001e80000100a00 */
[----:B------:R1:W-:Y:S04]  /*43e00*/  STL.64 [R1+0x9d8], R18 ;  /* 0x0009d81201007387 */ /* 0x0003e80000100a00 */
[----:B------:R-:W2:Y:S04]  /*43e10*/  LDL.LU.64 R36, [R1+0xea0] ;  /* 0x000ea00001247983 */ /* 0x000ea80000300a00 */
[----:B------:R-:W2:Y:S04]  /*43e20*/  LDL.LU.64 R38, [R1+0xea8] ;  /* 0x000ea80001267983 */ /* 0x000ea80000300a00 */
[----:B------:R-:W2:Y:S04]  /*43e30*/  LDL.LU.64 R40, [R1+0xe90] ;  /* 0x000e900001287983 */ /* 0x000ea80000300a00 */
[----:B------:R-:W2:Y:S04]  /*43e40*/  LDL.LU.64 R42, [R1+0xe98] ;  /* 0x000e9800012a7983 */ /* 0x000ea80000300a00 */
[----:B0-----:R-:W2:Y:S04]  /*43e50*/  LDL.LU.64 R16, [R1+0xe80] ;  /* 0x000e800001107983 */ /* 0x001ea80000300a00 */
[----:B-1----:R-:W2:Y:S04]  /*43e60*/  LDL.LU.64 R18, [R1+0xe88] ;  /* 0x000e880001127983 */ /* 0x002ea80000300a00 */
[----:B------:R-:W2:Y:S04]  /*43e70*/  LDL.LU.64 R20, [R1+0xe60] ;  /* 0x000e600001147983 */ /* 0x000ea80000300a00 */
[----:B------:R-:W2:Y:S01]  /*43e80*/  LDL.LU.64 R22, [R1+0xe68] ;  /* 0x000e680001167983 */ /* 0x000ea20000300a00 */
[----:B------:R-:W-:-:S15]  /*43e90*/  HMMA.16816.F32 R24, R48, R52, R24 ;  /* 0x000000343018723c */ /* 0x000fde0000001818 */
[----:B------:R-:W-:-:S04]  /*43ea0*/  NOP ;  /* 0x0000000000007918 */ /* 0x000fc80000000000 */
[----:B------:R0:W-:Y:S04]  /*43eb0*/  STL.64 [R1+0x9c0], R24 ;  /* 0x0009c01801007387 */ /* 0x0001e80000100a00 */
[----:B------:R-:W-:Y:S01]  /*43ec0*/  STL.64 [R1+0x9c8], R26 ;  /* 0x0009c81a01007387 */ /* 0x000fe20000100a00 */
[----:B0-----:R-:W-:-:S03]  /*43ed0*/  IMAD.MOV.U32 R24, RZ, RZ, R52 ;  /* 0x000000ffff187224 */ /* 0x001fc600078e0034 */
[----:B------:R-:W3:Y:S01]  /*43ee0*/  LDL.LU.64 R52, [R1+0x4c40] ;  /* 0x004c400001347983 */ /* 0x000ee20000300a00 */
[C---:B----4-:R-:W-:Y:S08]  /*43ef0*/  HMMA.16816.F32 R56, R48.reuse, R44, R56 ;  /* 0x0000002c3038723c */ /* 0x050ff00000001838 */
[----:B---3--:R-:W-:-:S15]  /*43f00*/  HMMA.16816.F32 R32, R48, R52, R32 ;  /* 0x000000343020723c */ /* 0x008fde0000001820 */
[----:B------:R-:W-:-:S04]  /*43f10*/  NOP ;  /* 0x0000000000007918 */ /* 0x000fc80000000000 */
[----:B------:R0:W-:Y:S04]  /*43f20*/  STL.64 [R1+0x9b0], R32 ;  /* 0x0009b02001007387 */ /* 0x0001e80000100a00 */
[----:B------:R-:W-:Y:S04]  /*43f30*/  STL.64 [R1+0x9b8], R34 ;  /* 0x0009b82201007387 */ /* 0x000fe80000100a00 */
[----:B0-----:R-:W3:Y:S04]  /*43f40*/  LDL.LU.64 R32, [R1+0x4c38] ;  /* 0x004c380001207983 */ /* 0x001ee80000300a00 */
[----:B------:R-:W-:Y:S04]  /*43f50*/  STL.64 [R1+0x9a0], R56 ;  /* 0x0009a03801007387 */ /* 0x000fe80000100a00 */
[----:B------:R0:W-:Y:S04]  /*43f60*/  STL.64 [R1+0x9a8], R58 ;  /* 0x0009a83a01007387 */ /* 0x0001e80000100a00 */
[----:B0-----:R-:W4:Y:S04]  /*43f70*/  LDL.LU.64 R58, [R1+0x4c30] ;  /* 0x004c3000013a7983 */ /* 0x001f280000300a00 */
[----:B------:R-:W2:Y:S04]  /*43f80*/  LDL.LU.64 R56, [R1+0x4c28] ;  /* 0x004c280001387983 */ /* 0x000ea80000300a00 */
        /* <DEDUP_REMOVED lines=20> */
[----:B------:R-:W3:-:S13]  /*440d0*/  LDL.LU.64 R40, [R1+0x4bf8] ;  /* 0x004bf80001287983 */ /* 0x000eda0000300a00 */
[----:B------:R0:W-:Y:S04]  /*440e0*/  STL.64 [R1+0x970], R12 ;  /* 0x0009700c01007387 */ /* 0x0001e80000100a00 */
[----:B------:R1:W-:Y:S04]  /*440f0*/  STL.64 [R1+0x978], R14 ;  /* 0x0009780e01007387 */ /* 0x0003e80000100a00 */
[----:B0-----:R-:W1:Y:S02]  /*44100*/  LDL.LU.64 R12, [R1+0x4bf0] ;  /* 0x004bf000010c7983 */ /* 0x001e640000300a00 */
[----:B-1----:R-:W-:Y:S02]  /*44110*/  HMMA.16816.F32 R12, R48, R12, R16 ;  /* 0x0000000c300c723c */ /* 0x002fe40000001810 */
[----:B------:R-:W2:Y:S04]  /*44120*/  LDL.LU.64 R18, [R1+0x4be8] ;  /* 0x004be80001127983 */ /* 0x000ea80000300a00 */
[----:B------:R-:W4:-:S13]  /*44130*/  LDL.LU.64 R16, [R1+0x4be0] ;  /* 0x004be00001107983 */ /* 0x000f1a0000300a00 */
[----:B------:R-:W-:Y:S04]  /*44140*/  STL.64 [R1+0x960], R12 ;  /* 0x0009600c01007387 */ /* 0x000fe80000100a00 */
[----:B------:R0:W-:Y:S04]  /*44150*/  STL.64 [R1+0x968], R14 ;  /* 0x0009680e01007387 */ /* 0x0001e80000100a00 */
[----:B0-----:R-:W2:Y:S04]  /*44160*/  LDL.LU.64 R14, [R1+0x4bd8] ;  /* 0x004bd800010e7983 */ /* 0x001ea80000300a00 */
[----:B------:R-:W2:Y:S02]  /*44170*/  LDL.LU.64 R12, [R1+0x4bd0] ;  /* 0x004bd000010c7983 */ /* 0x000ea40000300a00 */
[----:B--2---:R-:W-:-:S15]  /*44180*/  HMMA.16816.F32 R20, R48, R12, R20 ;  /* 0x0000000c3014723c */ /* 0x004fde0000001814 */
[----:B------:R-:W-:-:S04]  /*44190*/  NOP ;  /* 0x0000000000007918 */ /* 0x000fc80000000000 */
[----:B------:R-:W-:Y:S04]  /*441a0*/  STL.64 [R1+0x950], R20 ;  /* 0x0009501401007387 */ /* 0x000fe80000100a00 */
[----:B------:R0:W-:Y:S04]  /*441b0*/  STL.64 [R1+0x958], R22 ;  /* 0x0009581601007387 */ /* 0x0001e80000100a00 */
[----:B0-----:R-:W3:Y:S04]  /*441c0*/  LDL.LU.64 R22, [R1+0x4bc8] ;  /* 0x004bc80001167983 */ /* 0x001ee80000300a00 */
[----:B------:R-:W3:Y:S04]  /*441d0*/  LDL.LU.64 R20, [R1+0x4bc0] ;  /* 0x004bc00001147983 */ /* 0x000ee80000300a00 */
[----:B------:R-:W-:Y:S04]  /*441e0*/  STL.64 [R1+0x4b58], R14 ;  /* 0x004b580e01007387 */ /* 0x000fe80000100a00 */
[----:B------:R4:W-:Y:S02]  /*441f0*/  STL.64 [R1+0x4b50], R12 ;  /* 0x004b500c01007387 */ /* 0x0009e40000100a00 */
[----:B----4-:R-:W-:Y:S02]  /*44200*/  HMMA.16816.F32 R12, R48, R16, R56 ;  /* 0x00000010300c723c */ /* 0x010fe40000001838 */
[----:B------:R-:W-:Y:S04]  /*44210*/  STL.64 [R1+0x4b68], R18 ;  /* 0x004b681201007387 */ /* 0x000fe80000100a00 */
[----:B------:R-:W-:-:S13]  /*44220*/  STL.64 [R1+0x4b60], R16 ;  /* 0x004b601001007387 */ /* 0x000fda0000100a00 */
[----:B------:R-:W-:Y:S04]  /*44230*/  STL.64 [R1+0x860], R12 ;  /* 0x0008600c01007387 */ /* 0x000fe80000100a00 */
[----:B------:R3:W-:Y:S02]  /*44240*/  STL.64 [R1+0x868], R14 ;  /* 0x0008680e01007387 */ /* 0x0007e40000100a00 */
[----:B---3--:R-:W-:Y:S02]  /*44250*/  HMMA.16816.F32 R12, R20, R40, R44 ;  /* 0x00000028140c723c */ /* 0x008fe4000000182c */
[----:B------:R-:W2:Y:S04]  /*44260*/  LDL.LU.64 R44, [R1+0xcf0] ;  /* 0x000cf000012c7983 */ /* 0x000ea80000300a00 */
[----:B------:R-:W2:-:S13]  /*44270*/  LDL.LU.64 R46, [R1+0xcf8] ;  /* 0x000cf800012e7983 */ /* 0x000e9a0000300a00 */
[----:B------:R-:W-:Y:S04]  /*44280*/  STL.64 [R1+0x850], R12 ;  /* 0x0008500c01007387 */ /* 0x000fe80000100a00 */
[----:B------:R-:W-:Y:S04]  /*44290*/  STL.64 [R1+0x858], R14 ;  /* 0x0008580e01007387 */ /* 0x000fe80000100a00 */
[----:B------:R-:W3:Y:S04]  /*442a0*/  LDL.LU.64 R16, [R1+0xce0] ;  /* 0x000ce00001107983 */ /* 0x000ee80000300a00 */
[----:B------:R-:W3:Y:S04]  /*442b0*/  LDL.LU.64 R18, [R1+0xce8] ;  /* 0x000ce80001127983 */ /* 0x000ee80000300a00 */
[----:B------:R-:W-:Y:S04]  /*442c0*/  STL.64 [R1+0x4b78], R42 ;  /* 0x004b782a01007387 */ /* 0x000fe80000100a00 */
[----:B------:R0:W-:Y:S02]  /*442d0*/  STL.64 [R1+0x4b70], R40 ;  /* 0x004b702801007387 */ /* 0x0001e40000100a00 */
[----:B0-----:R-:W-:-:S02]  /*442e0*/  IMAD.MOV.U32 R40, RZ, RZ, R24 ;  /* 0x000000ffff287224 */ /* 0x001fc400078e0018 */
[----:B------:R-:W4:Y:S04]  /*442f0*/  LDL.LU.64 R24, [R1+0xcd0] ;  /* 0x000cd00001187983 */ /* 0x000f280000300a00 */
[----:B------:R-:W4:Y:S04]  /*44300*/  LDL.LU.64 R26, [R1+0xcd8] ;  /* 0x000cd800011a7983 */ /* 0x000f280000300a00 */
[----:B------:R-:W2:Y:S04]  /*44310*/  LDL.LU.64 R48, [R1+0xcb0] ;  /* 0x000cb00001307983 */ /* 0x000ea80000300a00 */
[----:B------:R-:W2:Y:S04]  /*44320*/  LDL.LU.64 R50, [R1+0xcb8] ;  /* 0x000cb80001327983 */ /* 0x000ea80000300a00 */
[----:B------:R-:W2:Y:S04]  /*44330*/  LDL.64 R12, [R1] ;  /* 0x00000000010c7983 */ /* 0x000ea80000100a00 */
[----:B--2---:R0:W-:Y:S04]  /*44340*/  STL.64 [R1+0x4b80], R12 ;  /* 0x004b800c01007387 */ /* 0x0041e80000100a00 */
[----:B0-----:R-:W2:Y:S01]  /*44350*/  LDL.64 R12, [R1+0x20] ;  /* 0x00002000010c7983 */ /* 0x001ea20000100a00 */
[C---:B------:R-:W-:Y:S08]  /*44360*/  HMMA.16816.F32 R44, R20.reuse, R36, R44 ;  /* 0x00000024142c723c */ /* 0x040ff0000000182c */
[C---:B---3--:R-:W-:Y:S08]  /*44370*/  HMMA.16816.F32 R16, R20.reuse, R32, R16 ;  /* 0x000000201410723c */ /* 0x048ff00000001810 */
[C---:B----4-:R-:W-:Y:S01]  /*44380*/  HMMA.16816.F32 R24, R20.reuse, R28, R24 ;  /* 0x0000001c1418723c */ /* 0x050fe20000001818 */
[----:B--2---:R0:W-:Y:S04]  /*44390*/  STL.64 [R1+0x4b98], R12 ;  /* 0x004b980c01007387 */ /* 0x0041e80000100a00 */
[----:B0-----:R-:W2:Y:S04]  /*443a0*/  LDL.LU.64 R12, [R1+0xcc0] ;  /* 0x000cc000010c7983 */ /* 0x001ea80000300a00 */
[----:B------:R-:W2:Y:S04]  /*443b0*/  LDL.LU.64 R14, [R1+0xcc8] ;  /* 0x000cc800010e7983 */ /* 0x000ea80000300a00 */
[----:B------:R-:W-:Y:S04]  /*443c0*/  STL.64 [R1+0x4b90], R38 ;  /* 0x004b902601007387 */ /* 0x000fe80000100a00 */
[----:B------:R0:W-:Y:S04]  /*443d0*/  STL.64 [R1+0x4b88], R36 ;  /* 0x004b882401007387 */ /* 0x0001e80000100a00 */
[----:B------:R1:W-:Y:S04]  /*443e0*/  STL.64 [R1+0x940], R44 ;  /* 0x0009402c01007387 */ /* 0x0003e80000100a00 */
[----:B------:R3:W-:Y:S04]  /*443f0*/  STL.64 [R1+0x948], R46 ;  /* 0x0009482e01007387 */ /* 0x0007e80000100a00 */
[----:B0-----:R-:W4:Y:S04]  /*44400*/  LDL.LU.64 R36, [R1+0xca0] ;  /* 0x000ca00001247983 */ /* 0x001f280000300a00 */
[----:B------:R-:W4:Y:S04]  /*44410*/  LDL.LU.64 R38, [R1+0xca8] ;  /* 0x000ca80001267983 */ /* 0x000f280000300a00 */
[----:B------:R0:W-:Y:S04]  /*44420*/  STL.64 [R1+0xa70], R16 ;  /* 0x000a701001007387 */ /* 0x0001e80000100a00 */
[----:B------:R0:W-:Y:S04]  /*44430*/  STL.64 [R1+0xa78], R18 ;  /* 0x000a781201007387 */ /* 0x0001e80000100a00 */
[----:B------:R-:W2:Y:S04]  /*44440*/  LDL.LU.64 R56, [R1+0xb30] ;  /* 0x000b300001387983 */ /* 0x000ea80000300a00 */
[----:B------:R-:W2:Y:S04]  /*44450*/  LDL.LU.64 R58, [R1+0xb38] ;  /* 0x000b3800013a7983 */ /* 0x000ea80000300a00 */
[----:B-1----:R-:W2:Y:S04]  /*44460*/  LDL.LU.64 R44, [R1+0xb20] ;  /* 0x000b2000012c7983 */ /* 0x002ea80000300a00 */
[----:B---3--:R-:W3:Y:S04]  /*44470*/  LDL.LU.64 R46, [R1+0xb28] ;  /* 0x000b2800012e7983 */ /* 0x008ee80000300a00 */
[----:B0-----:R-:W2:Y:S04]  /*44480*/  LDL.LU.64 R16, [R1+0xb10] ;  /* 0x000b100001107983 */ /* 0x001ea80000300a00 */
[----:B------:R-:W2:Y:S04]  /*44490*/  LDL.LU.64 R18, [R1+0xb18] ;  /* 0x000b180001127983 */ /* 0x000ea80000300a00 */
[----:B------:R0:W-:Y:S04]  /*444a0*/  STL.64 [R1+0xa80], R24 ;  /* 0x000a801801007387 */ /* 0x0001e80000100a00 */
[----:B------:R-:W-:Y:S04]  /*444b0*/  STL.64 [R1+0xa88], R26 ;  /* 0x000a881a01007387 */ /* 0x000fe80000100a00 */
[----:B0-----:R-:W2:Y:S01]  /*444c0*/  LDL.LU.64 R24, [R1+0x4bb8] ;  /* 0x004bb80001187983 */ /* 0x001ea20000300a00 */
[----:B------:R-:W-:Y:S01]  /*444d0*/  HMMA.16816.F32 R48, R20, R8, R48 ;  /* 0x000000081430723c */ /* 0x000fe20000001830 */
[----:B------:R-:W-:Y:S01]  /*444e0*/  LOP3.LUT R54, R61, 0x60, RZ, 0x3c, !PT ;  /* 0x000000603d367812 */ /* 0x000fe200078e3cff */
[----:B------:R-:W-:-:S06]  /*444f0*/  IMAD.MOV.U32 R41, RZ, RZ, R6 ;  /* 0x000000ffff297224 */ /* 0x000fcc00078e0006 */
[----:B--2---:R-:W-:-:S15]  /*44500*/  HMMA.16816.F32 R12, R20, R24, R12 ;  /* 0x00000018140c723c */ /* 0x004fde000000180c */
[----:B------:R-:W-:-:S04]  /*44510*/  NOP ;  /* 0x0000000000007918 */ /* 0x000fc80000000000 */
[----:B------:R0:W-:Y:S04]  /*44520*/  STL.64 [R1+0xa90], R12 ;  /* 0x000a900c01007387 */ /* 0x0001e80000100a00 */
[----:B------:R1:W-:Y:S04]  /*44530*/  STL.64 [R1+0xa98], R14 ;  /* 0x000a980e01007387 */ /* 0x0003e80000100a00 */
[----:B0-----:R-:W2:Y:S04]  /*44540*/  LDL.LU.64 R12, [R1+0xb00] ;  /* 0x000b0000010c7983 */ /* 0x001ea80000300a00 */
[----:B-1----:R-:W2:Y:S04]  /*44550*/  LDL.LU.64 R14, [R1+0xb08] ;  /* 0x000b0800010e7983 */ /* 0x002ea80000300a00 */
[----:B------:R-:W-:Y:S04]  /*44560*/  STL.64 [R1+0xaa0], R48 ;  /* 0x000aa03001007387 */ /* 0x000fe80000100a00 */
[----:B------:R-:W-:Y:S04]  /*44570*/  STL.64 [R1+0xaa8], R50 ;  /* 0x000aa83201007387 */ /* 0x000fe80000100a00 */
[----:B------:R-:W0:Y:S01]  /*44580*/  LDSM.16.MT88.4 R48, [R54+UR5] ;  /* 0x000000053630783b */ /* 0x000e220008004200 */
[C---:B----4-:R-:W-:Y:S08]  /*44590*/  HMMA.16816.F32 R36, R20.reuse, R4, R36 ;  /* 0x000000041424723c */ /* 0x050ff00000001824 */
[C---:B------:R-:W-:Y:S08]  /*445a0*/  HMMA.16816.F32 R40, R20.reuse, R40, R56 ;  /* 0x000000281428723c */ /* 0x040ff00000001838 */
[C---:B---3--:R-:W-:Y:S01]  /*445b0*/  HMMA.16816.F32 R44, R20.reuse, R52, R44 ;  /* 0x00000034142c723c */ /* 0x048fe2000000182c */
[----:B0-----:R-:W-:Y:S04]  /*445c0*/  STL.64 [R1+0x4aa8], R50 ;  /* 0x004aa83201007387 */ /* 0x001fe80000100a00 */
[----:B------:R0:W-:Y:S04]  /*445d0*/  STL.64 [R1+0x4aa0], R48 ;  /* 0x004aa03001007387 */ /* 0x0001e80000100a00 */
[----:B0-----:R-:W3:Y:S04]  /*445e0*/  LDL.64 R48, [R1+0x10] ;  /* 0x0000100001307983 */ /* 0x001ee80000100a00 */
[----:B------:R0:W-:Y:S04]  /*445f0*/  STL.64 [R1+0xb50], R36 ;  /* 0x000b502401007387 */ /* 0x0001e80000100a00 */
[----:B------:R1:W-:Y:S04]  /*44600*/  STL.64 [R1+0xb58], R38 ;  /* 0x000b582601007387 */ /* 0x0003e80000100a00 */
[----:B0-----:R-:W4:Y:S04]  /*44610*/  LDL.LU.64 R36, [R1+0xaf0] ;  /* 0x000af00001247983 */ /* 0x001f280000300a00 */
[----:B-1----:R-:W4:Y:S04]  /*44620*/  LDL.LU.64 R38, [R1+0xaf8] ;  /* 0x000af80001267983 */ /* 0x002f280000300a00 */
[----:B------:R-:W2:Y:S04]  /*44630*/  LDL.LU.64 R58, [R1+0x4bb0] ;  /* 0x004bb000013a7983 */ /* 0x000ea80000300a00 */
[----:B------:R-:W2:Y:S04]  /*44640*/  LDL.LU.64 R56, [R1+0x4ba8] ;  /* 0x004ba80001387983 */ /* 0x000ea80000300a00 */
[----:B------:R0:W-:Y:S04]  /*44650*/  STL.64 [R1+0xb40], R40 ;  /* 0x000b402801007387 */ /* 0x0001e80000100a00 */
[----:B------:R1:W-:Y:S04]  /*44660*/  STL.64 [R1+0xb48], R42 ;  /* 0x000b482a01007387 */ /* 0x0003e80000100a00 */
[----:B0-----:R-:W3:Y:S04]  /*44670*/  LDL.LU.64 R40, [R1+0xae0] ;  /* 0x000ae00001287983 */ /* 0x001ee80000300a00 */
[----:B-1----:R-:W3:Y:S04]  /*44680*/  LDL.LU.64 R42, [R1+0xae8] ;  /* 0x000ae800012a7983 */ /* 0x002ee80000300a00 */
[----:B------:R0:W-:Y:S04]  /*44690*/  STL.64 [R1+0xb30], R44 ;  /* 0x000b302c01007387 */ /* 0x0001e80000100a00 */
[----:B------:R-:W-:Y:S04]  /*446a0*/  STL.64 [R1+0xb38], R46 ;  /* 0x000b382e01007387 */ /* 0x000fe80000100a00 */
[----:B0-----:R-:W3:Y:S01]  /*446b0*/  LDL.LU.64 R44, [R1+0x4ba0] ;  /* 0x004ba000012c7983 */ /* 0x001ee20000300a00 */
[C---:B--2---:R-:W-:Y:S08]  /*446c0*/  HMMA.16816.F32 R12, R20.reuse, R56, R12 ;  /* 0x00000038140c723c */ /* 0x044ff0000000180c */
[----:B---3--:R-:W-:Y:S01]  /*446d0*/  HMMA.16816.F32 R16, R20, R44, R16 ;  /* 0x0000002c1410723c */ /* 0x008fe20000001810 */
[----:B------:R-:W-:-:S02]  /*446e0*/  IMAD.MOV.U32 R34, RZ, RZ, R44 ;  /* 0x000000ffff227224 */ /* 0x000fc400078e002c */
[----:B------:R-:W-:-:S15]  /*446f0*/  IMAD.MOV.U32 R26, RZ, RZ, R45 ;  /* 0x000000ffff1a7224 */ /* 0x000fde00078e002d */
[----:B------:R-:W-:Y:S01]  /*44700*/  NOP ;  /* 0x0000000000007918 */ /* 0x000fe20000000000 */
[----:B------:R0:W-:Y:S04]  /*44710*/  STL.64 [R1+0xb20], R16 ;  /* 0x000b201001007387 */ /* 0x0001e80000100a00 */
[----:B------:R1:W-:Y:S04]  /*44720*/  STL.64 [R1+0xb28], R18 ;  /* 0x000b281201007387 */ /* 0x0003e80000100a00 */
[----:B0-----:R-:W2:Y:S04]  /*44730*/  LDL.LU.64 R16, [R1+0xad0] ;  /* 0x000ad00001107983 */ /* 0x001ea80000300a00 */
[----:B-1----:R-:W2:Y:S04]  /*44740*/  LDL.LU.64 R18, [R1+0xad8] ;  /* 0x000ad80001127983 */ /* 0x002ea80000300a00 */
[----:B------:R-:W3:Y:S04]  /*44750*/  LDL.LU.64 R44, [R1+0xac0] ;  /* 0x000ac000012c7983 */ /* 0x000ee80000300a00 */
[----:B------:R-:W3:Y:S04]  /*44760*/  LDL.LU.64 R46, [R1+0xac8] ;  /* 0x000ac800012e7983 */ /* 0x000ee80000300a00 */
[----:B------:R0:W-:Y:S04]  /*44770*/  STL.64 [R1+0xb10], R12 ;  /* 0x000b100c01007387 */ /* 0x0001e80000100a00 */
[----:B------:R-:W-:Y:S04]  /*44780*/  STL.64 [R1+0xb18], R14 ;  /* 0x000b180e01007387 */ /* 0x000fe80000100a00 */
[----:B0-----:R-:W4:Y:S04]  /*44790*/  LDL.LU.64 R12, [R1+0x4b98] ;  /* 0x004b9800010c7983 */ /* 0x001f280000300a00 */
[----:B------:R-:W-:Y:S04]  /*447a0*/  STL.64 [R1+0x4b08], R58 ;  /* 0x004b083a01007387 */ /* 0x000fe80000100a00 */
[----:B------:R0:W-:Y:S04]  /*447b0*/  STL.64 [R1+0x4b00], R56 ;  /* 0x004b003801007387 */ /* 0x0001e80000100a00 */
[----:B0-----:R-:W2:Y:S04]  /*447c0*/  LDL.LU.64 R56, [R1+0xab0] ;  /* 0x000ab00001387983 */ /* 0x001ea80000300a00 */
[----:B------:R-:W2:Y:S01]  /*447d0*/  LDL.LU.64 R58, [R1+0xab8] ;  /* 0x000ab800013a7983 */ /* 0x000ea20000300a00 */
        /* <DEDUP_REMOVED lines=8> */
[----:B------:R-:W2:Y:S01]  /*44860*/  LDL.LU.64 R12, [R1+0x4b80] ;  /* 0x004b8000010c7983 */ /* 0x000ea20000300a00 */
[----:B------:R-:W-:Y:S01]  /*44870*/  HMMA.16816.F32 R40, R20, R48, R40 ;  /* 0x000000301428723c */ /* 0x000fe20000001828 */
[----:B------:R-:W-:-:S02]  /*44880*/  IMAD.MOV.U32 R27, RZ, RZ, R48 ;  /* 0x000000ffff1b7224 */ /* 0x000fc400078e0030 */
[----:B------:R-:W-:-:S15]  /*44890*/  IMAD.MOV.U32 R55, RZ, RZ, R49 ;  /* 0x000000ffff377224 */ /* 0x000fde00078e0031 */
[----:B------:R-:W-:Y:S01]  /*448a0*/  NOP ;  /* 0x0000000000007918 */ /* 0x000fe20000000000 */
[----:B------:R-:W-:Y:S04]  /*448b0*/  STL.64 [R1+0xaf0], R40 ;  /* 0x000af02801007387 */ /* 0x000fe80000100a00 */
[----:B------:R0:W-:Y:S04]  /*448c0*/  STL.64 [R1+0xaf8], R42 ;  /* 0x000af82a01007387 */ /* 0x0001e80000100a00 */
[----:B0-----:R-:W3:Y:S04]  /*448d0*/  LDL.LU.64 R42, [R1+0x4b78] ;  /* 0x004b7800012a7983 */ /* 0x001ee80000300a00 */
[----:B------:R-:W3:Y:S04]  /*448e0*/  LDL.LU.64 R40, [R1+0x4b70] ;  /* 0x004b700001287983 */ /* 0x000ee80000300a00 */
[----:B------:R-:W3:Y:S04]  /*448f0*/  LDL.LU.64 R48, [R1+0xb60] ;  /* 0x000b600001307983 */ /* 0x000ee80000300a00 */
        /* <DEDUP_REMOVED lines=19> */
[----:B0-----:R-:W3:Y:S04]  /*44a30*/  LDL.LU.64 R12, [R1+0xc90] ;  /* 0x000c9000010c7983 */ /* 0x001ee80000300a00 */
[----:B------:R-:W3:Y:S01]  /*44a40*/  LDL.LU.64 R14, [R1+0xc98] ;  /* 0x000c9800010e7983 */ /* 0x000ee20000300a00 */
[----:B------:R-:W-:Y:S03]  /*44a50*/  HMMA.16816.F32 R20, R20, R16, R56 ;  /* 0x000000101414723c */ /* 0x000fe60000001838 */
[----:B------:R-:W2:Y:S04]  /*44a60*/  LDL.LU.64 R56, [R1+0xb70] ;  /* 0x000b700001387983 */ /* 0x000ea80000300a00 */
[----:B------:R-:W2:-:S12]  /*44a70*/  LDL.LU.64 R58, [R1+0xb78] ;  /* 0x000b7800013a7983 */ /* 0x000e980000300a00 */
[----:B------:R-:W-:Y:S04]  /*44a80*/  STL.64 [R1+0xab0], R20 ;  /* 0x000ab01401007387 */ /* 0x000fe80000100a00 */
[----:B------:R-:W-:Y:S04]  /*44a90*/  STL.64 [R1+0xab8], R22 ;  /* 0x000ab81601007387 */ /* 0x000fe80000100a00 */
[----:B------:R-:W-:Y:S04]  /*44aa0*/  STL.64 [R1+0x4ac8], R18 ;  /* 0x004ac81201007387 */ /* 0x000fe80000100a00 */
[----:B------:R-:W-:Y:S04]  /*44ab0*/  STL.64 [R1+0x4ac0], R16 ;  /* 0x004ac01001007387 */ /* 0x000fe80000100a00 */
[----:B------:R-:W-:Y:S04]  /*44ac0*/  STL.64 [R1+0x4ad8], R42 ;  /* 0x004ad82a01007387 */ /* 0x000fe80000100a00 */
[----:B------:R-:W-:Y:S01]  /*44ad0*/  STL.64 [R1+0x4ad0], R40 ;  /* 0x004ad02801007387 */ /* 0x000fe20000100a00 */
[----:B---3--:R-:W-:-:S15]  /*44ae0*/  HMMA.16816.F32 R12, R44, R40, R12 ;  /* 0x000000282c0c723c */ /* 0x008fde000000180c */
[----:B------:R-:W-:-:S04]  /*44af0*/  NOP ;  /* 0x0000000000007918 */ /* 0x000fc80000000000 */
[----:B------:R-:W-:Y:S04]  /*44b00*/  STL.64 [R1+0xac0], R12 ;  /* 0x000ac00c01007387 */ /* 0x000fe80000100a00 */
[----:B------:R0:W-:Y:S02]  /*44b10*/  STL.64 [R1+0xac8], R14 ;  /* 0x000ac80e01007387 */ /* 0x0001e40000100a00 */
[----:B0-----:R-:W-:Y:S02]  /*44b20*/  HMMA.16816.F32 R12, R44, R36, R48 ;  /* 0x000000242c0c723c */ /* 0x001fe40000001830 */
[----:B------:R-:W3:Y:S04]  /*44b30*/  LDL.LU.64 R48, [R1+0xb80] ;  /* 0x000b800001307983 */ /* 0x000ee80000300a00 */
[----:B------:R-:W3:-:S13]  /*44b40*/  LDL.LU.64 R50, [R1+0xb88] ;  /* 0x000b880001327983 */ /* 0x000eda0000300a00 */
[----:B------:R0:W-:Y:S04]  /*44b50*/  STL.64 [R1+0xb60], R12 ;  /* 0x000b600c01007387 */ /* 0x0001e80000100a00 */
[----:B------:R-:W-:Y:S04]  /*44b60*/  STL.64 [R1+0xb68], R14 ;  /* 0x000b680e01007387 */ /* 0x000fe80000100a00 */
[----:B------:R-:W3:Y:S04]  /*44b70*/  LDL.LU.64 R20, [R1+0xb90] ;  /* 0x000b900001147983 */ /* 0x000ee80000300a00 */
[----:B------:R-:W3:Y:S04]  /*44b80*/  LDL.LU.64 R22, [R1+0xb98] ;  /* 0x000b980001167983 */ /* 0x000ee80000300a00 */
[----:B------:R-:W3:Y:S04]  /*44b90*/  LDL.LU.64 R16, [R1+0xba0] ;  /* 0x000ba00001107983 */ /* 0x000ee80000300a00 */
[----:B------:R-:W3:Y:S04]  /*44ba0*/  LDL.LU.64 R18, [R1+0xba8] ;  /* 0x000ba80001127983 */ /* 0x000ee80000300a00 */
[----:B----4-:R-:W-:Y:S04]  /*44bb0*/  STL.64 [R1+0x4ae8], R38 ;  /* 0x004ae82601007387 */ /* 0x010fe80000100a00 */
[----:B------:R-:W-:Y:S01]  /*44bc0*/  STL.64 [R1+0x4ae0], R36 ;  /* 0x004ae02401007387 */ /* 0x000fe20000100a00 */
[----:B0-----:R-:W-:-:S03]  /*44bd0*/  IMAD.MOV.U32 R12, RZ, RZ, R27 ;  /* 0x000000ffff0c7224 */ /* 0x001fc600078e001b */
[----:B------:R-:W4:Y:S01]  /*44be0*/  LDL.LU R27, [R1+0x4b38] ;  /* 0x004b3800011b7983 */ /* 0x000f220000300800 */
[----:B------:R-:W-:-:S05]  /*44bf0*/  IMAD.MOV.U32 R13, RZ, RZ, R55 ;  /* 0x000000ffff0d7224 */ /* 0x000fca00078e0037 */
[----:B------:R2:W-:Y:S02]  /*44c00*/  STL.64 [R1+0x4af8], R12 ;  /* 0x004af80c01007387 */ /* 0x0005e40000100a00 */
[----:B--2---:R-:W-:Y:S02]  /*44c10*/  HMMA.16816.F32 R12, R44, R32, R56 ;  /* 0x000000202c0c723c */ /* 0x004fe40000001838 */
[----:B------:R-:W-:Y:S04]  /*44c20*/  STL [R1+0x4b20], R35 ;  /* 0x004b202301007387 */ /* 0x000fe80000100800 */
[----:B------:R0:W-:Y:S01]  /*44c30*/  STL.64 [R1+0x4b18], R32 ;  /* 0x004b182001007387 */ /* 0x0001e20000100a00 */
[----:B------:R-:W-:Y:S02]  /*44c40*/  IMAD.MOV.U32 R40, RZ, RZ, R31 ;  /* 0x000000ffff287224 */ /* 0x000fe400078e001f */
[----:B------:R-:W-:-:S10]  /*44c50*/  IMAD.MOV.U32 R41, RZ, RZ, R30 ;  /* 0x000000ffff297224 */ /* 0x000fd400078e001e */
[----:B------:R-:W-:Y:S04]  /*44c60*/  STL.64 [R1+0xb70], R12 ;  /* 0x000b700c01007387 */ /* 0x000fe80000100a00 */
[----:B------:R1:W-:Y:S04]  /*44c70*/  STL.64 [R1+0xb78], R14 ;  /* 0x000b780e01007387 */ /* 0x0003e80000100a00 */
[----:B0-----:R-:W2:Y:S04]  /*44c80*/  LDL.64 R32, [R1+0xf0] ;  /* 0x0000f00001207983 */ /* 0x001ea80000100a00 */
[----:B------:R-:W-:Y:S04]  /*44c90*/  STL.64 [R1+0x4b10], R40 ;  /* 0x004b102801007387 */ /* 0x000fe80000100a00 */
[----:B------:R-:W-:Y:S01]  /*44ca0*/  STL.64 [R1+0x4a98], R28 ;  /* 0x004a981c01007387 */ /* 0x000fe20000100a00 */
[C---:B---3--:R-:W-:Y:S08]  /*44cb0*/  HMMA.16816.F32 R36, R44.reuse, R28, R48 ;  /* 0x0000001c2c24723c */ /* 0x048ff00000001830 */
[C---:B-1----:R-:W-:Y:S11]  /*44cc0*/  HMMA.16816.F32 R12, R44.reuse, R24, R20 ;  /* 0x000000182c0c723c */ /* 0x042ff60000001814 */
[----:B------:R-:W-:Y:S04]  /*44cd0*/  STL.64 [R1+0xb80], R36 ;  /* 0x000b802401007387 */ /* 0x000fe80000100a00 */
[----:B------:R-:W-:Y:S04]  /*44ce0*/  STL.64 [R1+0xb88], R38 ;  /* 0x000b882601007387 */ /* 0x000fe80000100a00 */
[----:B------:R-:W0:Y:S04]  /*44cf0*/  LDSM.16.MT88.4 R20, [R54+UR5+0x80] ;  /* 0x000080053614783b */ /* 0x000e280008004200 */
[----:B----4-:R-:W-:Y:S04]  /*44d00*/  STL [R1+0x4a90], R27 ;  /* 0x004a901b01007387 */ /* 0x010fe80000100800 */
[----:B------:R-:W-:Y:S04]  /*44d10*/  STL.64 [R1+0x4a88], R24 ;  /* 0x004a881801007387 */ /* 0x000fe80000100a00 */
[----:B------:R-:W-:Y:S04]  /*44d20*/  STL.64 [R1+0xb90], R12 ;  /* 0x000b900c01007387 */ /* 0x000fe80000100a00 */
[----:B------:R1:W-:Y:S02]  /*44d30*/  STL.64 [R1+0xb98], R14 ;  /* 0x000b980e01007387 */ /* 0x0003e40000100a00 */
[----:B-1----:R-:W-:Y:S02]  /*44d40*/  HMMA.16816.F32 R12, R44, R8, R16 ;  /* 0x000000082c0c723c */ /* 0x002fe40000001810 */
[----:B------:R-:W3:Y:S04]  /*44d50*/  LDL.LU.64 R16, [R1+0xc30] ;  /* 0x000c300001107983 */ /* 0x000ee80000300a00 */
[----:B------:R-:W3:-:S13]  /*44d60*/  LDL.LU.64 R18, [R1+0xc38] ;  /* 0x000c380001127983 */ /* 0x000eda0000300a00 */
[----:B------:R-:W-:Y:S04]  /*44d70*/  STL.64 [R1+0xba0], R12 ;  /* 0x000ba00c01007387 */ /* 0x000fe80000100a00 */
[----:B------:R-:W-:Y:S04]  /*44d80*/  STL.64 [R1+0xba8], R14 ;  /* 0x000ba80e01007387 */ /* 0x000fe80000100a00 */
[----:B------:R-:W-:Y:S04]  /*44d90*/  STL.64 [R1+0x4b30], R10 ;  /* 0x004b300a01007387 */ /* 0x000fe80000100a00 */
[----:B------:R1:W-:Y:S04]  /*44da0*/  STL.64 [R1+0x4b28], R8 ;  /* 0x004b280801007387 */ /* 0x0003e80000100a00 */
[----:B-1----:R-:W4:Y:S04]  /*44db0*/  LDL.LU.64 R8, [R1+0xc20] ;  /* 0x000c200001087983 */ /* 0x002f280000300a00 */
        /* <DEDUP_REMOVED lines=9> */
[----:B0-----:R-:W-:Y:S04]  /*44e50*/  STL.64 [R1+0x4a18], R22 ;  /* 0x004a181601007387 */ /* 0x001fe80000100a00 */
[----:B------:R0:W-:Y:S04]  /*44e60*/  STL.64 [R1+0x4a10], R20 ;  /* 0x004a101401007387 */ /* 0x0001e80000100a00 */
[----:B------:R-:W4:Y:S04]  /*44e70*/  LDL.LU.64 R36, [R1+0xbe0] ;  /* 0x000be00001247983 */ /* 0x000f280000300a00 */
[----:B------:R-:W4:Y:S01]  /*44e80*/  LDL.LU.64 R38, [R1+0xbe8] ;  /* 0x000be80001267983 */ /* 0x000f220000300a00 */
[----:B--2---:R-:W-:-:S02]  /*44e90*/  IMAD.MOV.U32 R55, RZ, RZ, R32 ;  /* 0x000000ffff377224 */ /* 0x004fc400078e0020 */
[----:B0-----:R-:W-:Y:S02]  /*44ea0*/  IMAD.MOV.U32 R21, RZ, RZ, R26 ;  /* 0x000000ffff157224 */ /* 0x001fe400078e001a */
[----:B------:R-:W-:Y:S02]  /*44eb0*/  IMAD.MOV.U32 R20, RZ, RZ, R34 ;  /* 0x000000ffff147224 */ /* 0x000fe400078e0022 */
[----:B------:R-:W-:Y:S01]  /*44ec0*/  IMAD.MOV.U32 R34, RZ, RZ, R33 ;  /* 0x000000ffff227224 */ /* 0x000fe200078e0021 */
[----:B---3--:R-:W-:-:S15]  /*44ed0*/  HMMA.16816.F32 R16, R44, R4, R16 ;  /* 0x000000042c10723c */ /* 0x008fde0000001810 */
[----:B------:R-:W-:-:S04]  /*44ee0*/  NOP ;  /* 0x0000000000007918 */ /* 0x000fc80000000000 */
[----:B------:R0:W-:Y:S04]  /*44ef0*/  STL.64 [R1+0xc30], R16 ;  /* 0x000c301001007387 */ /* 0x0001e80000100a00 */
[----:B------:R1:W-:Y:S04]  /*44f00*/  STL.64 [R1+0xc38], R18 ;  /* 0x000c381201007387 */ /* 0x0003e80000100a00 */
[----:B0-----:R-:W2:Y:S04]  /*44f10*/  LDL.LU.64 R16, [R1+0xbd0] ;  /* 0x000bd00001107983 */ /* 0x001ea80000300a00 */
[----:B-1----:R-:W2:Y:S01]  /*44f20*/  LDL.LU.64 R18, [R1+0xbd8] ;  /* 0x000bd80001127983 */ /* 0x002ea20000300a00 */
[C---:B----4-:R-:W-:Y:S08]  /*44f30*/  HMMA.16816.F32 R8, R44.reuse, R32, R8 ;  /* 0x000000202c08723c */ /* 0x050ff00000001808 */
[C---:B------:R-:W-:Y:S01]  /*44f40*/  HMMA.16816.F32 R40, R44.reuse, R52, R40 ;  /* 0x000000342c28723c */ /* 0x040fe20000001828 */
[----:B------:R-:W3:Y:S04]  /*44f50*/  LDL.LU.64 R48, [R1+0xbc0] ;  /* 0x000bc00001307983 */ /* 0x000ee80000300a00 */
[----:B------:R-:W3:Y:S04]  /*44f60*/  LDL.LU.64 R50, [R1+0xbc8] ;  /* 0x000bc80001327983 */ /* 0x000ee80000300a00 */
[----:B------:R-:W4:Y:S04]  /*44f70*/  LDL.LU.64 R24, [R1+0xbb0] ;  /* 0x000bb00001187983 */ /* 0x000f280000300a00 */
[----:B------:R-:W4:Y:S01]  /*44f80*/  LDL.LU.64 R26, [R1+0xbb8] ;  /* 0x000bb800011a7983 */ /* 0x000f220000300a00 */
[C---:B------:R-:W-:Y:S03]  /*44f90*/  HMMA.16816.F32 R20, R44.reuse, R20, R56 ;  /* 0x000000142c14723c */ /* 0x040fe60000001838 */
[----:B------:R-:W-:Y:S04]  /*44fa0*/  STL.64 [R1+0xc20], R8 ;  /* 0x000c200801007387 */ /* 0x000fe80000100a00 */
[----:B------:R0:W-:Y:S04]  /*44fb0*/  STL.64 [R1+0xc28], R10 ;  /* 0x000c280a01007387 */ /* 0x0001e80000100a00 */
[----:B0-----:R-:W2:Y:S04]  /*44fc0*/  LDL.LU.64 R10, [R1+0x4b30] ;  /* 0x004b3000010a7983 */ /* 0x001ea80000300a00 */
[----:B------:R-:W2:Y:S04]  /*44fd0*/  LDL.LU.64 R8, [R1+0x4b28] ;  /* 0x004b280001087983 */ /* 0x000ea80000300a00 */
[----:B------:R-:W2:Y:S04]  /*44fe0*/  LDL.LU R35, [R1+0x4b20] ;  /* 0x004b200001237983 */ /* 0x000ea80000300800 */
[----:B------:R-:W2:Y:S04]  /*44ff0*/  LDL.LU.64 R32, [R1+0x4b18] ;  /* 0x004b180001207983 */ /* 0x000ea80000300a00 */
[----:B------:R0:W-:Y:S04]  /*45000*/  STL.64 [R1+0xc10], R40 ;  /* 0x000c102801007387 */ /* 0x0001e80000100a00 */
[----:B------:R-:W-:Y:S04]  /*45010*/  STL.64 [R1+0xc18], R42 ;  /* 0x000c182a01007387 */ /* 0x000fe80000100a00 */
[----:B0-----:R-:W2:Y:S04]  /*45020*/  LDL.LU.64 R40, [R1+0x4b10] ;  /* 0x004b100001287983 */ /* 0x001ea80000300a00 */
[----:B------:R-:W2:Y:S04]  /*45030*/  LDL.LU.64 R58, [R1+0x4b08] ;  /* 0x004b0800013a7983 */ /* 0x000ea80000300a00 */
[----:B------:R-:W2:Y:S04]  /*45040*/  LDL.LU.64 R56, [R1+0x4b00] ;  /* 0x004b000001387983 */ /* 0x000ea80000300a00 */
[----:B------:R0:W-:Y:S04]  /*45050*/  STL.64 [R1+0xc00], R20 ;  /* 0x000c001401007387 */ /* 0x0001e80000100a00 */
[----:B------:R1:W-:Y:S04]  /*45060*/  STL.64 [R1+0xc08], R22 ;  /* 0x000c081601007387 */ /* 0x0003e80000100a00 */
[----:B0-----:R-:W3:Y:S04]  /*45070*/  LDL.LU.64 R20, [R1+0x17a0] ;  /* 0x0017a00001147983 */ /* 0x001ee80000300a00 */
[----:B-1----:R-:W3:Y:S01]  /*45080*/  LDL.LU.64 R22, [R1+0x17a8] ;  /* 0x0017a80001167983 */ /* 0x002ee20000300a00 */
[----:B--2---:R-:W-:-:S15]  /*45090*/  HMMA.16816.F32 R12, R44, R56, R12 ;  /* 0x000000382c0c723c */ /* 0x004fde000000180c */
[----:B------:R-:W-:-:S04]  /*450a0*/  NOP ;  /* 0x0000000000007918 */ /* 0x000fc80000000000 */
[----:B------:R0:W-:Y:S04]  /*450b0*/  STL.64 [R1+0xbf0], R12 ;  /* 0x000bf00c01007387 */ /* 0x0001e80000100a00 */
[----:B------:R-:W-:Y:S04]  /*450c0*/  STL.64 [R1+0xbf8], R14 ;  /* 0x000bf80e01007387 */ /* 0x000fe80000100a00 */
[----:B0-----:R-:W2:Y:S01]  /*450d0*/  LDL.LU.64 R12, [R1+0x4af8] ;  /* 0x004af800010c7983 */ /* 0x001ea20000300a00 */
[----:B------:R-:W-:Y:S03]  /*450e0*/  HMMA.16816.F32 R40, R44, R40, R36 ;  /* 0x000000282c28723c */ /* 0x000fe60000001824 */
[----:B------:R-:W-:Y:S04]  /*450f0*/  STL.64 [R1+0x4a70], R58 ;  /* 0x004a703a01007387 */ /* 0x000fe80000100a00 */
[----:B------:R0:W-:Y:S02]  /*45100*/  STL.64 [R1+0x4a68], R56 ;  /* 0x004a683801007387 */ /* 0x0001e40000100a00 */
[----:B0-----:R-:W-:-:S02]  /*45110*/  IMAD.MOV.U32 R56, RZ, RZ, R6 ;  /* 0x000000ffff387224 */ /* 0x001fc400078e0006 */
[----:B------:R-:W-:Y:S01]  /*45120*/  IMAD.MOV.U32 R57, RZ, RZ, R35 ;  /* 0x000000ffff397224 */ /* 0x000fe200078e0023 */
[----:B------:R-:W3:Y:S04]  /*45130*/  LDL.LU R6, [R1+0x4af4] ;  /* 0x004af40001067983 */ /* 0x000ee80000300800 */
[----:B------:R-:W3:Y:S04]  /*45140*/  LDL.LU R35, [R1+0x4af0] ;  /* 0x004af00001237983 */ /* 0x000ee80000300800 */
[----:B------:R-:W3:Y:S04]  /*45150*/  LDL.LU.64 R38, [R1+0x4ae8] ;  /* 0x004ae80001267983 */ /* 0x000ee80000300a00 */
[----:B------:R-:W3:Y:S04]  /*45160*/  LDL.LU.64 R36, [R1+0x4ae0] ;  /* 0x004ae00001247983 */ /* 0x000ee80000300a00 */
[----:B------:R-:W-:Y:S04]  /*45170*/  STL.64 [R1+0xbe0], R40 ;  /* 0x000be02801007387 */ /* 0x000fe80000100a00 */
[----:B------:R0:W-:Y:S04]  /*45180*/  STL.64 [R1+0xbe8], R42 ;  /* 0x000be82a01007387 */ /* 0x0001e80000100a00 */
[----:B0-----:R-:W4:Y:S04]  /*45190*/  LDL.LU.64 R42, [R1+0x4ad8] ;  /* 0x004ad800012a7983 */ /* 0x001f280000300a00 */
[----:B------:R-:W4:Y:S01]  /*451a0*/  LDL.LU.64 R40, [R1+0x4ad0] ;  /* 0x004ad00001287983 */ /* 0x000f220000300a00 */
[----:B--2---:R-:W-:Y:S03]  /*451b0*/  HMMA.16816.F32 R12, R44, R12, R16 ;  /* 0x0000000c2c0c723c */ /* 0x004fe60000001810 */
[----:B------:R-:W2:Y:S04]  /*451c0*/  LDL.LU.64 R18, [R1+0x4ac8] ;  /* 0x004ac80001127983 */ /* 0x000ea80000300a00 */
[----:B------:R-:W4:-:S12]  /*451d0*/  LDL.LU.64 R16, [R1+0x4ac0] ;  /* 0x004ac00001107983 */ /* 0x000f180000300a00 */
[----:B------:R-:W-:Y:S04]  /*451e0*/  STL.64 [R1+0xbd0], R12 ;  /* 0x000bd00c01007387 */ /* 0x000fe80000100a00 */
[----:B------:R0:W-:Y:S04]  /*451f0*/  STL.64 [R1+0xbd8], R14 ;  /* 0x000bd80e01007387 */ /* 0x0001e80000100a00 */
[----:B0-----:R-:W2:Y:S04]  /*45200*/  LDL.LU.64 R14, [R1+0x4ab8] ;  /* 0x004ab800010e7983 */ /* 0x001ea80000300a00 */
[----:B------:R-:W4:Y:S01]  /*45210*/  LDL.LU.64 R12, [R1+0x4ab0] ;  /* 0x004ab000010c7983 */ /* 0x000f220000300a00 */
[C---:B---3--:R-:W-:Y:S03]  /*45220*/  HMMA.16816.F32 R56, R44.reuse, R56, R48 ;  /* 0x000000382c38723c */ /* 0x048fe60000001830 */
[----:B------:R-:W3:Y:S04]  /*45230*/  LDL.LU.64 R50, [R1+0x4aa8] ;  /* 0x004aa80001327983 */ /* 0x000ee80000300a00 */
[----:B------:R-:W3:Y:S04]  /*45240*/  LDL.LU.64 R48, [R1+0x4aa0] ;  /* 0x004aa00001307983 */ /* 0x000ee80000300a00 */
[----:B--2---:R-:W-:Y:S01]  /*45250*/  STL.64 [R1+0x4a38], R14 ;  /* 0x004a380e01007387 */ /* 0x004fe20000100a00 */
[C---:B----4-:R-:W-:Y:S07]  /*45260*/  HMMA.16816.F32 R28, R44.reuse, R12, R28 ;  /* 0x0000000c2c1c723c */ /* 0x050fee000000181c */
[----:B------:R-:W-:Y:S04]  /*45270*/  STL.64 [R1+0xbc0], R56 ;  /* 0x000bc03801007387 */ /* 0x000fe80000100a00 */
[----:B------:R-:W-:Y:S04]  /*45280*/  STL.64 [R1+0xbc8], R58 ;  /* 0x000bc83a01007387 */ /* 0x000fe80000100a00 */
[----:B------:R0:W-:Y:S02]  /*45290*/  STL.64 [R1+0x4a30], R12 ;  /* 0x004a300c01007387 */ /* 0x0001e40000100a00 */
[----:B0-----:R-:W-:Y:S02]  /*452a0*/  HMMA.16816.F32 R12, R44, R16, R24 ;  /* 0x000000102c0c723c */ /* 0x001fe40000001818 */
[----:B------:R-:W-:Y:S04]  /*452b0*/  STL.64 [R1+0xc40], R28 ;  /* 0x000c401c01007387 */ /* 0x000fe80000100a00 */
[----:B------:R-:W-:Y:S04]  /*452c0*/  STL.64 [R1+0xc48], R30 ;  /* 0x000c481e01007387 */ /* 0x000fe80000100a00 */
[----:B------:R-:W2:Y:S04]  /*452d0*/  LDL.LU.64 R56, [R1+0x1790] ;  /* 0x0017900001387983 */ /* 0x000ea80000300a00 */
[----:B------:R-:W2:Y:S05]  /*452e0*/  LDL.LU.64 R58, [R1+0x1798] ;  /* 0x00179800013a7983 */ /* 0x000eaa0000300a00 */
[----:B------:R-:W-:Y:S04]  /*452f0*/  STL.64 [R1+0xbb0], R12 ;  /* 0x000bb00c01007387 */ /* 0x000fe80000100a00 */
[----:B------:R-:W-:Y:S04]  /*45300*/  STL.64 [R1+0xbb8], R14 ;  /* 0x000bb80e01007387 */ /* 0x000fe80000100a00 */
[----:B------:R-:W-:Y:S04]  /*45310*/  STL.64 [R1+0x4a28], R18 ;  /* 0x004a281201007387 */ /* 0x000fe80000100a00 */
[----:B------:R0:W-:Y:S04]  /*45320*/  STL.64 [R1+0x4a20], R16 ;  /* 0x004a201001007387 */ /* 0x0001e80000100a00 */
[----:B0-----:R-:W4:Y:S01]  /*45330*/  LDL.64 R16, [R1+0xd0] ;  /* 0x0000d00001107983 */ /* 0x001f220000100a00 */
[C---:B---3--:R-:W-:Y:S03]  /*45340*/  HMMA.16816.F32 R12, R48.reuse, R40, R20 ;  /* 0x00000028300c723c */ /* 0x048fe60000001814 */
[----:B----4-:R-:W-:Y:S04]  /*45350*/  STL.64 [R1+0x4a78], R16 ;  /* 0x004a781001007387 */ /* 0x010fe80000100a00 */
[----:B------:R-:W3:Y:S04]  /*45360*/  LDL.LU.64 R28, [R1+0x1780] ;  /* 0x00178000011c7983 */ /* 0x000ee80000300a00 */
[----:B------:R-:W3:Y:S08]  /*45370*/  LDL.LU.64 R30, [R1+0x1788] ;  /* 0x00178800011e7983 */ /* 0x000ef00000300a00 */
[----:B------:R0:W-:Y:S04]  /*45380*/  STL.64 [R1+0xce0], R12 ;  /* 0x000ce00c01007387 */ /* 0x0001e80000100a00 */
[----:B------:R-:W-:Y:S04]  /*45390*/  STL.64 [R1+0xce8], R14 ;  /* 0x000ce80e01007387 */ /* 0x000fe80000100a00 */
[----:B------:R-:W4:Y:S04]  /*453a0*/  LDL.LU.64 R24, [R1+0x1770] ;  /* 0x0017700001187983 */ /* 0x000f280000300a00 */
[----:B------:R-:W4:Y:S04]  /*453b0*/  LDL.LU.64 R26, [R1+0x1778] ;  /* 0x00177800011a7983 */ /* 0x000f280000300a00 */
[----:B------:R-:W3:Y:S04]  /*453c0*/  LDL.LU.64 R44, [R1+0x1760] ;  /* 0x00176000012c7983 */ /* 0x000ee80000300a00 */
[----:B------:R-:W3:Y:S04]  /*453d0*/  LDL.LU.64 R46, [R1+0x1768] ;  /* 0x00176800012e7983 */ /* 0x000ee80000300a00 */
[----:B------:R-:W3:Y:S04]  /*453e0*/  LDL.LU.64 R20, [R1+0x1740] ;  /* 0x0017400001147983 */ /* 0x000ee80000300a00 */
[----:B------:R-:W3:Y:S04]  /*453f0*/  LDL.LU.64 R22, [R1+0x1748] ;  /* 0x0017480001167983 */ /* 0x000ee80000300a00 */
[----:B------:R-:W-:Y:S04]  /*45400*/  STL.64 [R1+0x4a48], R42 ;  /* 0x004a482a01007387 */ /* 0x000fe80000100a00 */
[----:B------:R-:W-:Y:S04]  /*45410*/  STL.64 [R1+0x4a40], R40 ;  /* 0x004a402801007387 */ /* 0x000fe80000100a00 */
[----:B0-----:R-:W3:Y:S01]  /*45420*/  LDL.64 R12, [R1] ;  /* 0x00000000010c7983 */ /* 0x001ee20000100a00 */
[C---:B--2---:R-:W-:Y:S03]  /*45430*/  HMMA.16816.F32 R16, R48.reuse, R36, R56 ;  /* 0x000000243010723c */ /* 0x044fe60000001838 */
[----:B---3--:R0:W-:Y:S04]  /*45440*/  STL.64 [R1+0x4a50], R12 ;  /* 0x004a500c01007387 */ /* 0x0081e80000100a00 */
[----:B0-----:R-:W2:Y:S01]  /*45450*/  LDL.64 R12, [R1+0x20] ;  /* 0x00002000010c7983 */ /* 0x001ea20000100a00 */
[C---:B------:R-:W-:Y:S03]  /*45460*/  HMMA.16816.F32 R28, R48.reuse, R32, R28 ;  /* 0x00000020301c723c */ /* 0x040fe6000000181c */
[----:B--2---:R0:W-:Y:S04]  /*45470*/  STL.64 [R1+0x4a80], R12 ;  /* 0x004a800c01007387 */ /* 0x0041e80000100a00 */
[----:B0-----:R-:W2:Y:S04]  /*45480*/  LDL.LU.64 R12, [R1+0x1720] ;  /* 0x00172000010c7983 */ /* 0x001ea80000300a00 */
[----:B------:R-:W2:Y:S04]  /*45490*/  LDL.LU.64 R14, [R1+0x1728] ;  /* 0x00172800010e7983 */ /* 0x000ea80000300a00 */
[----:B------:R0:W-:Y:S04]  /*454a0*/  STL.64 [R1+0xcd0], R16 ;  /* 0x000cd01001007387 */ /* 0x0001e80000100a00 */
[----:B------:R1:W-:Y:S04]  /*454b0*/  STL.64 [R1+0xcd8], R18 ;  /* 0x000cd81201007387 */ /* 0x0003e80000100a00 */
[----:B0-----:R-:W3:Y:S04]  /*454c0*/  LDL.LU.64 R16, [R1+0x16f0] ;  /* 0x0016f00001107983 */ /* 0x001ee80000300a00 */
[----:B-1----:R-:W3:Y:S04]  /*454d0*/  LDL.LU.64 R18, [R1+0x16f8] ;  /* 0x0016f80001127983 */ /* 0x002ee80000300a00 */
[----:B------:R-:W2:Y:S04]  /*454e0*/  LDL.LU.64 R56, [R1+0x16e0] ;  /* 0x0016e00001387983 */ /* 0x000ea80000300a00 */
[----:B------:R-:W2:Y:S04]  /*454f0*/  LDL.LU.64 R58, [R1+0x16e8] ;  /* 0x0016e800013a7983 */ /* 0x000ea80000300a00 */
[----:B------:R-:W2:Y:S04]  /*45500*/  LDL.LU.64 R40, [R1+0x16d0] ;  /* 0x0016d00001287983 */ /* 0x000ea80000300a00 */
[----:B------:R-:W2:Y:S04]  /*45510*/  LDL.LU.64 R42, [R1+0x16d8] ;  /* 0x0016d800012a7983 */ /* 0x000ea80000300a00 */
[----:B------:R-:W-:Y:S04]  /*45520*/  STL.64 [R1+0x4a60], R38 ;  /* 0x004a602601007387 */ /* 0x000fe80000100a00 */
[----:B------:R-:W-:Y:S04]  /*45530*/  STL.64 [R1+0x4a58], R36 ;  /* 0x004a582401007387 */ /* 0x000fe80000100a00 */
[----:B------:R0:W-:Y:S04]  /*45540*/  STL.64 [R1+0xcc0], R28 ;  /* 0x000cc01c01007387 */ /* 0x0001e80000100a00 */
[----:B------:R-:W-:Y:S04]  /*45550*/  STL.64 [R1+0xcc8], R30 ;  /* 0x000cc81e01007387 */ /* 0x000fe80000100a00 */
[----:B0-----:R-:W4:Y:S02]  /*45560*/  LDL.LU.64 R28, [R1+0x4a98] ;  /* 0x004a9800011c7983 */ /* 0x001f240000300a00 */
[----:B----4-:R-:W-:-:S15]  /*45570*/  HMMA.16816.F32 R24, R48, R28, R24 ;  /* 0x0000001c3018723c */ /* 0x010fde0000001818 */
[----:B------:R-:W-:-:S04]  /*45580*/  NOP ;  /* 0x0000000000007918 */ /* 0x000fc80000000000 */
[----:B------:R-:W-:Y:S04]  /*45590*/  STL.64 [R1+0xcb0], R24 ;  /* 0x000cb01801007387 */ /* 0x000fe80000100a00 */
[----:B------:R0:W-:Y:S04]  /*455a0*/  STL.64 [R1+0xcb8], R26 ;  /* 0x000cb81a01007387 */ /* 0x0001e80000100a00 */
[----:B0-----:R-:W4:Y:S04]  /*455b0*/  LDL.LU R27, [R1+0x4a90] ;  /* 0x004a9000011b7983 */ /* 0x001f280000300800 */
[----:B------:R-:W4:Y:S01]  /*455c0*/  LDL.LU.64 R24, [R1+0x4a88] ;  /* 0x004a880001187983 */ /* 0x000f220000300a00 */
[----:B------:R-:W-:-:S02]  /*455d0*/  IMAD.MOV.U32 R36, RZ, RZ, R55 ;  /* 0x000000ffff247224 */ /* 0x000fc400078e0037 */
[----:B------:R-:W-:Y:S01]  /*455e0*/  IMAD.MOV.U32 R37, RZ, RZ, R34 ;  /* 0x000000ffff257224 */ /* 0x000fe200078e0022 */
[C---:B--2---:R-:W-:Y:S08]  /*455f0*/  HMMA.16816.F32 R12, R48.reuse, R4, R12 ;  /* 0x00000004300c723c */ /* 0x044ff0000000180c */
[C---:B---3--:R-:W-:Y:S08]  /*45600*/  HMMA.16816.F32 R36, R48.reuse, R36, R16 ;  /* 0x000000243024723c */ /* 0x048ff00000001810 */
[C---:B------:R-:W-:Y:S08]  /*45610*/  HMMA.16816.F32 R56, R48.reuse, R52, R56 ;  /* 0x000000343038723c */ /* 0x040ff00000001838 */
[----:B----4-:R-:W-:-:S15]  /*45620*/  HMMA.16816.F32 R44, R48, R24, R44 ;  /* 0x00000018302c723c */ /* 0x010fde000000182c */
[----:B------:R-:W-:-:S04]  /*45630*/  NOP ;  /* 0x0000000000007918 */ /* 0x000fc80000000000 */
[----:B------:R-:W-:Y:S04]  /*45640*/  STL.64 [R1+0xca0], R44 ;  /* 0x000ca02c01007387 */ /* 0x000fe80000100a00 */
[----:B------:R0:W-:Y:S02]  /*45650*/  STL.64 [R1+0xca8], R46 ;  /* 0x000ca82e01007387 */ /* 0x0001e40000100a00 */
[----:B0-----:R-:W-:Y:S02]  /*45660*/  HMMA.16816.F32 R44, R48, R8, R20 ;  /* 0x00000008302c723c */ /* 0x001fe40000001814 */
[----:B------:R-:W2:Y:S04]  /*45670*/  LDL.LU.64 R20, [R1+0x16c0] ;  /* 0x0016c00001147983 */ /* 0x000ea80000300a00 */
[----:B------:R-:W2:-:S13]  /*45680*/  LDL.LU.64 R22, [R1+0x16c8] ;  /* 0x0016c80001167983 */ /* 0x000e9a0000300a00 */
[----:B------:R-:W-:Y:S04]  /*45690*/  STL.64 [R1+0xc90], R44 ;  /* 0x000c902c01007387 */ /* 0x000fe80000100a00 */
[----:B------:R-:W-:Y:S04]  /*456a0*/  STL.64 [R1+0xc98], R46 ;  /* 0x000c982e01007387 */ /* 0x000fe80000100a00 */
[----:B------:R-:W0:Y:S04]  /*456b0*/  LDSM.16.MT88.4 R44, [R54+UR5+0x100] ;  /* 0x00010005362c783b */ /* 0x000e280008004200 */
[----:B0-----:R-:W-:Y:S04]  /*456c0*/  STL.64 [R1+0x4988], R46 ;  /* 0x0049882e01007387 */ /* 0x001fe80000100a00 */
[----:B------:R0:W-:Y:S04]  /*456d0*/  STL.64 [R1+0x4980], R44 ;  /* 0x0049802c01007387 */ /* 0x0001e80000100a00 */
[----:B0-----:R-:W3:Y:S04]  /*456e0*/  LDL.64 R44, [R1+0x10] ;  /* 0x00001000012c7983 */ /* 0x001ee80000100a00 */
[----:B------:R0:W-:Y:S04]  /*456f0*/  STL.64 [R1+0xc80], R12 ;  /* 0x000c800c01007387 */ /* 0x0001e80000100a00 */
[----:B------:R-:W-:Y:S04]  /*45700*/  STL.64 [R1+0xc88], R14 ;  /* 0x000c880e01007387 */ /* 0x000fe80000100a00 */
[----:B0-----:R-:W4:Y:S04]  /*45710*/  LDL.LU.64 R12, [R1+0x4a80] ;  /* 0x004a8000010c7983 */ /* 0x001f280000300a00 */
[----:B------:R-:W2:Y:S04]  /*45720*/  LDL.LU.64 R16, [R1+0x4a78] ;  /* 0x004a780001107983 */ /* 0x000ea80000300a00 */
[----:B------:R0:W-:Y:S04]  /*45730*/  STL.64 [R1+0xe60], R36 ;  /* 0x000e602401007387 */ /* 0x0001e80000100a00 */
[----:B------:R1:W-:Y:S04]  /*45740*/  STL.64 [R1+0xe68], R38 ;  /* 0x000e682601007387 */ /* 0x0003e80000100a00 */
[----:B0-----:R-:W4:Y:S04]  /*45750*/  LDL.LU.64 R36, [R1+0x16b0] ;  /* 0x0016b00001247983 */ /* 0x001f280000300a00 */
[----:B-1----:R-:W4:Y:S04]  /*45760*/  LDL.LU.64 R38, [R1+0x16b8] ;  /* 0x0016b80001267983 */ /* 0x002f280000300a00 */
[----:B------:R-:W-:Y:S04]  /*45770*/  STL.64 [R1+0xe50], R56 ;  /* 0x000e503801007387 */ /* 0x000fe80000100a00 */
[----:B------:R0:W-:Y:S04]  /*45780*/  STL.64 [R1+0xe58], R58 ;  /* 0x000e583a01007387 */ /* 0x0001e80000100a00 */
[----:B0-----:R-:W3:Y:S04]  /*45790*/  LDL.LU.64 R58, [R1+0x4a70] ;  /* 0x004a7000013a7983 */ /* 0x001ee80000300a00 */
[----:B------:R-:W3:Y:S04]  /*457a0*/  LDL.LU.64 R56, [R1+0x4a68] ;  /* 0x004a680001387983 */ /* 0x000ee80000300a00 */
[----:B------:R-:W-:Y:S01]  /*457b0*/  STL.64 [R1+0x4a00], R52 ;  /* 0x004a003401007387 */ /* 0x000fe20000100a00 */
[----:B--2---:R-:W-:Y:S01]  /*457c0*/  HMMA.16816.F32 R40, R48, R16, R40 ;  /* 0x000000103028723c */ /* 0x004fe20000001828 */
[----:B------:R-:W-:-:S02]  /*457d0*/  IMAD.MOV.U32 R34, RZ, RZ, R16 ;  /* 0x000000ffff227224 */ /* 0x000fc400078e0010 */
[----:B------:R-:W-:-:S05]  /*457e0*/  IMAD.MOV.U32 R26, RZ, RZ, R17 ;  /* 0x000000ffff1a7224 */ /* 0x000fca00078e0011 */
[C---:B----4-:R-:W-:Y:S08]  /*457f0*/  HMMA.16816.F32 R36, R48.reuse, R12, R36 ;  /* 0x0000000c3024723c */ /* 0x050ff00000001824 */
[----:B---3--:R-:W-:Y:S03]  /*45800*/  HMMA.16816.F32 R20, R48, R56, R20 ;  /* 0x000000383014723c */ /* 0x008fe60000001814 */
[----:B------:R0:W-:Y:S04]  /*45810*/  STL.64 [R1+0xe40], R40 ;  /* 0x000e402801007387 */ /* 0x0001e80000100a00 */
[----:B------:R1:W-:Y:S04]  /*45820*/  STL.64 [R1+0xe48], R42 ;  /* 0x000e482a01007387 */ /* 0x0003e80000100a00 */
[----:B0-----:R-:W2:Y:S04]  /*45830*/  LDL.LU.64 R40, [R1+0x1690] ;  /* 0x0016900001287983 */ /* 0x001ea80000300a00 */
[----:B-1----:R-:W2:Y:S04]  /*45840*/  LDL.LU.64 R42, [R1+0x1698] ;  /* 0x00169800012a7983 */ /* 0x002ea80000300a00 */
[----:B------:R-:W3:Y:S04]  /*45850*/  LDL.LU.64 R16, [R1+0x1680] ;  /* 0x0016800001107983 */ /* 0x000ee80000300a00 */
[----:B------:R-:W3:Y:S04]  /*45860*/  LDL.LU.64 R18, [R1+0x1688] ;  /* 0x0016880001127983 */ /* 0x000ee80000300a00 */
[----:B------:R0:W-:Y:S04]  /*45870*/  STL.64 [R1+0xe30], R20 ;  /* 0x000e301401007387 */ /* 0x0001e80000100a00 */
[----:B------:R1:W-:Y:S01]  /*45880*/  STL.64 [R1+0xe38], R22 ;  /* 0x000e381601007387 */ /* 0x0003e20000100a00 */
[----:B------:R-:W-:-:S02]  /*45890*/  IMAD.MOV.U32 R53, RZ, RZ, R12 ;  /* 0x000000ffff357224 */ /* 0x000fc400078e000c */
[----:B------:R-:W-:Y:S01]  /*458a0*/  IMAD.MOV.U32 R52, RZ, RZ, R13 ;  /* 0x000000ffff347224 */ /* 0x000fe200078e000d */
[----:B0-----:R-:W4:Y:S04]  /*458b0*/  LDL.LU.64 R20, [R1+0x1670] ;  /* 0x0016700001147983 */ /* 0x001f280000300a00 */
[----:B-1----:R-:W4:Y:S04]  /*458c0*/  LDL.LU.64 R22, [R1+0x1678] ;  /* 0x0016780001167983 */ /* 0x002f280000300a00 */
[----:B------:R-:W-:Y:S04]  /*458d0*/  STL.64 [R1+0x49e0], R58 ;  /* 0x0049e03a01007387 */ /* 0x000fe80000100a00 */
[----:B------:R0:W-:Y:S04]  /*458e0*/  STL.64 [R1+0x49d8], R56 ;  /* 0x0049d83801007387 */ /* 0x0001e80000100a00 */
[----:B0-----:R-:W2:Y:S04]  /*458f0*/  LDL.LU.64 R56, [R1+0x16a0] ;  /* 0x0016a00001387983 */ /* 0x001ea80000300a00 */
[----:B------:R-:W2:Y:S04]  /*45900*/  LDL.LU.64 R58, [R1+0x16a8] ;  /* 0x0016a800013a7983 */ /* 0x000ea80000300a00 */
[----:B------:R-:W-:Y:S04]  /*45910*/  STL.64 [R1+0xe20], R36 ;  /* 0x000e202401007387 */ /* 0x000fe80000100a00 */
[----:B------:R0:W-:Y:S04]  /*45920*/  STL.64 [R1+0xe28], R38 ;  /* 0x000e282601007387 */ /* 0x0001e80000100a00 */
[----:B0-----:R-:W3:Y:S04]  /*45930*/  LDL.LU.64 R38, [R1+0x4a60] ;  /* 0x004a600001267983 */ /* 0x001ee80000300a00 */
[----:B------:R-:W3:Y:S04]  /*45940*/  LDL.LU.64 R36, [R1+0x4a58] ;  /* 0x004a580001247983 */ /* 0x000ee80000300a00 */
[----:B------:R-:W3:Y:S01]  /*45950*/  LDL.LU.64 R12, [R1+0x4a50] ;  /* 0x004a5000010c7983 */ /* 0x000ee20000300a00 */
[----:B------:R-:W-:Y:S01]  /*45960*/  IMAD.MOV.U32 R55, RZ, RZ, R45 ;  /* 0x000000ffff377224 */ /* 0x000fe200078e002d */
[C---:B--2---:R-:W-:Y:S08]  /*45970*/  HMMA.16816.F32 R56, R48.reuse, R44, R56 ;  /* 0x0000002c3038723c */ /* 0x044ff00000001838 */
[----:B---3--:R-:W-:Y:S11]  /*45980*/  HMMA.16816.F32 R40, R48, R12, R40 ;  /* 0x0000000c3028723c */ /* 0x008ff60000001828 */
[----:B------:R-:W-:Y:S04]  /*45990*/  STL.64 [R1+0xe10], R56 ;  /* 0x000e103801007387 */ /* 0x000fe80000100a00 */
[----:B------:R0:W-:Y:S01]  /*459a0*/  STL.64 [R1+0xe18], R58 ;  /* 0x000e183a01007387 */ /* 0x0001e20000100a00 */
[----:B------:R-:W-:-:S02]  /*459b0*/  IMAD.MOV.U32 R30, RZ, RZ, R12 ;  /* 0x000000ffff1e7224 */ /* 0x000fc400078e000c */
[----:B------:R-:W-:Y:S02]  /*459c0*/  IMAD.MOV.U32 R31, RZ, RZ, R13 ;  /* 0x000000ffff1f7224 */ /* 0x000fe400078e000d */
[----:B0-----:R-:W-:Y:S02]  /*459d0*/  IMAD.MOV.U32 R58, RZ, RZ, R44 ;  /* 0x000000ffff3a7224 */ /* 0x001fe400078e002c */
[----:B------:R-:W2:Y:S04]  /*459e0*/  LDL.LU.64 R44, [R1+0x1730] ;  /* 0x00173000012c7983 */ /* 0x000ea80000300a00 */
[----:B------:R-:W2:Y:S04]  /*459f0*/  LDL.LU.64 R46, [R1+0x1738] ;  /* 0x00173800012e7983 */ /* 0x000ea80000300a00 */
[----:B------:R-:W-:Y:S04]  /*45a00*/  STL.64 [R1+0xe00], R40 ;  /* 0x000e002801007387 */ /* 0x000fe80000100a00 */
[----:B------:R0:W-:Y:S04]  /*45a10*/  STL.64 [R1+0xe08], R42 ;  /* 0x000e082a01007387 */ /* 0x0001e80000100a00 */
[----:B0-----:R-:W3:Y:S04]  /*45a20*/  LDL.LU.64 R42, [R1+0x4a48] ;  /* 0x004a4800012a7983 */ /* 0x001ee80000300a00 */
[----:B------:R-:W2:Y:S04]  /*45a30*/  LDL.LU.64 R40, [R1+0x4a40] ;  /* 0x004a400001287983 */ /* 0x000ea80000300a00 */
[----:B------:R-:W2:Y:S04]  /*45a40*/  LDL.LU.64 R14, [R1+0x4a38] ;  /* 0x004a3800010e7983 */ /* 0x000ea80000300a00 */
[----:B------:R-:W2:Y:S02]  /*45a50*/  LDL.LU.64 R12, [R1+0x4a30] ;  /* 0x004a3000010c7983 */ /* 0x000ea40000300a00 */
[----:B--2---:R-:W-:-:S15]  /*45a60*/  HMMA.16816.F32 R16, R48, R12, R16 ;  /* 0x0000000c3010723c */ /* 0x004fde0000001810 */
[----:B------:R-:W-:-:S04]  /*45a70*/  NOP ;  /* 0x0000000000007918 */ /* 0x000fc80000000000 */
[----:B------:R-:W-:Y:S04]  /*45a80*/  STL.64 [R1+0xdf0], R16 ;  /* 0x000df01001007387 */ /* 0x000fe80000100a00 */
[----:B------:R0:W-:Y:S04]  /*45a90*/  STL.64 [R1+0xdf8], R18 ;  /* 0x000df81201007387 */ /* 0x0001e80000100a00 */
[----:B0-----:R-:W2:Y:S04]  /*45aa0*/  LDL.LU.64 R18, [R1+0x4a28] ;  /* 0x004a280001127983 */ /* 0x001ea80000300a00 */
[----:B------:R-:W4:Y:S04]  /*45ab0*/  LDL.LU.64 R16, [R1+0x4a20] ;  /* 0x004a200001107983 */ /* 0x000f280000300a00 */
[----:B------:R-:W-:Y:S04]  /*45ac0*/  STL.64 [R1+0x4998], R14 ;  /* 0x0049980e01007387 */ /* 0x000fe80000100a00 */
[----:B------:R0:W-:Y:S04]  /*45ad0*/  STL.64 [R1+0x4990], R12 ;  /* 0x0049900c01007387 */ /* 0x0001e80000100a00 */
[----:B0-----:R-:W2:Y:S04]  /*45ae0*/  LDL.LU.64 R12, [R1+0x1700] ;  /* 0x00170000010c7983 */ /* 0x001ea80000300a00 */
[----:B------:R-:W2:Y:S01]  /*45af0*/  LDL.LU.64 R14, [R1+0x1708] ;  /* 0x00170800010e7983 */ /* 0x000ea20000300a00 */
[----:B----4-:R-:W-:Y:S03]  /*45b00*/  HMMA.16816.F32 R48, R48, R16, R20 ;  /* 0x000000103030723c */ /* 0x010fe60000001814 */
[----:B------:R-:W4:Y:S04]  /*45b10*/  LDL.LU.64 R22, [R1+0x4a18] ;  /* 0x004a180001167983 */ /* 0x000f280000300a00 */
[----:B------:R-:W4:-:S12]  /*45b20*/  LDL.LU.64 R20, [R1+0x4a10] ;  /* 0x004a100001147983 */ /* 0x000f180000300a00 */
[----:B------:R0:W-:Y:S04]  /*45b30*/  STL.64 [R1+0xc70], R48 ;  /* 0x000c703001007387 */ /* 0x0001e80000100a00 */
[----:B------:R1:W-:Y:S04]  /*45b40*/  STL.64 [R1+0xc78], R50 ;  /* 0x000c783201007387 */ /* 0x0003e80000100a00 */
[----:B0-----:R-:W4:Y:S04]  /*45b50*/  LDL.LU.64 R48, [R1+0x1750] ;  /* 0x0017500001307983 */ /* 0x001f280000300a00 */
[----:B-1----:R-:W4:Y:S04]  /*45b60*/  LDL.LU.64 R50, [R1+0x1758] ;  /* 0x0017580001327983 */ /* 0x002f280000300a00 */
[----:B--2---:R-:W-:Y:S04]  /*45b70*/  STL.64 [R1+0x49a8], R18 ;  /* 0x0049a81201007387 */ /* 0x004fe80000100a00 */
[----:B------:R0:W-:Y:S04]  /*45b80*/  STL.64 [R1+0x49a0], R16 ;  /* 0x0049a01001007387 */ /* 0x0001e80000100a00 */
[----:B---3--:R-:W-:Y:S04]  /*45b90*/  STL.64 [R1+0x49b8], R42 ;  /* 0x0049b82a01007387 */ /* 0x008fe80000100a00 */
[----:B------:R1:W-:Y:S01]  /*45ba0*/  STL.64 [R1+0x49b0], R40 ;  /* 0x0049b02801007387 */ /* 0x0003e20000100a00 */
[----:B------:R-:W-:Y:S01]  /*45bb0*/  IMAD.MOV.U32 R56, RZ, RZ, R34 ;  /* 0x000000ffff387224 */ /* 0x000fe200078e0022 */
[C---:B----4-:R-:W-:Y:S08]  /*45bc0*/  HMMA.16816.F32 R12, R20.reuse, R32, R12 ;  /* 0x00000020140c723c */ /* 0x050ff0000000180c */
[----:B0-----:R-:W-:Y:S01]  /*45bd0*/  HMMA.16816.F32 R16, R20, R40, R48 ;  /* 0x000000281410723c */ /* 0x001fe20000001830 */
[----:B------:R-:W-:-:S02]  /*45be0*/  IMAD.MOV.U32 R57, RZ, RZ, R26 ;  /* 0x000000ffff397224 */ /* 0x000fc400078e001a */
[----:B-1----:R-:W-:Y:S02]  /*45bf0*/  IMAD.MOV.U32 R40, RZ, RZ, R53 ;  /* 0x000000ffff287224 */ /* 0x002fe400078e0035 */
[----:B------:R-:W-:Y:S01]  /*45c00*/  IMAD.MOV.U32 R41, RZ, RZ, R52 ;  /* 0x000000ffff297224 */ /* 0x000fe200078e0034 */
[----:B------:R-:W0:-:S13]  /*45c10*/  LDSM.16.MT88.4 R48, [R54+UR5+0x180] ;  /* 0x000180053630783b */ /* 0x000e1a0008004200 */
[----:B------:R-:W-:Y:S04]  /*45c20*/  STL.64 [R1+0xde0], R16 ;  /* 0x000de01001007387 */ /* 0x000fe80000100a00 */
[----:B------:R1:W-:Y:S02]  /*45c30*/  STL.64 [R1+0xde8], R18 ;  /* 0x000de81201007387 */ /* 0x0003e40000100a00 */
[----:B-1----:R-:W-:Y:S02]  /*45c40*/  HMMA.16816.F32 R16, R20, R36, R44 ;  /* 0x000000241410723c */ /* 0x002fe4000000182c */
[----:B------:R-:W2:Y:S04]  /*45c50*/  LDL.LU.64 R44, [R1+0x1650] ;  /* 0x00165000012c7983 */ /* 0x000ea80000300a00 */
[----:B------:R-:W2:-:S13]  /*45c60*/  LDL.LU.64 R46, [R1+0x1658] ;  /* 0x00165800012e7983 */ /* 0x000e9a0000300a00 */
[----:B------:R1:W-:Y:S04]  /*45c70*/  STL.64 [R1+0xdd0], R16 ;  /* 0x000dd01001007387 */ /* 0x0003e80000100a00 */
[----:B------:R3:W-:Y:S04]  /*45c80*/  STL.64 [R1+0xdd8], R18 ;  /* 0x000dd81201007387 */ /* 0x0007e80000100a00 */
[----:B-1----:R-:W4:Y:S04]  /*45c90*/  LDL.LU.64 R16, [R1+0x1630] ;  /* 0x0016300001107983 */ /* 0x002f280000300a00 */
[----:B---3--:R-:W4:Y:S04]  /*45ca0*/  LDL.LU.64 R18, [R1+0x1638] ;  /* 0x0016380001127983 */ /* 0x008f280000300a00 */
[----:B------:R-:W-:Y:S04]  /*45cb0*/  STL.64 [R1+0x49c8], R38 ;  /* 0x0049c82601007387 */ /* 0x000fe80000100a00 */
[----:B------:R1:W-:Y:S04]  /*45cc0*/  STL.64 [R1+0x49c0], R36 ;  /* 0x0049c02401007387 */ /* 0x0003e80000100a00 */
[----:B-1----:R-:W3:Y:S04]  /*45cd0*/  LDL.LU.64 R36, [R1+0x1610] ;  /* 0x0016100001247983 */ /* 0x002ee80000300a00 */
[----:B------:R-:W3:Y:S04]  /*45ce0*/  LDL.LU.64 R38, [R1+0x1618] ;  /* 0x0016180001267983 */ /* 0x000ee80000300a00 */
[----:B------:R1:W-:Y:S04]  /*45cf0*/  STL.64 [R1+0xdc0], R12 ;  /* 0x000dc00c01007387 */ /* 0x0003e80000100a00 */
[----:B------:R-:W-:Y:S04]  /*45d00*/  STL.64 [R1+0xdc8], R14 ;  /* 0x000dc80e01007387 */ /* 0x000fe80000100a00 */
[----:B------:R-:W2:Y:S04]  /*45d10*/  LDL.LU R34, [R1+0x4a0c] ;  /* 0x004a0c0001227983 */ /* 0x000ea80000300800 */
[----:B------:R-:W3:Y:S04]  /*45d20*/  LDL.LU R26, [R1+0x4a08] ;  /* 0x004a0800011a7983 */ /* 0x000ee80000300800 */
[----:B------:R-:W-:Y:S01]  /*45d30*/  STL.64 [R1+0x49f0], R56 ;  /* 0x0049f03801007387 */ /* 0x000fe20000100a00 */
[----:B-1----:R-:W-:-:S02]  /*45d40*/  IMAD.MOV.U32 R12, RZ, RZ, R58 ;  /* 0x000000ffff0c7224 */ /* 0x002fc400078e003a */
[----:B------:R-:W-:-:S05]  /*45d50*/  IMAD.MOV.U32 R13, RZ, RZ, R55 ;  /* 0x000000ffff0d7224 */ /* 0x000fca00078e0037 */
[----:B------:R-:W-:Y:S04]  /*45d60*/  STL.64 [R1+0x49e8], R12 ;  /* 0x0049e80c01007387 */ /* 0x000fe80000100a00 */
[----:B------:R1:W-:Y:S04]  /*45d70*/  STL.64 [R1+0x49f8], R40 ;  /* 0x0049f82801007387 */ /* 0x0003e80000100a00 */
[----:B-1----:R-:W3:Y:S01]  /*45d80*/  LDL.LU.64 R40, [R1+0xf0] ;  /* 0x0000f00001287983 */ /* 0x002ee20000300a00 */
[C---:B----4-:R-:W-:Y:S03]  /*45d90*/  HMMA.16816.F32 R12, R20.reuse, R24, R16 ;  /* 0x00000018140c723c */ /* 0x050fe60000001810 */
[----:B--2---:R-:W-:Y:S04]  /*45da0*/  STL.64 [R1+0x4978], R34 ;  /* 0x0049782201007387 */ /* 0x004fe80000100a00 */
[----:B------:R1:W-:Y:S04]  /*45db0*/  STL.64 [R1+0x4970], R32 ;  /* 0x0049702001007387 */ /* 0x0003e80000100a00 */
[----:B------:R-:W2:Y:S01]  /*45dc0*/  LDL.LU.64 R16, [R1+0x15f0] ;  /* 0x0015f00001107983 */ /* 0x000ea20000300a00 */
[----:B-1----:R-:W-:-:S15]  /*45dd0*/  HMMA.16816.F32 R32, R20, R28, R44 ;  /* 0x0000001c1420723c */ /* 0x002fde000000182c */
[----:B------:R-:W-:-:S04]  /*45de0*/  NOP ;  /* 0x0000000000007918 */ /* 0x000fc80000000000 */
[----:B------:R-:W-:Y:S04]  /*45df0*/  STL.64 [R1+0xdb0], R32 ;  /* 0x000db02001007387 */ /* 0x000fe80000100a00 */
[----:B------:R-:W-:Y:S04]  /*45e00*/  STL.64 [R1+0xdb8], R34 ;  /* 0x000db82201007387 */ /* 0x000fe80000100a00 */
[----:B------:R-:W2:Y:S04]  /*45e10*/  LDL.LU.64 R18, [R1+0x15f8] ;  /* 0x0015f80001127983 */ /* 0x000ea80000300a00 */
[----:B------:R-:W-:Y:S04]  /*45e20*/  STL.64 [R1+0xda0], R12 ;  /* 0x000da00c01007387 */ /* 0x000fe80000100a00 */
[----:B------:R3:W-:Y:S02]  /*45e30*/  STL.64 [R1+0xda8], R14 ;  /* 0x000da80e01007387 */ /* 0x0007e40000100a00 */
[----:B---3--:R-:W-:Y:S02]  /*45e40*/  HMMA.16816.F32 R12, R20, R8, R36 ;  /* 0x00000008140c723c */ /* 0x008fe40000001824 */
[----:B------:R-:W-:Y:S04]  /*45e50*/  STL.64 [R1+0x4968], R10 ;  /* 0x0049680a01007387 */ /* 0x000fe80000100a00 */
[----:B------:R-:W-:-:S13]  /*45e60*/  STL.64 [R1+0x4960], R8 ;  /* 0x0049600801007387 */ /* 0x000fda0000100a00 */
[----:B------:R1:W-:Y:S04]  /*45e70*/  STL.64 [R1+0xd90], R12 ;  /* 0x000d900c01007387 */ /* 0x0003e80000100a00 */
[----:B------:R3:W-:Y:S04]  /*45e80*/  STL.64 [R1+0xd98], R14 ;  /* 0x000d980e01007387 */ /* 0x0007e80000100a00 */
[----:B------:R-:W4:Y:S04]  /*45e90*/  LDL.LU.64 R52, [R1+0x15b0] ;  /* 0x0015b00001347983 */ /* 0x000f280000300a00 */
[----:B------:R-:W4:Y:S04]  /*45ea0*/  LDL.LU.64 R54, [R1+0x15b8] ;  /* 0x0015b80001367983 */ /* 0x000f280000300a00 */
[----:B------:R-:W4:Y:S04]  /*45eb0*/  LDL.LU.64 R56, [R1+0x15a0] ;  /* 0x0015a00001387983 */ /* 0x000f280000300a00 */
[----:B------:R-:W4:Y:S04]  /*45ec0*/  LDL.LU.64 R58, [R1+0x15a8] ;  /* 0x0015a800013a7983 */ /* 0x000f280000300a00 */
[----:B-1----:R-:W4:Y:S04]  /*45ed0*/  LDL.LU.64 R12, [R1+0x1590] ;  /* 0x00159000010c7983 */ /* 0x002f280000300a00 */
[----:B---3--:R-:W3:Y:S04]  /*45ee0*/  LDL.LU.64 R14, [R1+0x1598] ;  /* 0x00159800010e7983 */ /* 0x008ee80000300a00 */
[----:B------:R-:W3:Y:S04]  /*45ef0*/  LDL.LU.64 R8, [R1+0x1580] ;  /* 0x0015800001087983 */ /* 0x000ee80000300a00 */
[----:B------:R-:W3:Y:S04]  /*45f00*/  LDL.LU.64 R10, [R1+0x1588] ;  /* 0x00158800010a7983 */ /* 0x000ee80000300a00 */
[----:B0-----:R-:W-:Y:S04]  /*45f10*/  STL.64 [R1+0x48f8], R50 ;  /* 0x0048f83201007387 */ /* 0x001fe80000100a00 */
[----:B------:R0:W-:Y:S04]  /*45f20*/  STL.64 [R1+0x48f0], R48 ;  /* 0x0048f03001007387 */ /* 0x0001e80000100a00 */
[----:B0-----:R-:W3:Y:S04]  /*45f30*/  LDL.LU.64 R48, [R1+0x1540] ;  /* 0x0015400001307983 */ /* 0x001ee80000300a00 */
[----:B------:R-:W3:Y:S04]  /*45f40*/  LDL.LU.64 R50, [R1+0x1548] ;  /* 0x0015480001327983 */ /* 0x000ee80000300a00 */
[----:B------:R-:W3:Y:S04]  /*45f50*/  LDL.LU.64 R36, [R1+0x1570] ;  /* 0x0015700001247983 */ /* 0x000ee80000300a00 */
[----:B------:R-:W3:Y:S01]  /*45f60*/  LDL.LU.64 R38, [R1+0x1578] ;  /* 0x0015780001267983 */ /* 0x000ee20000300a00 */
[----:B--2---:R-:W-:-:S15]  /*45f70*/  HMMA.16816.F32 R16, R20, R4, R16 ;  /* 0x000000041410723c */ /* 0x004fde0000001810 */
[----:B------:R-:W-:-:S04]  /*45f80*/  NOP ;  /* 0x0000000000007918 */ /* 0x000fc80000000000 */
[----:B------:R0:W-:Y:S04]  /*45f90*/  STL.64 [R1+0xd80], R16 ;  /* 0x000d801001007387 */ /* 0x0001e80000100a00 */
[----:B------:R1:W-:Y:S04]  /*45fa0*/  STL.64 [R1+0xd88], R18 ;  /* 0x000d881201007387 */ /* 0x0003e80000100a00 */
[----:B0-----:R-:W2:Y:S04]  /*45fb0*/  LDL.LU.64 R16, [R1+0x1560] ;  /* 0x0015600001107983 */ /* 0x001ea80000300a00 */
[----:B-1----:R-:W2:Y:S04]  /*45fc0*/  LDL.LU.64 R18, [R1+0x1568] ;  /* 0x0015680001127983 */ /* 0x002ea80000300a00 */
[----:B------:R-:W2:Y:S04]  /*45fd0*/  LDL.LU.64 R44, [R1+0x1550] ;  /* 0x00155000012c7983 */ /* 0x000ea80000300a00 */
[----:B------:R-:W2:Y:S04]  /*45fe0*/  LDL.LU.64 R46, [R1+0x1558] ;  /* 0x00155800012e7983 */ /* 0x000ea80000300a00 */
[----:B------:R-:W2:Y:S01]  /*45ff0*/  LDL.LU.64 R32, [R1+0x1530] ;  /* 0x0015300001207983 */ /* 0x000ea20000300a00 */
[----:B----4-:R-:W-:Y:S03]  /*46000*/  HMMA.16816.F32 R52, R20, R40, R52 ;  /* 0x000000281434723c */ /* 0x010fe60000001834 */
[----:B------:R-:W4:-:S15]  /*46010*/  LDL.LU.64 R34, [R1+0x1538] ;  /* 0x0015380001227983 */ /* 0x000f1e0000300a00 */
[----:B------:R-:W-:Y:S01]  /*46020*/  NOP ;  /* 0x0000000000007918 */ /* 0x000fe20000000000 */
[----:B------:R0:W-:Y:S04]  /*46030*/  STL.64 [R1+0xd70], R52 ;  /* 0x000d703401007387 */ /* 0x0001e80000100a00 */
[----:B------:R1:W-:Y:S04]  /*46040*/  STL.64 [R1+0xd78], R54 ;  /* 0x000d783601007387 */ /* 0x0003e80000100a00 */
[----:B0-----:R-:W2:Y:S01]  /*46050*/  LDL.LU.64 R52, [R1+0x4a00] ;  /* 0x004a000001347983 */ /* 0x001ea20000300a00 */
[----:B-1----:R-:W-:Y:S02]  /*46060*/  IMAD.MOV.U32 R55, RZ, RZ, R40 ;  /* 0x000000ffff377224 */ /* 0x002fe400078e0028 */
[----:B------:R-:W-:-:S02]  /*46070*/  IMAD.MOV.U32 R54, RZ, RZ, R41 ;  /* 0x000000ffff367224 */ /* 0x000fc400078e0029 */
[----:B------:R-:W3:Y:S01]  /*46080*/  LDL.LU.64 R40, [R1+0x49f8] ;  /* 0x0049f80001287983 */ /* 0x000ee20000300a00 */
[----:B--2---:R-:W-:-:S15]  /*46090*/  HMMA.16816.F32 R56, R20, R52, R56 ;  /* 0x000000341438723c */ /* 0x004fde0000001838 */
[----:B------:R-:W-:-:S04]  /*460a0*/  NOP ;  /* 0x0000000000007918 */ /* 0x000fc80000000000 */
[----:B------:R0:W-:Y:S04]  /*460b0*/  STL.64 [R1+0xd60], R56 ;  /* 0x000d603801007387 */ /* 0x0001e80000100a00 */
[----:B------:R3:W-:Y:S04]  /*460c0*/  STL.64 [R1+0xd68], R58 ;  /* 0x000d683a01007387 */ /* 0x0007e80000100a00 */
[----:B0-----:R-:W3:Y:S02]  /*460d0*/  LDL.LU.64 R56, [R1+0x49f0] ;  /* 0x0049f00001387983 */ /* 0x001ee40000300a00 */
[----:B---3--:R-:W-:Y:S02]  /*460e0*/  HMMA.16816.F32 R56, R20, R56, R12 ;  /* 0x000000381438723c */ /* 0x008fe4000000180c */
[----:B------:R-:W2:-:S15]  /*460f0*/  LDL.LU.64 R12, [R1+0x49e8] ;  /* 0x0049e800010c7983 */ /* 0x000e9e0000300a00 */
[----:B------:R-:W-:Y:S02]  /*46100*/  NOP ;  /* 0x0000000000007918 */ /* 0x000fe40000000000 */
[----:B------:R-:W-:Y:S04]  /*46110*/  STL.64 [R1+0xd50], R56 ;  /* 0x000d503801007387 */ /* 0x000fe80000100a00 */
[----:B------:R0:W-:Y:S04]  /*46120*/  STL.64 [R1+0xd58], R58 ;  /* 0x000d583a01007387 */ /* 0x0001e80000100a00 */
[----:B0-----:R-:W3:Y:S04]  /*46130*/  LDL.LU.64 R58, [R1+0x49e0] ;  /* 0x0049e000013a7983 */ /* 0x001ee80000300a00 */
[----:B------:R-:W3:Y:S01]  /*46140*/  LDL.LU.64 R56, [R1+0x49d8] ;  /* 0x0049d80001387983 */ /* 0x000ee20000300a00 */
[C---:B------:R-:W-:Y:S08]  /*46150*/  HMMA.16816.F32 R40, R20.reuse, R40, R36 ;  /* 0x000000281428723c */ /* 0x040ff00000001824 */
[C---:B--2---:R-:W-:Y:S08]  /*46160*/  HMMA.16816.F32 R12, R20.reuse, R12, R16 ;  /* 0x0000000c140c723c */ /* 0x044ff00000001810 */
[----:B---3--:R-:W-:-:S15]  /*46170*/  HMMA.16816.F32 R8, R20, R56, R8 ;  /* 0x000000381408723c */ /* 0x008fde0000001808 */
        /* <DEDUP_REMOVED lines=9> */
[----:B------:R-:W3:Y:S04]  /*46210*/  LDL.LU R30, [R1+0x49d4] ;  /* 0x0049d400011e7983 */ /* 0x000ee80000300800 */
[----:B------:R-:W3:Y:S04]  /*46220*/  LDL.LU R31, [R1+0x49d0] ;  /* 0x0049d000011f7983 */ /* 0x000ee80000300800 */
[----:B------:R-:W2:Y:S04]  /*46230*/  LDL.LU.64 R38, [R1+0x49c8] ;  /* 0x0049c80001267983 */ /* 0x000ea80000300a00 */
[----:B------:R-:W2:Y:S04]  /*46240*/  LDL.LU.64 R36, [R1+0x49c0] ;  /* 0x0049c00001247983 */ /* 0x000ea80000300a00 */
[----:B------:R-:W-:Y:S04]  /*46250*/  STL.64 [R1+0xd30], R40 ;  /* 0x000d302801007387 */ /* 0x000fe80000100a00 */
[----:B------:R0:W-:Y:S04]  /*46260*/  STL.64 [R1+0xd38], R42 ;  /* 0x000d382a01007387 */ /* 0x0001e80000100a00 */
[----:B0-----:R-:W2:Y:S04]  /*46270*/  LDL.LU.64 R42, [R1+0x49b8] ;  /* 0x0049b800012a7983 */ /* 0x001ea80000300a00 */
[----:B------:R-:W2:Y:S04]  /*46280*/  LDL.LU.64 R40, [R1+0x49b0] ;  /* 0x0049b00001287983 */ /* 0x000ea80000300a00 */
[----:B------:R-:W2:Y:S04]  /*46290*/  LDL.LU.64 R18, [R1+0x49a8] ;  /* 0x0049a80001127983 */ /* 0x000ea80000300a00 */
[----:B------:R-:W4:Y:S04]  /*462a0*/  LDL.LU.64 R16, [R1+0x49a0] ;  /* 0x0049a00001107983 */ /* 0x000f280000300a00 */
[----:B------:R-:W-:Y:S04]  /*462b0*/  STL.64 [R1+0xd20], R12 ;  /* 0x000d200c01007387 */ /* 0x000fe80000100a00 */
[----:B------:R0:W-:Y:S04]  /*462c0*/  STL.64 [R1+0xd28], R14 ;  /* 0x000d280e01007387 */ /* 0x0001e80000100a00 */
[----:B0-----:R-:W2:Y:S04]  /*462d0*/  LDL.LU.64 R14, [R1+0x4998] ;  /* 0x00499800010e7983 */ /* 0x001ea80000300a00 */
[----:B------:R-:W3:Y:S01]  /*462e0*/  LDL.LU.64 R12, [R1+0x4990] ;  /* 0x00499000010c7983 */ /* 0x000ee20000300a00 */
[C---:B------:R-:W-:Y:S03]  /*462f0*/  HMMA.16816.F32 R56, R20.reuse, R56, R44 ;  /* 0x000000381438723c */ /* 0x040fe6000000182c */
[----:B------:R-:W4:Y:S04]  /*46300*/  LDL.LU.64 R46, [R1+0x4988] ;  /* 0x00498800012e7983 */ /* 0x000f280000300a00 */
[----:B------:R-:W4:Y:S04]  /*46310*/  LDL.LU.64 R44, [R1+0x4980] ;  /* 0x00498000012c7983 */ /* 0x000f280000300a00 */
[----:B--2---:R-:W-:Y:S01]  /*46320*/  STL.64 [R1+0x4918], R14 ;  /* 0x0049180e01007387 */ /* 0x004fe20000100a00 */
[C---:B---3--:R-:W-:Y:S07]  /*46330*/  HMMA.16816.F32 R48, R20.reuse, R12, R48 ;  /* 0x0000000c1430723c */ /* 0x048fee0000001830 */
[----:B------:R-:W-:Y:S04]  /*46340*/  STL.64 [R1+0xd10], R56 ;  /* 0x000d103801007387 */ /* 0x000fe80000100a00 */
[----:B------:R-:W-:Y:S04]  /*46350*/  STL.64 [R1+0xd18], R58 ;  /* 0x000d183a01007387 */ /* 0x000fe80000100a00 */
[----:B------:R4:W-:Y:S02]  /*46360*/  STL.64 [R1+0x4910], R12 ;  /* 0x0049100c01007387 */ /* 0x0009e40000100a00 */
[----:B----4-:R-:W-:Y:S02]  /*46370*/  HMMA.16816.F32 R12, R20, R16, R32 ;  /* 0x00000010140c723c */ /* 0x010fe40000001820 */
[----:B------:R-:W-:Y:S04]  /*46380*/  STL.64 [R1+0xd00], R48 ;  /* 0x000d003001007387 */ /* 0x000fe80000100a00 */
[----:B------:R-:W-:Y:S04]  /*46390*/  STL.64 [R1+0xd08], R50 ;  /* 0x000d083201007387 */ /* 0x000fe80000100a00 */
[----:B------:R-:W2:Y:S04]  /*463a0*/  LDL.LU.64 R32, [R1+0x1510] ;  /* 0x0015100001207983 */ /* 0x000ea80000300a00 */
[----:B------:R-:W2:Y:S05]  /*463b0*/  LDL.LU.64 R34, [R1+0x1518] ;  /* 0x0015180001227983 */ /* 0x000eaa0000300a00 */
[----:B------:R0:W-:Y:S04]  /*463c0*/  STL.64 [R1+0xc60], R12 ;  /* 0x000c600c01007387 */ /* 0x0001e80000100a00 */
[----:B------:R-:W-:Y:S04]  /*463d0*/  STL.64 [R1+0xc68], R14 ;  /* 0x000c680e01007387 */ /* 0x000fe80000100a00 */
[----:B0-----:R-:W3:Y:S01]  /*463e0*/  LDL.LU.64 R12, [R1] ;  /* 0x00000000010c7983 */ /* 0x001ee20000300a00 */
[C---:B------:R-:W-:Y:S03]  /*463f0*/  HMMA.16816.F32 R8, R44.reuse, R40, R8 ;  /* 0x000000282c08723c */ /* 0x040fe60000001808 */
[----:B---3--:R-:W-:Y:S04]  /*46400*/  STL.64 [R1+0x4930], R12 ;  /* 0x0049300c01007387 */ /* 0x008fe80000100a00 */
[----:B------:R-:W-:Y:S04]  /*46410*/  STL.64 [R1+0x4908], R18 ;  /* 0x0049081201007387 */ /* 0x000fe80000100a00 */
[----:B------:R0:W-:Y:S04]  /*46420*/  STL.64 [R1+0x4900], R16 ;  /* 0x0049001001007387 */ /* 0x0001e80000100a00 */
[----:B0-----:R-:W3:Y:S04]  /*46430*/  LDL.LU.64 R16, [R1+0xd0] ;  /* 0x0000d00001107983 */ /* 0x001ee80000300a00 */
[----:B------:R-:W4:Y:S04]  /*46440*/  LDL.LU.64 R56, [R1+0x1410] ;  /* 0x0014100001387983 */ /* 0x000f280000300a00 */
[----:B------:R-:W4:Y:S04]  /*46450*/  LDL.LU.64 R58, [R1+0x1418] ;  /* 0x00141800013a7983 */ /* 0x000f280000300a00 */
[----:B------:R0:W-:Y:S04]  /*46460*/  STL.64 [R1+0xc50], R8 ;  /* 0x000c500801007387 */ /* 0x0001e80000100a00 */
[----:B------:R1:W-:Y:S04]  /*46470*/  STL.64 [R1+0xc58], R10 ;  /* 0x000c580a01007387 */ /* 0x0003e80000100a00 */
[----:B0-----:R-:W3:Y:S04]  /*46480*/  LDL.LU.64 R8, [R1+0x13e0] ;  /* 0x0013e00001087983 */ /* 0x001ee80000300a00 */
[----:B-1----:R-:W3:Y:S04]  /*46490*/  LDL.LU.64 R10, [R1+0x13e8] ;  /* 0x0013e800010a7983 */ /* 0x002ee80000300a00 */
[----:B------:R-:W3:Y:S04]  /*464a0*/  LDL.LU.64 R48, [R1+0x13b0] ;  /* 0x0013b00001307983 */ /* 0x000ee80000300a00 */
[----:B------:R-:W3:Y:S04]  /*464b0*/  LDL.LU.64 R50, [R1+0x13b8] ;  /* 0x0013b80001327983 */ /* 0x000ee80000300a00 */
[----:B------:R-:W3:Y:S04]  /*464c0*/  LDL.LU.64 R20, [R1+0x1370] ;  /* 0x0013700001147983 */ /* 0x000ee80000300a00 */
[----:B------:R-:W3:Y:S04]  /*464d0*/  LDL.LU.64 R22, [R1+0x1378] ;  /* 0x0013780001167983 */ /* 0x000ee80000300a00 */
[----:B------:R-:W3:Y:S01]  /*464e0*/  LDL.LU.64 R12, [R1+0x10] ;  /* 0x00001000010c7983 */ /* 0x000ee20000300a00 */
[C---:B--2---:R-:W-:Y:S03]  /*464f0*/  HMMA.16816.F32 R32, R44.reuse, R36, R32 ;  /* 0x000000242c20723c */ /* 0x044fe60000001820 */
[----:B---3--:R0:W-:Y:S04]  /*46500*/  STL.64 [R1+0x4948], R12 ;  /* 0x0049480c01007387 */ /* 0x0081e80000100a00 */
[----:B0-----:R-:W2:Y:S04]  /*46510*/  LDL.LU.64 R12, [R1+0x20] ;  /* 0x00002000010c7983 */ /* 0x001ea80000300a00 */
[----:B------:R-:W-:Y:S04]  /*46520*/  STL.64 [R1+0x4928], R42 ;  /* 0x0049282a01007387 */ /* 0x000fe80000100a00 */
[----:B------:R0:W-:Y:S04]  /*46530*/  STL.64 [R1+0x4920], R40 ;  /* 0x0049202801007387 */ /* 0x0001e80000100a00 */
[----:B0-----:R-:W3:Y:S04]  /*46540*/  LDL.LU.64 R40, [R1+0x14d0] ;  /* 0x0014d00001287983 */ /* 0x001ee80000300a00 */
[----:B------:R-:W3:Y:S04]  /*46550*/  LDL.LU.64 R42, [R1+0x14d8] ;  /* 0x0014d800012a7983 */ /* 0x000ee80000300a00 */
[----:B------:R-:W-:Y:S04]  /*46560*/  STL.64 [R1+0xcf0], R32 ;  /* 0x000cf02001007387 */ /* 0x000fe80000100a00 */
[----:B------:R0:W-:Y:S04]  /*46570*/  STL.64 [R1+0xcf8], R34 ;  /* 0x000cf82201007387 */ /* 0x0001e80000100a00 */
[----:B0-----:R-:W2:Y:S04]  /*46580*/  LDL.LU.64 R34, [R1+0x4978] ;  /* 0x0049780001227983 */ /* 0x001ea80000300a00 */
[----:B------:R-:W3:Y:S01]  /*46590*/  LDL.LU.64 R32, [R1+0x4970] ;  /* 0x0049700001207983 */ /* 0x000ee20000300a00 */
[C---:B----4-:R-:W-:Y:S08]  /*465a0*/  HMMA.16816.F32 R56, R44.reuse, R28, R56 ;  /* 0x0000001c2c38723c */ /* 0x050ff00000001838 */
[C---:B------:R-:W-:Y:S01]  /*465b0*/  HMMA.16816.F32 R8, R44.reuse, R24, R8 ;  /* 0x000000182c08723c */ /* 0x040fe20000001808 */
[----:B------:R-:W-:Y:S04]  /*465c0*/  STL.64 [R1+0x4940], R38 ;  /* 0x0049402601007387 */ /* 0x000fe80000100a00 */
[----:B------:R0:W-:Y:S04]  /*465d0*/  STL.64 [R1+0x4938], R36 ;  /* 0x0049382401007387 */ /* 0x0001e80000100a00 */
[----:B0-----:R-:W4:Y:S04]  /*465e0*/  LDL.LU.64 R36, [R1+0xf50] ;  /* 0x000f500001247983 */ /* 0x001f280000300a00 */
[----:B------:R-:W4:Y:S01]  /*465f0*/  LDL.LU.64 R38, [R1+0xf58] ;  /* 0x000f580001267983 */ /* 0x000f220000300a00 */
        /* <DEDUP_REMOVED lines=8> */
[----:B0-----:R-:W2:Y:S04]  /*46680*/  LDL.LU.64 R56, [R1+0x1300] ;  /* 0x0013000001387983 */ /* 0x001ea80000300a00 */
[----:B-1----:R-:W2:Y:S04]  /*46690*/  LDL.LU.64 R58, [R1+0x1308] ;  /* 0x00130800013a7983 */ /* 0x002ea80000300a00 */
[----:B------:R-:W-:Y:S04]  /*466a0*/  STL.64 [R1+0xe90], R8 ;  /* 0x000e900801007387 */ /* 0x000fe80000100a00 */
[----:B------:R0:W-:Y:S04]  /*466b0*/  STL.64 [R1+0xe98], R10 ;  /* 0x000e980a01007387 */ /* 0x0001e80000100a00 */
[----:B0-----:R-:W2:Y:S04]  /*466c0*/  LDL.LU.64 R10, [R1+0x4968] ;  /* 0x00496800010a7983 */ /* 0x001ea80000300a00 */
        /* <DEDUP_REMOVED lines=10> */
[----:B------:R-:W0:Y:S01]  /*46770*/  LDSM.16.MT88.4 R20, [R61+UR5+0x2000] ;  /* 0x002000053d14783b */ /* 0x000e220008004200 */
[C---:B---3--:R-:W-:Y:S08]  /*46780*/  HMMA.16816.F32 R40, R44.reuse, R52, R40 ;  /* 0x000000342c28723c */ /* 0x048ff00000001828 */
[----:B------:R-:W-:Y:S01]  /*46790*/  HMMA.16816.F32 R56, R44, R16, R56 ;  /* 0x000000102c38723c */ /* 0x000fe20000001838 */
[----:B0-----:R-:W-:Y:S04]  /*467a0*/  STL.64 [R1+0x4868], R22 ;  /* 0x0048681601007387 */ /* 0x001fe80000100a00 */
[----:B------:R0:W-:Y:S02]  /*467b0*/  STL.64 [R1+0x4860], R20 ;  /* 0x0048601401007387 */ /* 0x0001e40000100a00 */
[----:B0-----:R-:W-:-:S02]  /*467c0*/  IMAD.MOV.U32 R20, RZ, RZ, R55 ;  /* 0x000000ffff147224 */ /* 0x001fc400078e0037 */
[----:B------:R-:W-:-:S07]  /*467d0*/  IMAD.MOV.U32 R21, RZ, RZ, R54 ;  /* 0x000000ffff157224 */ /* 0x000fce00078e0036 */
[----:B----4-:R-:W-:-:S15]  /*467e0*/  HMMA.16816.F32 R36, R44, R20, R36 ;  /* 0x000000142c24723c */ /* 0x010fde0000001824 */
[----:B------:R-:W-:-:S04]  /*467f0*/  NOP ;  /* 0x0000000000007918 */ /* 0x000fc80000000000 */
[----:B------:R0:W-:Y:S04]  /*46800*/  STL.64 [R1+0xf50], R36 ;  /* 0x000f502401007387 */ /* 0x0001e80000100a00 */
[----:B------:R1:W-:Y:S04]  /*46810*/  STL.64 [R1+0xf58], R38 ;  /* 0x000f582601007387 */ /* 0x0003e80000100a00 */
[----:B0-----:R-:W3:Y:S04]  /*46820*/  LDL.LU.64 R36, [R1+0x12d0] ;  /* 0x0012d00001247983 */ /* 0x001ee80000300a00 */
[----:B-1----:R-:W3:Y:S04]  /*46830*/  LDL.LU.64 R38, [R1+0x12d8] ;  /* 0x0012d80001267983 */ /* 0x002ee80000300a00 */
[----:B------:R0:W-:Y:S04]  /*46840*/  STL.64 [R1+0xf40], R40 ;  /* 0x000f402801007387 */ /* 0x0001e80000100a00 */
[----:B------:R1:W-:Y:S04]  /*46850*/  STL.64 [R1+0xf48], R42 ;  /* 0x000f482a01007387 */ /* 0x0003e80000100a00 */
[----:B0-----:R-:W4:Y:S04]  /*46860*/  LDL.LU.64 R40, [R1+0x1050] ;  /* 0x0010500001287983 */ /* 0x001f280000300a00 */
[----:B-1----:R-:W4:Y:S04]  /*46870*/  LDL.LU.64 R42, [R1+0x1058] ;  /* 0x00105800012a7983 */ /* 0x002f280000300a00 */
[----:B------:R-:W-:Y:S04]  /*46880*/  STL.64 [R1+0xf30], R56 ;  /* 0x000f303801007387 */ /* 0x000fe80000100a00 */
[----:B------:R0:W-:Y:S04]  /*46890*/  STL.64 [R1+0xf38], R58 ;  /* 0x000f383a01007387 */ /* 0x0001e80000100a00 */
[----:B0-----:R-:W2:Y:S04]  /*468a0*/  LDL.LU.64 R58, [R1+0x4958] ;  /* 0x00495800013a7983 */ /* 0x001ea80000300a00 */
[----:B------:R-:W2:Y:S01]  /*468b0*/  LDL.LU.64 R56, [R1+0x4950] ;  /* 0x0049500001387983 */ /* 0x000ea20000300a00 */
[----:B------:R-:W-:-:S02]  /*468c0*/  IMAD.MOV.U32 R23, RZ, RZ, R16 ;  /* 0x000000ffff177224 */ /* 0x000fc400078e0010 */
[----:B------:R-:W-:Y:S02]  /*468d0*/  IMAD.MOV.U32 R22, RZ, RZ, R17 ;  /* 0x000000ffff167224 */ /* 0x000fe400078e0011 */
        /* <DEDUP_REMOVED lines=8> */
[----:B------:R-:W-:Y:S04]  /*46960*/  STL.64 [R1+0x48d8], R58 ;  /* 0x0048d83a01007387 */ /* 0x000fe80000100a00 */
[----:B------:R0:W-:Y:S04]  /*46970*/  STL.64 [R1+0x48d0], R56 ;  /* 0x0048d03801007387 */ /* 0x0001e80000100a00 */
[----:B0-----:R-:W2:Y:S04]  /*46980*/  LDL.LU.64 R56, [R1+0x12e0] ;  /* 0x0012e00001387983 */ /* 0x001ea80000300a00 */
[----:B------:R-:W2:Y:S02]  /*46990*/  LDL.LU.64 R58, [R1+0x12e8] ;  /* 0x0012e800013a7983 */ /* 0x000ea40000300a00 */
[----:B--2---:R-:W-:-:S15]  /*469a0*/  HMMA.16816.F32 R56, R44, R12, R56 ;  /* 0x0000000c2c38723c */ /* 0x004fde0000001838 */
[----:B------:R-:W-:-:S04]  /*469b0*/  NOP ;  /* 0x0000000000007918 */ /* 0x000fc80000000000 */
[----:B------:R0:W-:Y:S04]  /*469c0*/  STL.64 [R1+0xf10], R56 ;  /* 0x000f103801007387 */ /* 0x0001e80000100a00 */
[----:B------:R1:W-:Y:S01]  /*469d0*/  STL.64 [R1+0xf18], R58 ;  /* 0x000f183a01007387 */ /* 0x0003e20000100a00 */
[----:B0-----:R-:W-:Y:S02]  /*469e0*/  IMAD.MOV.U32 R57, RZ, RZ, R12 ;  /* 0x000000ffff397224 */ /* 0x001fe400078e000c */
[----:B------:R-:W-:Y:S02]  /*469f0*/  IMAD.MOV.U32 R56, RZ, RZ, R13 ;  /* 0x000000ffff387224 */ /* 0x000fe400078e000d */
[----:B------:R-:W3:Y:S02]  /*46a00*/  LDL.LU.64 R12, [R1+0x4948] ;  /* 0x00494800010c7983 */ /* 0x000ee40000300a00 */
[----:B---3--:R-:W-:Y:S01]  /*46a10*/  HMMA.16816.F32 R36, R44, R12, R36 ;  /* 0x0000000c2c24723c */ /* 0x008fe20000001824 */
[----:B-1----:R-:W-:-:S02]  /*46a20*/  IMAD.MOV.U32 R59, RZ, RZ, R12 ;  /* 0x000000ffff3b7224 */ /* 0x002fc400078e000c */
[----:B------:R-:W-:-:S15]  /*46a30*/  IMAD.MOV.U32 R58, RZ, RZ, R13 ;  /* 0x000000ffff3a7224 */ /* 0x000fde00078e000d */
[----:B------:R-:W-:Y:S01]  /*46a40*/  NOP ;  /* 0x0000000000007918 */ /* 0x000fe20000000000 */
[----:B------:R-:W-:Y:S04]  /*46a50*/  STL.64 [R1+0xf00], R36 ;  /* 0x000f002401007387 */ /* 0x000fe80000100a00 */
[----:B------:R0:W-:Y:S04]  /*46a60*/  STL.64 [R1+0xf08], R38 ;  /* 0x000f082601007387 */ /* 0x0001e80000100a00 */
[----:B0-----:R-:W2:Y:S04]  /*46a70*/  LDL.LU.64 R38, [R1+0x4940] ;  /* 0x0049400001267983 */ /* 0x001ea80000300a00 */
[----:B------:R-:W3:Y:S04]  /*46a80*/  LDL.LU.64 R36, [R1+0x4938] ;  /* 0x0049380001247983 */ /* 0x000ee80000300a00 */
        /* <DEDUP_REMOVED lines=16> */
[----:B------:R-:W2:Y:S04]  /*46b90*/  LDL.LU.64 R16, [R1+0x4900] ;  /* 0x0049000001107983 */ /* 0x000ea80000300a00 */
[----:B------:R-:W-:Y:S04]  /*46ba0*/  STL.64 [R1+0x4888], R14 ;  /* 0x0048880e01007387 */ /* 0x000fe80000100a00 */
[----:B------:R0:W-:Y:S04]  /*46bb0*/  STL.64 [R1+0x4880], R12 ;  /* 0x0048800c01007387 */ /* 0x0001e80000100a00 */
[----:B0-----:R-:W3:Y:S04]  /*46bc0*/  LDL.LU.64 R12, [R1+0xf70] ;  /* 0x000f7000010c7983 */ /* 0x001ee80000300a00 */
[----:B------:R-:W3:Y:S01]  /*46bd0*/  LDL.LU.64 R14, [R1+0xf78] ;  /* 0x000f7800010e7983 */ /* 0x000ee20000300a00 */
[----:B--2---:R-:W-:Y:S03]  /*46be0*/  HMMA.16816.F32 R44, R44, R16, R48 ;  /* 0x000000102c2c723c */ /* 0x004fe60000001830 */
[----:B------:R-:W3:Y:S04]  /*46bf0*/  LDL.LU.64 R50, [R1+0x48f8] ;  /* 0x0048f80001327983 */ /* 0x000ee80000300a00 */
[----:B------:R-:W3:-:S12]  /*46c00*/  LDL.LU.64 R48, [R1+0x48f0] ;  /* 0x0048f00001307983 */ /* 0x000ed80000300a00 */
[----:B------:R0:W-:Y:S04]  /*46c10*/  STL.64 [R1+0xeb0], R44 ;  /* 0x000eb02c01007387 */ /* 0x0001e80000100a00 */
[----:B------:R1:W-:Y:S04]  /*46c20*/  STL.64 [R1+0xeb8], R46 ;  /* 0x000eb82e01007387 */ /* 0x0003e80000100a00 */
[----:B0-----:R-:W2:Y:S04]  /*46c30*/  LDL.LU.64 R44, [R1+0x1060] ;  /* 0x00106000012c7983 */ /* 0x001ea80000300a00 */
[----:B-1----:R-:W2:Y:S04]  /*46c40*/  LDL.LU.64 R46, [R1+0x1068] ;  /* 0x00106800012e7983 */ /* 0x002ea80000300a00 */
[----:B------:R-:W-:Y:S04]  /*46c50*/  STL.64 [R1+0x4878], R18 ;  /* 0x0048781201007387 */ /* 0x000fe80000100a00 */
[----:B------:R0:W-:Y:S04]  /*46c60*/  STL.64 [R1+0x4870], R16 ;  /* 0x0048701001007387 */ /* 0x0001e80000100a00 */
[----:B0-----:R-:W4:Y:S04]  /*46c70*/  LDL.LU.64 R16, [R1+0xf60] ;  /* 0x000f600001107983 */ /* 0x001f280000300a00 */
[----:B------:R-:W4:Y:S01]  /*46c80*/  LDL.LU.64 R18, [R1+0xf68] ;  /* 0x000f680001127983 */ /* 0x000f220000300a00 */
[C---:B---3--:R-:W-:Y:S08]  /*46c90*/  HMMA.16816.F32 R12, R48.reuse, R32, R12 ;  /* 0x00000020300c723c */ /* 0x048ff0000000180c */
[C---:B--2---:R-:W-:Y:S08]  /*46ca0*/  HMMA.16816.F32 R44, R48.reuse, R40, R44 ;  /* 0x00000028302c723c */ /* 0x044ff0000000182c */
[----:B----4-:R-:W-:Y:S11]  /*46cb0*/  HMMA.16816.F32 R16, R48, R36, R16 ;  /* 0x000000243010723c */ /* 0x010ff60000001810 */
[----:B------:R0:W-:Y:S04]  /*46cc0*/  STL.64 [R1+0xed0], R44 ;  /* 0x000ed02c01007387 */ /* 0x0001e80000100a00 */
[----:B------:R1:W-:Y:S01]  /*46cd0*/  STL.64 [R1+0xed8], R46 ;  /* 0x000ed82e01007387 */ /* 0x0003e20000100a00 */
[----:B------:R-:W-:-:S02]  /*46ce0*/  IMAD.MOV.U32 R37, RZ, RZ, R14 ;  /* 0x000000ffff257224 */ /* 0x000fc400078e000e */
[----:B------:R-:W-:Y:S02]  /*46cf0*/  IMAD.MOV.U32 R36, RZ, RZ, R15 ;  /* 0x000000ffff247224 */ /* 0x000fe400078e000f */
[----:B------:R-:W-:Y:S02]  /*46d00*/  IMAD.MOV.U32 R40, RZ, RZ, R12 ;  /* 0x000000ffff287224 */ /* 0x000fe400078e000c */
[----:B------:R-:W-:Y:S01]  /*46d10*/  IMAD.MOV.U32 R41, RZ, RZ, R13 ;  /* 0x000000ffff297224 */ /* 0x000fe200078e000d */
[----:B0-----:R-:W2:Y:S04]  /*46d20*/  LDL.LU.64 R44, [R1+0xf90] ;  /* 0x000f9000012c7983 */ /* 0x001ea80000300a00 */
[----:B-1----:R-:W2:Y:S04]  /*46d30*/  LDL.LU.64 R46, [R1+0xf98] ;  /* 0x000f9800012e7983 */ /* 0x002ea80000300a00 */
[----:B------:R0:W-:Y:S04]  /*46d40*/  STL.64 [R1+0xf60], R16 ;  /* 0x000f601001007387 */ /* 0x0001e80000100a00 */
[----:B------:R1:W-:Y:S04]  /*46d50*/  STL.64 [R1+0xf68], R18 ;  /* 0x000f681201007387 */ /* 0x0003e80000100a00 */
[----:B0-----:R-:W3:Y:S04]  /*46d60*/  LDL.LU.64 R16, [R1+0xfa0] ;  /* 0x000fa00001107983 */ /* 0x001ee80000300a00 */
[----:B-1----:R-:W3:Y:S04]  /*46d70*/  LDL.LU.64 R18, [R1+0xfa8] ;  /* 0x000fa80001127983 */ /* 0x002ee80000300a00 */
[----:B------:R-:W4:Y:S04]  /*46d80*/  LDL.LU.64 R12, [R1+0xfb0] ;  /* 0x000fb000010c7983 */ /* 0x000f280000300a00 */
[----:B------:R-:W4:Y:S04]  /*46d90*/  LDL.LU.64 R14, [R1+0xfb8] ;  /* 0x000fb800010e7983 */ /* 0x000f280000300a00 */
[----:B------:R-:W-:Y:S04]  /*46da0*/  STL.64 [R1+0x4838], R38 ;  /* 0x0048382601007387 */ /* 0x000fe80000100a00 */
[----:B------:R0:W-:Y:S04]  /*46db0*/  STL.64 [R1+0x4830], R36 ;  /* 0x0048302401007387 */ /* 0x0001e80000100a00 */
[----:B0-----:R-:W2:Y:S04]  /*46dc0*/  LDL.LU.64 R36, [R1+0xf80] ;  /* 0x000f800001247983 */ /* 0x001ea80000300a00 */
[----:B------:R-:W2:Y:S04]  /*46dd0*/  LDL.LU.64 R38, [R1+0xf88] ;  /* 0x000f880001267983 */ /* 0x000ea80000300a00 */
[----:B------:R-:W-:Y:S04]  /*46de0*/  STL [R1+0x3ebc], R41 ;  /* 0x003ebc2901007387 */ /* 0x000fe80000100800 */
[----:B------:R-:W-:Y:S04]  /*46df0*/  STL [R1+0x3eb8], R40 ;  /* 0x003eb82801007387 */ /* 0x000fe80000100800 */
[----:B------:R-:W-:Y:S01]  /*46e00*/  STL.64 [R1+0x4818], R30 ;  /* 0x0048181e01007387 */ /* 0x000fe20000100a00 */
[----:B--2---:R-:W-:-:S15]  /*46e10*/  HMMA.16816.F32 R36, R48, R28, R36 ;  /* 0x0000001c3024723c */ /* 0x004fde0000001824 */
[----:B------:R-:W-:-:S04]  /*46e20*/  NOP ;  /* 0x0000000000007918 */ /* 0x000fc80000000000 */
[----:B------:R-:W-:Y:S04]  /*46e30*/  STL.64 [R1+0xf80], R36 ;  /* 0x000f802401007387 */ /* 0x000fe80000100a00 */
[----:B------:R0:W-:Y:S02]  /*46e40*/  STL.64 [R1+0xf88], R38 ;  /* 0x000f882601007387 */ /* 0x0001e40000100a00 */
[C---:B0-----:R-:W-:Y:S08]  /*46e50*/  HMMA.16816.F32 R36, R48.reuse, R24, R44 ;  /* 0x000000183024723c */ /* 0x041ff0000000182c */
[C---:B---3--:R-:W-:Y:S08]  /*46e60*/  HMMA.16816.F32 R16, R48.reuse, R8, R16 ;  /* 0x000000083010723c */ /* 0x048ff00000001810 */
[----:B----4-:R-:W-:Y:S01]  /*46e70*/  HMMA.16816.F32 R12, R48, R4, R12 ;  /* 0x00000004300c723c */ /* 0x010fe2000000180c */
[----:B------:R-:W0:Y:S02]  /*46e80*/  LDSM.16.MT88.4 R44, [R61+UR5+0x2080] ;  /* 0x002080053d2c783b */ /* 0x000e240008004200 */
[----:B------:R-:W-:-:S02]  /*46e90*/  IMAD.MOV.U32 R33, RZ, RZ, R38 ;  /* 0x000000ffff217224 */ /* 0x000fc400078e0026 */
[----:B------:R-:W-:Y:S01]  /*46ea0*/  IMAD.MOV.U32 R32, RZ, RZ, R39 ;  /* 0x000000ffff207224 */ /* 0x000fe200078e0027 */
[----:B------:R-:W-:Y:S04]  /*46eb0*/  STL.64 [R1+0xf90], R36 ;  /* 0x000f902401007387 */ /* 0x000fe80000100a00 */
[----:B------:R-:W-:Y:S04]  /*46ec0*/  STL.64 [R1+0x48a0], R34 ;  /* 0x0048a02201007387 */ /* 0x000fe80000100a00 */
[----:B------:R-:W-:Y:S04]  /*46ed0*/  STL.64 [R1+0x4898], R32 ;  /* 0x0048982001007387 */ /* 0x000fe80000100a00 */
[----:B------:R1:W-:Y:S04]  /*46ee0*/  STL.64 [R1+0x4890], R26 ;  /* 0x0048901a01007387 */ /* 0x0003e80000100a00 */
[----:B------:R-:W2:Y:S04]  /*46ef0*/  LDL.LU.64 R24, [R1+0xfc0] ;  /* 0x000fc00001187983 */ /* 0x000ea80000300a00 */
[----:B-1----:R-:W2:Y:S04]  /*46f00*/  LDL.LU.64 R26, [R1+0xfc8] ;  /* 0x000fc800011a7983 */ /* 0x002ea80000300a00 */
[----:B------:R1:W-:Y:S01]  /*46f10*/  STL.64 [R1+0xfa0], R16 ;  /* 0x000fa01001007387 */ /* 0x0003e20000100a00 */
[----:B------:R-:W-:-:S02]  /*46f20*/  IMAD.MOV.U32 R9, RZ, RZ, R14 ;  /* 0x000000ffff097224 */ /* 0x000fc400078e000e */
[----:B------:R-:W-:Y:S01]  /*46f30*/  IMAD.MOV.U32 R8, RZ, RZ, R15 ;  /* 0x000000ffff087224 */ /* 0x000fe200078e000f */
[----:B------:R3:W-:Y:S01]  /*46f40*/  STL.64 [R1+0xfa8], R18 ;  /* 0x000fa81201007387 */ /* 0x0007e20000100a00 */
[----:B------:R-:W-:Y:S02]  /*46f50*/  IMAD.MOV.U32 R41, RZ, RZ, R12 ;  /* 0x000000ffff297224 */ /* 0x000fe400078e000c */
[----:B------:R-:W-:Y:S01]  /*46f60*/  IMAD.MOV.U32 R40, RZ, RZ, R13 ;  /* 0x000000ffff287224 */ /* 0x000fe200078e000d */
[----:B-1----:R-:W4:Y:S04]  /*46f70*/  LDL.LU.64 R16, [R1+0xfd0] ;  /* 0x000fd00001107983 */ /* 0x002f280000300a00 */
[----:B---3--:R-:W4:Y:S04]  /*46f80*/  LDL.LU.64 R18, [R1+0xfd8] ;  /* 0x000fd80001127983 */ /* 0x008f280000300a00 */
[----:B------:R-:W-:Y:S04]  /*46f90*/  STL.64 [R1+0x48c8], R10 ;  /* 0x0048c80a01007387 */ /* 0x000fe80000100a00 */
[----:B------:R-:W-:Y:S04]  /*46fa0*/  STL.64 [R1+0x48c0], R8 ;  /* 0x0048c00801007387 */ /* 0x000fe80000100a00 */
[----:B------:R-:W-:Y:S04]  /*46fb0*/  STL.64 [R1+0x48b8], R42 ;  /* 0x0048b82a01007387 */ /* 0x000fe80000100a00 */
[----:B------:R-:W-:Y:S04]  /*46fc0*/  STL.64 [R1+0x48b0], R40 ;  /* 0x0048b02801007387 */ /* 0x000fe80000100a00 */
[----:B------:R2:W-:Y:S01]  /*46fd0*/  STL.64 [R1+0x48a8], R6 ;  /* 0x0048a80601007387 */ /* 0x0005e20000100a00 */
[----:B------:R-:W-:-:S02]  /*46fe0*/  IMAD.MOV.U32 R12, RZ, RZ, R55 ;  /* 0x000000ffff0c7224 */ /* 0x000fc400078e0037 */
[----:B------:R-:W-:Y:S01]  /*46ff0*/  IMAD.MOV.U32 R13, RZ, RZ, R54 ;  /* 0x000000ffff0d7224 */ /* 0x000fe200078e0036 */
[----:B------:R-:W3:Y:S04]  /*47000*/  LDL.LU R55, [R1+0x48ec] ;  /* 0x0048ec0001377983 */ /* 0x000ee80000300800 */
[----:B------:R-:W3:Y:S04]  /*47010*/  LDL.LU R54, [R1+0x48e8] ;  /* 0x0048e80001367983 */ /* 0x000ee80000300800 */
[----:B------:R1:W-:Y:S04]  /*47020*/  STL.64 [R1+0x48e0], R12 ;  /* 0x0048e00c01007387 */ /* 0x0003e80000100a00 */
[----:B0-----:R-:W-:Y:S04]  /*47030*/  STL.64 [R1+0x47c0], R46 ;  /* 0x0047c02e01007387 */ /* 0x001fe80000100a00 */
[----:B------:R-:W-:Y:S04]  /*47040*/  STL.64 [R1+0x47b8], R44 ;  /* 0x0047b82c01007387 */ /* 0x000fe80000100a00 */
[----:B------:R-:W3:Y:S01]  /*47050*/  LDL.LU R36, [R1+0x4d0] ;  /* 0x0004d00001247983 */ /* 0x000ee20000300800 */
[----:B--2---:R-:W-:-:S15]  /*47060*/  HMMA.16816.F32 R4, R48, R20, R24 ;  /* 0x000000143004723c */ /* 0x004fde0000001818 */
[----:B------:R-:W-:-:S04]  /*47070*/  NOP ;  /* 0x0000000000007918 */ /* 0x000fc80000000000 */
[----:B------:R-:W-:Y:S04]  /*47080*/  STL.64 [R1+0xfc0], R4 ;  /* 0x000fc00401007387 */ /* 0x000fe80000100a00 */
[----:B------:R4:W-:Y:S04]  /*47090*/  STL.64 [R1+0xfc8], R6 ;  /* 0x000fc80601007387 */ /* 0x0009e80000100a00 */
[----:B------:R-:W2:Y:S04]  /*470a0*/  LDL.LU R37, [R1+0x4d4] ;  /* 0x0004d40001257983 */ /* 0x000ea80000300800 */
[----:B------:R-:W2:Y:S04]  /*470b0*/  LDL.LU R38, [R1+0x4d8] ;  /* 0x0004d80001267983 */ /* 0x000ea80000300800 */
[----:B------:R-:W2:Y:S04]  /*470c0*/  LDL.LU R39, [R1+0x4dc] ;  /* 0x0004dc0001277983 */ /* 0x000ea80000300800 */
[----:B-1----:R-:W2:Y:S04]  /*470d0*/  LDL.LU.64 R12, [R1+0xfe0] ;  /* 0x000fe000010c7983 */ /* 0x002ea80000300a00 */
[----:B------:R-:W2:Y:S01]  /*470e0*/  LDL.LU.64 R14, [R1+0xfe8] ;  /* 0x000fe800010e7983 */ /* 0x000ea20000300a00 */
[----:B----4-:R-:W-:Y:S01]  /*470f0*/  HMMA.16816.F32 R4, R48, R52, R16 ;  /* 0x000000343004723c */ /* 0x010fe20000001810 */
[----:B------:R-:W-:-:S02]  /*47100*/  IMAD.MOV.U32 R40, RZ, RZ, R57 ;  /* 0x000000ffff287224 */ /* 0x000fc400078e0039 */
[----:B------:R-:W-:Y:S02]  /*47110*/  IMAD.MOV.U32 R41, RZ, RZ, R56 ;  /* 0x000000ffff297224 */ /* 0x000fe400078e0038 */
[----:B------:R-:W-:Y:S02]  /*47120*/  IMAD.MOV.U32 R56, RZ, RZ, R23 ;  /* 0x000000ffff387224 */ /* 0x000fe400078e0017 */
[----:B------:R-:W-:Y:S02]  /*47130*/  IMAD.MOV.U32 R57, RZ, RZ, R22 ;  /* 0x000000ffff397224 */ /* 0x000fe400078e0016 */
[----:B------:R-:W-:Y:S02]  /*47140*/  IMAD.MOV.U32 R32, RZ, RZ, R59 ;  /* 0x000000ffff207224 */ /* 0x000fe400078e003b */
[----:B------:R-:W-:-:S08]  /*47150*/  IMAD.MOV.U32 R33, RZ, RZ, R58 ;  /* 0x000000ffff217224 */ /* 0x000fd000078e003a */
[----:B------:R0:W-:Y:S04]  /*47160*/  STL.64 [R1+0xfd0], R4 ;  /* 0x000fd00401007387 */ /* 0x0001e80000100a00 */
[----:B------:R1:W-:Y:S04]  /*47170*/  STL.64 [R1+0xfd8], R6 ;  /* 0x000fd80601007387 */ /* 0x0003e80000100a00 */
[----:B------:R-:W4:Y:S04]  /*47180*/  LDL.LU.64 R44, [R1+0xff0] ;  /* 0x000ff000012c7983 */ /* 0x000f280000300a00 */
[----:B------:R-:W4:Y:S04]  /*47190*/  LDL.LU.64 R46, [R1+0xff8] ;  /* 0x000ff800012e7983 */ /* 0x000f280000300a00 */
[----:B------:R-:W4:Y:S04]  /*471a0*/  LDL.LU.64 R8, [R1+0x1000] ;  /* 0x0010000001087983 */ /* 0x000f280000300a00 */
[----:B------:R-:W4:Y:S04]  /*471b0*/  LDL.LU.64 R10, [R1+0x1008] ;  /* 0x00100800010a7983 */ /* 0x000f280000300a00 */
[----:B0-----:R-:W4:Y:S04]  /*471c0*/  LDL.LU.64 R4, [R1+0x1010] ;  /* 0x0010100001047983 */ /* 0x001f280000300a00 */
[----:B-1----:R-:W4:Y:S04]  /*471d0*/  LDL.LU.64 R6, [R1+0x1018] ;  /* 0x0010180001067983 */ /* 0x002f280000300a00 */
[----:B------:R-:W4:Y:S04]  /*471e0*/  LDL.LU.64 R24, [R1+0x1020] ;  /* 0x0010200001187983 */ /* 0x000f280000300a00 */
[----:B------:R-:W4:Y:S04]  /*471f0*/  LDL.LU.64 R26, [R1+0x1028] ;  /* 0x00102800011a7983 */ /* 0x000f280000300a00 */
[----:B------:R-:W4:Y:S04]  /*47200*/  LDL.LU.64 R16, [R1+0x1040] ;  /* 0x0010400001107983 */ /* 0x000f280000300a00 */
[----:B------:R-:W4:Y:S04]  /*47210*/  LDL.LU.64 R18, [R1+0x1048] ;  /* 0x0010480001127983 */ /* 0x000f280000300a00 */
[----:B------:R-:W4:Y:S04]  /*47220*/  LDL.LU.64 R20, [R1+0x1030] ;  /* 0x0010300001147983 */ /* 0x000f280000300a00 */
[----:B------:R-:W4:Y:S04]  /*47230*/  LDL.LU.64 R22, [R1+0x1038] ;  /* 0x0010380001167983 */ /* 0x000f280000300a00 */
[----:B------:R-:W4:Y:S04]  /*47240*/  LDL.LU R28, [R1+0x4c0] ;  /* 0x0004c000011c7983 */ /* 0x000f280000300800 */
[----:B------:R-:W4:Y:S04]  /*47250*/  LDL.LU R29, [R1+0x4c4] ;  /* 0x0004c400011d7983 */ /* 0x000f280000300800 */
[----:B------:R-:W4:Y:S04]  /*47260*/  LDL.LU R30, [R1+0x4c8] ;  /* 0x0004c800011e7983 */ /* 0x000f280000300800 */
[----:B------:R-:W4:Y:S04]  /*47270*/  LDL.LU R31, [R1+0x4cc] ;  /* 0x0004cc00011f7983 */ /* 0x000f280000300800 */
[----:B---3--:R0:W-:Y:S04]  /*47280*/  STL.64 [R1+0x4810], R54 ;  /* 0x0048103601007387 */ /* 0x0081e80000100a00 */
[----:B------:R-:W3:Y:S04]  /*47290*/  LDL.LU R52, [R1+0x480] ;  /* 0x0004800001347983 */ /* 0x000ee80000300800 */
[----:B------:R-:W3:Y:S04]  /*472a0*/  LDL.LU R53, [R1+0x484] ;  /* 0x0004840001357983 */ /* 0x000ee80000300800 */
[----:B0-----:R-:W3:Y:S04]  /*472b0*/  LDL.LU R54, [R1+0x488] ;  /* 0x0004880001367983 */ /* 0x001ee80000300800 */
[----:B------:R-:W3:Y:S01]  /*472c0*/  LDL.LU R55, [R1+0x48c] ;  /* 0x00048c0001377983 */ /* 0x000ee20000300800 */
[----:B--2---:R-:W-:Y:S03]  /*472d0*/  HMMA.16816.F32 R56, R48, R56, R12 ;  /* 0x000000383038723c */ /* 0x004fe6000000180c */
[----:B------:R-:W2:-:S15]  /*472e0*/  LDL.LU.64 R12, [R1+0x48e0] ;  /* 0x0048e000010c7983 */ /* 0x000e9e0000300a00 */
[----:B------:R-:W-:Y:S01]  /*472f0*/  NOP ;  /* 0x0000000000007918 */ /* 0x000fe20000000000 */
[----:B------:R-:W-:Y:S04]  /*47300*/  STL.64 [R1+0xfe0], R56 ;  /* 0x000fe03801007387 */ /* 0x000fe80000100a00 */
[----:B------:R0:W-:Y:S04]  /*47310*/  STL.64 [R1+0xfe8], R58 ;  /* 0x000fe83a01007387 */ /* 0x0001e80000100a00 */
[----:B0-----:R-:W3:Y:S04]  /*47320*/  LDL.LU.64 R58, [R1+0x48d8] ;  /* 0x0048d800013a7983 */ /* 0x001ee80000300a00 */
[----:B------:R-:W3:Y:S01]  /*47330*/  LDL.LU.64 R56, [R1+0x48d0] ;  /* 0x0048d00001387983 */ /* 0x000ee20000300a00 */
[C---:B----4-:R-:W-:Y:S08]  /*47340*/  HMMA.16816.F32 R40, R48.reuse, R40, R8 ;  /* 0x000000283028723c */ /* 0x050ff00000001808 */
[C---:B------:R-:W-:Y:S08]  /*47350*/  HMMA.16816.F32 R32, R48.reuse, R32, R4 ;  /* 0x000000203020723c */ /* 0x040ff00000001804 */
[C---:B--2---:R-:W-:Y:S08]  /*47360*/  HMMA.16816.F32 R12, R48.reuse, R12, R24 ;  /* 0x0000000c300c723c */ /* 0x044ff00000001818 */
[----:B---3--:R-:W-:-:S15]  /*47370*/  HMMA.16816.F32 R44, R48, R56, R44 ;  /* 0x00000038302c723c */ /* 0x008fde000000182c */
[----:B------:R-:W-:-:S04]  /*47380*/  NOP ;  /* 0x0000000000007918 */ /* 0x000fc80000000000 */
[----:B------:R0:W-:Y:S04]  /*47390*/  STL.64 [R1+0xff0], R44 ;  /* 0x000ff02c01007387 */ /* 0x0001e80000100a00 */
[----:B------:R1:W-:Y:S04]  /*473a0*/  STL.64 [R1+0xff8], R46 ;  /* 0x000ff82e01007387 */ /* 0x0003e80000100a00 */
[----:B0-----:R-:W2:Y:S04]  /*473b0*/  LDL.LU R44, [R1+0x690] ;  /* 0x00069000012c7983 */ /* 0x001ea80000300800 */
[----:B------:R-:W2:Y:S04]  /*473c0*/  LDL.LU R45, [R1+0x694] ;  /* 0x00069400012d7983 */ /* 0x000ea80000300800 */
[----:B-1----:R-:W2:Y:S04]  /*473d0*/  LDL.LU R46, [R1+0x698] ;  /* 0x00069800012e7983 */ /* 0x002ea80000300800 */
[----:B------:R-:W2:Y:S04]  /*473e0*/  LDL.LU R47, [R1+0x69c] ;  /* 0x00069c00012f7983 */ /* 0x000ea80000300800 */
[----:B------:R-:W3:Y:S04]  /*473f0*/  LDL.LU.64 R10, [R1+0x48c8] ;  /* 0x0048c800010a7983 */ /* 0x000ee80000300a00 */
[----:B------:R-:W4:Y:S04]  /*47400*/  LDL.LU.64 R8, [R1+0x48c0] ;  /* 0x0048c00001087983 */ /* 0x000f280000300a00 */
[----:B------:R-:W-:Y:S04]  /*47410*/  STL.64 [R1+0x1000], R40 ;  /* 0x0010002801007387 */ /* 0x000fe80000100a00 */
[----:B------:R0:W-:Y:S04]  /*47420*/  STL.64 [R1+0x1008], R42 ;  /* 0x0010082a01007387 */ /* 0x0001e80000100a00 */
[----:B0-----:R-:W2:Y:S04]  /*47430*/  LDL.LU.64 R42, [R1+0x48b8] ;  /* 0x0048b800012a7983 */ /* 0x001ea80000300a00 */
[----:B------:R-:W2:Y:S04]  /*47440*/  LDL.LU.64 R40, [R1+0x48b0] ;  /* 0x0048b00001287983 */ /* 0x000ea80000300a00 */
[----:B------:R-:W2:Y:S04]  /*47450*/  LDL.LU.64 R6, [R1+0x48a8] ;  /* 0x0048a80001067983 */ /* 0x000ea80000300a00 */
        /* <DEDUP_REMOVED lines=19> */
[----:B------:R1:W-:Y:S01]  /*47590*/  STL.64 [R1+0x10a8], R50 ;  /* 0x0010a83201007387 */ /* 0x0003e20000100a00 */
[----:B0-----:R-:W-:Y:S02]  /*475a0*/  IMAD.MOV.U32 R48, RZ, RZ, R14 ;  /* 0x000000ffff307224 */ /* 0x001fe400078e000e */
[----:B------:R-:W-:Y:S01]  /*475b0*/  IMAD.MOV.U32 R49, RZ, RZ, R42 ;  /* 0x000000ffff317224 */ /* 0x000fe200078e002a */
[----:B------:R-:W2:Y:S04]  /*475c0*/  LDL.LU R14, [R1+0x485c] ;  /* 0x00485c00010e7983 */ /* 0x000ea80000300800 */
[----:B------:R-:W2:Y:S01]  /*475d0*/  LDL.LU R42, [R1+0x4858] ;  /* 0x00485800012a7983 */ /* 0x000ea20000300800 */
[----:B-1----:R-:W-:-:S03]  /*475e0*/  IMAD.MOV.U32 R50, RZ, RZ, R43 ;  /* 0x000000ffff327224 */ /* 0x002fc600078e002b */
[----:B------:R-:W2:Y:S01]  /*475f0*/  LDL.LU R43, [R1+0x4854] ;  /* 0x00485400012b7983 */ /* 0x000ea20000300800 */
[----:B------:R-:W-:-:S03]  /*47600*/  IMAD.MOV.U32 R51, RZ, RZ, R15 ;  /* 0x000000ffff337224 */ /* 0x000fc600078e000f */
[----:B------:R-:W4:Y:S04]  /*47610*/  LDL.LU R15, [R1+0x4850] ;  /* 0x00485000010f7983 */ /* 0x000f280000300800 */
[----:B------:R3:W-:Y:S01]  /*47620*/  STL.64 [R1+0x47c8], R18 ;  /* 0x0047c81201007387 */ /* 0x0007e20000100a00 */
[----:B------:R-:W-:Y:S02]  /*47630*/  IMAD.MOV.U32 R16, RZ, RZ, R6 ;  /* 0x000000ffff107224 */ /* 0x000fe400078e0006 */
[----:B------:R-:W-:Y:S01]  /*47640*/  IMAD.MOV.U32 R17, RZ, RZ, R7 ;  /* 0x000000ffff117224 */ /* 0x000fe200078e0007 */
[----:B------:R-:W4:Y:S04]  /*47650*/  LDL.LU R6, [R1+0x484c] ;  /* 0x00484c0001067983 */ /* 0x000f280000300800 */
[----:B------:R-:W4:Y:S01]  /*47660*/  LDL.LU R7, [R1+0x4848] ;  /* 0x0048480001077983 */ /* 0x000f220000300800 */
[----:B---3--:R-:W-:-:S02]  /*47670*/  IMAD.MOV.U32 R18, RZ, RZ, R10 ;  /* 0x000000ffff127224 */ /* 0x008fc400078e000a */
[----:B------:R-:W-:Y:S01]  /*47680*/  IMAD.MOV.U32 R19, RZ, RZ, R11 ;  /* 0x000000ffff137224 */ /* 0x000fe200078e000b */
[----:B------:R-:W3:Y:S04]  /*47690*/  LDL.LU R10, [R1+0x4844] ;  /* 0x00484400010a7983 */ /* 0x000ee80000300800 */
[----:B------:R-:W3:Y:S01]  /*476a0*/  LDL.LU R11, [R1+0x4840] ;  /* 0x00484000010b7983 */ /* 0x000ee20000300800 */
[----:B--2---:R-:W-:-:S15]  /*476b0*/  HMMA.16816.F32 R36, R20, R42, R36 ;  /* 0x0000002a1424723c */ /* 0x004fde0000001824 */
[----:B------:R-:W-:-:S04]  /*476c0*/  NOP ;  /* 0x0000000000007918 */ /* 0x000fc80000000000 */
[----:B------:R-:W-:Y:S04]  /*476d0*/  STL.64 [R1+0x1090], R36 ;  /* 0x0010902401007387 */ /* 0x000fe80000100a00 */
[----:B------:R0:W-:Y:S04]  /*476e0*/  STL.64 [R1+0x1098], R38 ;  /* 0x0010982601007387 */ /* 0x0001e80000100a00 */
[----:B0-----:R-:W2:Y:S04]  /*476f0*/  LDL.LU.64 R38, [R1+0x4838] ;  /* 0x0048380001267983 */ /* 0x001ea80000300a00 */
[----:B------:R-:W3:Y:S04]  /*47700*/  LDL.LU.64 R36, [R1+0x4830] ;  /* 0x0048300001247983 */ /* 0x000ee80000300a00 */
[----:B------:R-:W-:Y:S04]  /*47710*/  STL.64 [R1+0x47d8], R42 ;  /* 0x0047d82a01007387 */ /* 0x000fe80000100a00 */
[----:B------:R0:W-:Y:S02]  /*47720*/  STL.64 [R1+0x47d0], R40 ;  /* 0x0047d02801007387 */ /* 0x0001e40000100a00 */
[----:B0-----:R-:W-:-:S02]  /*47730*/  IMAD.MOV.U32 R40, RZ, RZ, R34 ;  /* 0x000000ffff287224 */ /* 0x001fc400078e0022 */
[----:B------:R-:W-:Y:S01]  /*47740*/  IMAD.MOV.U32 R41, RZ, RZ, R35 ;  /* 0x000000ffff297224 */ /* 0x000fe200078e0023 */
[----:B------:R-:W3:Y:S04]  /*47750*/  LDL.LU R34, [R1+0x482c] ;  /* 0x00482c0001227983 */ /* 0x000ee80000300800 */
[----:B------:R-:W3:Y:S01]  /*47760*/  LDL.LU R35, [R1+0x4828] ;  /* 0x0048280001237983 */ /* 0x000ee20000300800 */
[----:B------:R-:W-:Y:S02]  /*47770*/  IMAD.MOV.U32 R42, RZ, RZ, R26 ;  /* 0x000000ffff2a7224 */ /* 0x000fe400078e001a */
        /* <DEDUP_REMOVED lines=8> */
[----:B------:R-:W-:Y:S04]  /*47800*/  STL.64 [R1+0x47b0], R38 ;  /* 0x0047b02601007387 */ /* 0x000fe80000100a00 */
[----:B---3--:R0:W-:Y:S02]  /*47810*/  STL.64 [R1+0x47a8], R36 ;  /* 0x0047a82401007387 */ /* 0x0081e40000100a00 */
[----:B0-----:R-:W-:Y:S02]  /*47820*/  HMMA.16816.F32 R36, R20, R34, R40 ;  /* 0x000000221424723c */ /* 0x001fe40000001828 */
[----:B------:R-:W-:Y:S04]  /*47830*/  STL.64 [R1+0x47a0], R34 ;  /* 0x0047a02201007387 */ /* 0x000fe80000100a00 */
[----:B------:R-:W-:-:S13]  /*47840*/  STL.64 [R1+0x4798], R32 ;  /* 0x0047982001007387 */ /* 0x000fda0000100a00 */
[----:B------:R-:W-:Y:S04]  /*47850*/  STL.64 [R1+0x1070], R36 ;  /* 0x0010702401007387 */ /* 0x000fe80000100a00 */
[----:B------:R-:W-:Y:S01]  /*47860*/  STL.64 [R1+0x1078], R38 ;  /* 0x0010782601007387 */ /* 0x000fe20000100a00 */
[C---:B--2---:R-:W-:Y:S03]  /*47870*/  HMMA.16816.F32 R16, R20.reuse, R30, R16 ;  /* 0x0000001e1410723c */ /* 0x044fe60000001810 */
[----:B------:R0:W-:Y:S05]  /*47880*/  STL.64 [R1+0x4790], R30 ;  /* 0x0047901e01007387 */ /* 0x0001ea0000100a00 */
[C---:B0-----:R-:W-:Y:S01]  /*47890*/  HMMA.16816.F32 R28, R20.reuse, R26, R48 ;  /* 0x0000001a141c723c */ /* 0x041fe20000001830 */
[----:B------:R-:W0:Y:S10]  /*478a0*/  LDSM.16.MT88.4 R48, [R61+UR5+0x2100] ;  /* 0x002100053d30783b */ /* 0x000e340008004200 */
[----:B------:R-:W-:Y:S04]  /*478b0*/  STL.64 [R1+0x1060], R16 ;  /* 0x0010601001007387 */ /* 0x000fe80000100a00 */
[----:B------:R1:W-:Y:S02]  /*478c0*/  STL.64 [R1+0x1068], R18 ;  /* 0x0010681201007387 */ /* 0x0003e40000100a00 */
[----:B-1----:R-:W-:Y:S02]  /*478d0*/  HMMA.16816.F32 R16, R20, R10, R52 ;  /* 0x0000000a1410723c */ /* 0x002fe40000001834 */
[----:B------:R-:W-:Y:S04]  /*478e0*/  STL.64 [R1+0x47e0], R26 ;  /* 0x0047e01a01007387 */ /* 0x000fe80000100a00 */
[----:B------:R-:W-:Y:S04]  /*478f0*/  STL.64 [R1+0x1050], R28 ;  /* 0x0010501c01007387 */ /* 0x000fe80000100a00 */
[----:B------:R-:W-:Y:S09]  /*47900*/  STL.64 [R1+0x1058], R30 ;  /* 0x0010581e01007387 */ /* 0x000ff20000100a00 */
[----:B------:R-:W-:Y:S04]  /*47910*/  STL.64 [R1+0x1048], R18 ;  /* 0x0010481201007387 */ /* 0x000fe80000100a00 */
[----:B------:R-:W-:Y:S04]  /*47920*/  STL.64 [R1+0x47f0], R10 ;  /* 0x0047f00a01007387 */ /* 0x000fe80000100a00 */
[----:B----4-:R1:W-:Y:S01]  /*47930*/  STL.64 [R1+0x47e8], R8 ;  /* 0x0047e80801007387 */ /* 0x0103e20000100a00 */
[----:B------:R-:W-:-:S02]  /*47940*/  IMAD.MOV.U32 R13, RZ, RZ, R17 ;  /* 0x000000ffff0d7224 */ /* 0x000fc400078e0011 */
[----:B------:R-:W-:Y:S01]  /*47950*/  IMAD.MOV.U32 R12, RZ, RZ, R16 ;  /* 0x000000ffff0c7224 */ /* 0x000fe200078e0010 */
[C---:B-1----:R-:W-:Y:S02]  /*47960*/  HMMA.16816.F32 R8, R20.reuse, R6, R44 ;  /* 0x000000061408723c */ /* 0x042fe4000000182c */
[----:B------:R-:W-:Y:S04]  /*47970*/  STL [R1+0x3dfc], R13 ;  /* 0x003dfc0d01007387 */ /* 0x000fe80000100800 */
[----:B------:R-:W-:Y:S04]  /*47980*/  STL [R1+0x3df8], R12 ;  /* 0x003df80c01007387 */ /* 0x000fe80000100800 */
[----:B------:R-:W-:Y:S04]  /*47990*/  STL.64 [R1+0x47f8], R14 ;  /* 0x0047f80e01007387 */ /* 0x000fe80000100a00 */
[----:B0-----:R0:W-:Y:S04]  /*479a0*/  STL.64 [R1+0x4730], R50 ;  /* 0x0047303201007387 */ /* 0x0011e80000100a00 */
[----:B------:R-:W-:Y:S04]  /*479b0*/  STL.64 [R1+0x4728], R48 ;  /* 0x0047283001007387 */ /* 0x000fe80000100a00 */
[----:B------:R-:W-:Y:S04]  /*479c0*/  STL.64 [R1+0x4800], R6 ;  /* 0x0048000601007387 */ /* 0x000fe80000100a00 */
[----:B------:R-:W2:Y:S04]  /*479d0*/  LDL R42, [R1+0x8] ;  /* 0x00000800012a7983 */ /* 0x000ea80000100800 */
[----:B------:R-:W-:Y:S04]  /*479e0*/  STL.64 [R1+0x1860], R8 ;  /* 0x0018600801007387 */ /* 0x000fe80000100a00 */
[----:B------:R1:W-:Y:S04]  /*479f0*/  STL.64 [R1+0x1868], R10 ;  /* 0x0018680a01007387 */ /* 0x0003e80000100a00 */
[----:B------:R-:W2:Y:S04]  /*47a00*/  LDL R43, [R1+0xc] ;  /* 0x00000c00012b7983 */ /* 0x000ea80000100800 */
[----:B------:R-:W3:Y:S04]  /*47a10*/  LDL R38, [R1+0xd8] ;  /* 0x0000d80001267983 */ /* 0x000ee80000100800 */
[----:B------:R-:W3:Y:S04]  /*47a20*/  LDL R39, [R1+0xdc] ;  /* 0x0000dc0001277983 */ /* 0x000ee80000100800 */
[----:B------:R-:W4:Y:S04]  /*47a30*/  LDL.LU R52, [R1+0x680] ;  /* 0x0006800001347983 */ /* 0x000f280000300800 */
[----:B------:R-:W4:Y:S04]  /*47a40*/  LDL.LU R53, [R1+0x684] ;  /* 0x0006840001357983 */ /* 0x000f280000300800 */
[----:B------:R-:W4:Y:S04]  /*47a50*/  LDL.LU R54, [R1+0x688] ;  /* 0x0006880001367983 */ /* 0x000f280000300800 */
[----:B------:R-:W4:Y:S04]  /*47a60*/  LDL.LU R55, [R1+0x68c] ;  /* 0x00068c0001377983 */ /* 0x000f280000300800 */
[----:B0-----:R-:W4:Y:S04]  /*47a70*/  LDL.64 R50, [R1+0xf8] ;  /* 0x0000f80001327983 */ /* 0x001f280000100a00 */
        /* <DEDUP_REMOVED lines=8> */
[----:B--2---:R0:W-:Y:S04]  /*47b00*/  STL.64 [R1+0x4808], R42 ;  /* 0x0048082a01007387 */ /* 0x0041e80000100a00 */
[----:B------:R-:W2:Y:S04]  /*47b10*/  LDL.LU R24, [R1+0x620] ;  /* 0x0006200001187983 */ /* 0x000ea80000300800 */
[----:B------:R-:W2:Y:S04]  /*47b20*/  LDL.LU R25, [R1+0x624] ;  /* 0x0006240001197983 */ /* 0x000ea80000300800 */
[----:B------:R-:W2:Y:S04]  /*47b30*/  LDL.LU R26, [R1+0x628] ;  /* 0x00062800011a7983 */ /* 0x000ea80000300800 */
[----:B------:R-:W2:Y:S04]  /*47b40*/  LDL.LU R27, [R1+0x62c] ;  /* 0x00062c00011b7983 */ /* 0x000ea80000300800 */
[----:B-1----:R-:W2:Y:S04]  /*47b50*/  LDL R10, [R1+0x18] ;  /* 0x00001800010a7983 */ /* 0x002ea80000100800 */
[----:B------:R-:W2:Y:S01]  /*47b60*/  LDL R11, [R1+0x1c] ;  /* 0x00001c00010b7983 */ /* 0x000ea20000100800 */
[----:B----4-:R-:W-:Y:S03]  /*47b70*/  HMMA.16816.F32 R52, R20, R50, R52 ;  /* 0x000000321434723c */ /* 0x010fe60000001834 */
[----:B------:R-:W2:Y:S04]  /*47b80*/  LDL.LU R12, [R1+0x630] ;  /* 0x00063000010c7983 */ /* 0x000ea80000300800 */
[----:B------:R-:W2:Y:S04]  /*47b90*/  LDL.LU R13, [R1+0x634] ;  /* 0x00063400010d7983 */ /* 0x000ea80000300800 */
[----:B------:R-:W2:Y:S04]  /*47ba0*/  LDL.LU R14, [R1+0x638] ;  /* 0x00063800010e7983 */ /* 0x000ea80000300800 */
[----:B------:R-:W2:Y:S04]  /*47bb0*/  LDL.LU R15, [R1+0x63c] ;  /* 0x00063c00010f7983 */ /* 0x000ea80000300800 */
[----:B------:R-:W4:Y:S04]  /*47bc0*/  LDL.LU R28, [R1+0x650] ;  /* 0x00065000011c7983 */ /* 0x000f280000300800 */
[----:B------:R-:W4:Y:S04]  /*47bd0*/  LDL.LU R29, [R1+0x654] ;  /* 0x00065400011d7983 */ /* 0x000f280000300800 */
[----:B------:R-:W4:Y:S04]  /*47be0*/  LDL.LU R30, [R1+0x658] ;  /* 0x00065800011e7983 */ /* 0x000f280000300800 */
[----:B------:R-:W4:Y:S04]  /*47bf0*/  LDL.LU R31, [R1+0x65c] ;  /* 0x00065c00011f7983 */ /* 0x000f280000300800 */
[----:B------:R-:W2:Y:S04]  /*47c00*/  LDL R6, [R1+0x28] ;  /* 0x0000280001067983 */ /* 0x000ea80000100800 */
[----:B------:R-:W2:Y:S04]  /*47c10*/  LDL R7, [R1+0x2c] ;  /* 0x00002c0001077983 */ /* 0x000ea80000100800 */
[----:B------:R-:W2:Y:S04]  /*47c20*/  LDL.LU R40, [R1+0x640] ;  /* 0x0006400001287983 */ /* 0x000ea80000300800 */
[----:B------:R-:W2:Y:S04]  /*47c30*/  LDL.LU R41, [R1+0x644] ;  /* 0x0006440001297983 */ /* 0x000ea80000300800 */
[----:B0-----:R-:W2:Y:S04]  /*47c40*/  LDL.LU R42, [R1+0x648] ;  /* 0x00064800012a7983 */ /* 0x001ea80000300800 */
[----:B------:R-:W2:Y:S04]  /*47c50*/  LDL.LU R43, [R1+0x64c] ;  /* 0x00064c00012b7983 */ /* 0x000ea80000300800 */
[----:B------:R-:W2:Y:S04]  /*47c60*/  LDL.LU R16, [R1+0x610] ;  /* 0x0006100001107983 */ /* 0x000ea80000300800 */
[----:B------:R-:W2:Y:S04]  /*47c70*/  LDL.LU R17, [R1+0x614] ;  /* 0x0006140001117983 */ /* 0x000ea80000300800 */
[----:B------:R-:W2:Y:S04]  /*47c80*/  LDL.LU R18, [R1+0x618] ;  /* 0x0006180001127983 */ /* 0x000ea80000300800 */
[----:B------:R-:W2:Y:S04]  /*47c90*/  LDL.LU R19, [R1+0x61c] ;  /* 0x00061c0001137983 */ /* 0x000ea80000300800 */
[----:B------:R-:W-:Y:S04]  /*47ca0*/  STL.64 [R1+0x1850], R52 ;  /* 0x0018503401007387 */ /* 0x000fe80000100a00 */
[----:B------:R0:W-:Y:S04]  /*47cb0*/  STL.64 [R1+0x1858], R54 ;  /* 0x0018583601007387 */ /* 0x0001e80000100a00 */
[----:B0-----:R-:W2:Y:S01]  /*47cc0*/  LDL.LU.64 R54, [R1+0x4810] ;  /* 0x0048100001367983 */ /* 0x001ea20000300a00 */
[----:B------:R-:W-:-:S02]  /*47cd0*/  IMAD.MOV.U32 R5, RZ, RZ, R50 ;  /* 0x000000ffff057224 */ /* 0x000fc400078e0032 */
[----:B------:R-:W-:Y:S01]  /*47ce0*/  IMAD.MOV.U32 R4, RZ, RZ, R51 ;  /* 0x000000ffff047224 */ /* 0x000fe200078e0033 */
[C---:B---3--:R-:W-:Y:S08]  /*47cf0*/  HMMA.16816.F32 R32, R20.reuse, R38, R32 ;  /* 0x000000261420723c */ /* 0x048ff00000001820 */
[C---:B----4-:R-:W-:Y:S08]  /*47d00*/  HMMA.16816.F32 R28, R20.reuse, R58, R28 ;  /* 0x0000003a141c723c */ /* 0x050ff0000000181c */
[----:B--2---:R-:W-:Y:S01]  /*47d10*/  HMMA.16816.F32 R48, R20, R54, R44 ;  /* 0x000000361430723c */ /* 0x004fe2000000182c */
[----:B------:R-:W2:-:S15]  /*47d20*/  LDL.LU R44, [R1+0x470] ;  /* 0x00047000012c7983 */ /* 0x000e9e0000300800 */
[----:B------:R-:W-:-:S03]  /*47d30*/  NOP ;  /* 0x0000000000007918 */ /* 0x000fc60000000000 */
[----:B------:R-:W-:Y:S04]  /*47d40*/  STL.64 [R1+0x1840], R48 ;  /* 0x0018403001007387 */ /* 0x000fe80000100a00 */
[----:B------:R-:W-:Y:S04]  /*47d50*/  STL.64 [R1+0x1848], R50 ;  /* 0x0018483201007387 */ /* 0x000fe80000100a00 */
[----:B------:R-:W2:Y:S04]  /*47d60*/  LDL.LU R45, [R1+0x474] ;  /* 0x00047400012d7983 */ /* 0x000ea80000300800 */
[----:B------:R-:W2:Y:S04]  /*47d70*/  LDL.LU R46, [R1+0x478] ;  /* 0x00047800012e7983 */ /* 0x000ea80000300800 */
[----:B------:R-:W2:Y:S04]  /*47d80*/  LDL.LU R47, [R1+0x47c] ;  /* 0x00047c00012f7983 */ /* 0x000ea80000300800 */
[----:B------:R-:W3:Y:S04]  /*47d90*/  LDL.LU R36, [R1+0x460] ;  /* 0x0004600001247983 */ /* 0x000ee80000300800 */
[----:B------:R0:W-:Y:S04]  /*47da0*/  STL.64 [R1+0x1830], R32 ;  /* 0x0018302001007387 */ /* 0x0001e80000100a00 */
[----:B------:R1:W-:Y:S04]  /*47db0*/  STL.64 [R1+0x1838], R34 ;  /* 0x0018382201007387 */ /* 0x0003e80000100a00 */
[----:B------:R-:W3:Y:S04]  /*47dc0*/  LDL.LU R37, [R1+0x464] ;  /* 0x0004640001257983 */ /* 0x000ee80000300800 */
[----:B------:R-:W3:Y:S04]  /*47dd0*/  LDL.LU R38, [R1+0x468] ;  /* 0x0004680001267983 */ /* 0x000ee80000300800 */
[----:B------:R-:W3:Y:S04]  /*47de0*/  LDL.LU R39, [R1+0x46c] ;  /* 0x00046c0001277983 */ /* 0x000ee80000300800 */
[----:B0-----:R-:W4:Y:S04]  /*47df0*/  LDL.LU R32, [R1+0x450] ;  /* 0x0004500001207983 */ /* 0x001f280000300800 */
[----:B------:R-:W4:Y:S04]  /*47e00*/  LDL.LU R33, [R1+0x454] ;  /* 0x0004540001217983 */ /* 0x000f280000300800 */
[----:B-1----:R-:W4:Y:S04]  /*47e10*/  LDL.LU R34, [R1+0x458] ;  /* 0x0004580001227983 */ /* 0x002f280000300800 */
[----:B------:R-:W4:Y:S04]  /*47e20*/  LDL.LU R35, [R1+0x45c] ;  /* 0x00045c0001237983 */ /* 0x000f280000300800 */
[----:B------:R-:W2:Y:S04]  /*47e30*/  LDL.LU R48, [R1+0x5e0] ;  /* 0x0005e00001307983 */ /* 0x000ea80000300800 */
[----:B------:R-:W2:Y:S04]  /*47e40*/  LDL.LU R49, [R1+0x5e4] ;  /* 0x0005e40001317983 */ /* 0x000ea80000300800 */
[----:B------:R-:W2:Y:S04]  /*47e50*/  LDL.LU R50, [R1+0x5e8] ;  /* 0x0005e80001327983 */ /* 0x000ea80000300800 */
[----:B------:R-:W2:Y:S04]  /*47e60*/  LDL.LU R51, [R1+0x5ec] ;  /* 0x0005ec0001337983 */ /* 0x000ea80000300800 */
[----:B------:R0:W-:Y:S04]  /*47e70*/  STL.64 [R1+0x1820], R28 ;  /* 0x0018201c01007387 */ /* 0x0001e80000100a00 */
[----:B------:R1:W-:Y:S04]  /*47e80*/  STL.64 [R1+0x1828], R30 ;  /* 0x0018281e01007387 */ /* 0x0003e80000100a00 */
[----:B0-----:R-:W2:Y:S04]  /*47e90*/  LDL.LU R28, [R1+0x440] ;  /* 0x00044000011c7983 */ /* 0x001ea80000300800 */
[----:B------:R-:W2:Y:S04]  /*47ea0*/  LDL.LU R29, [R1+0x444] ;  /* 0x00044400011d7983 */ /* 0x000ea80000300800 */
[----:B-1----:R-:W2:Y:S04]  /*47eb0*/  LDL.LU R30, [R1+0x448] ;  /* 0x00044800011e7983 */ /* 0x002ea80000300800 */
[----:B------:R-:W2:Y:S04]  /*47ec0*/  LDL.LU R31, [R1+0x44c] ;  /* 0x00044c00011f7983 */ /* 0x000ea80000300800 */
[----:B------:R0:W-:Y:S02]  /*47ed0*/  STL.64 [R1+0x4788], R58 ;  /* 0x0047883a01007387 */ /* 0x0001e40000100a00 */
[----:B0-----:R-:W-:-:S02]  /*47ee0*/  IMAD.MOV.U32 R58, RZ, RZ, R5 ;  /* 0x000000ffff3a7224 */ /* 0x001fc400078e0005 */
[----:B------:R-:W-:Y:S02]  /*47ef0*/  IMAD.MOV.U32 R59, RZ, RZ, R4 ;  /* 0x000000ffff3b7224 */ /* 0x000fe400078e0004 */
[C---:B------:R-:W-:Y:S01]  /*47f00*/  HMMA.16816.F32 R4, R20.reuse, R6, R40 ;  /* 0x000000061404723c */ /* 0x040fe20000001828 */
[----:B------:R-:W2:Y:S07]  /*47f10*/  LDL.LU.64 R42, [R1+0x4808] ;  /* 0x00480800012a7983 */ /* 0x000eae0000300a00 */
[C---:B------:R-:W-:Y:S11]  /*47f20*/  HMMA.16816.F32 R8, R20.reuse, R10, R12 ;  /* 0x0000000a1408723c */ /* 0x040ff6000000180c */
[----:B------:R-:W-:Y:S04]  /*47f30*/  STL.64 [R1+0x1810], R4 ;  /* 0x0018100401007387 */ /* 0x000fe80000100a00 */
[----:B------:R0:W-:Y:S04]  /*47f40*/  STL.64 [R1+0x1818], R6 ;  /* 0x0018180601007387 */ /* 0x0001e80000100a00 */
[----:B0-----:R-:W3:Y:S04]  /*47f50*/  LDL.LU.64 R6, [R1+0x4800] ;  /* 0x0048000001067983 */ /* 0x001ee80000300a00 */
[----:B------:R-:W3:Y:S04]  /*47f60*/  LDL.LU.64 R14, [R1+0x47f8] ;  /* 0x0047f800010e7983 */ /* 0x000ee80000300a00 */
[----:B------:R-:W-:Y:S04]  /*47f70*/  STL.64 [R1+0x1800], R8 ;  /* 0x0018000801007387 */ /* 0x000fe80000100a00 */
[----:B------:R0:W-:Y:S04]  /*47f80*/  STL.64 [R1+0x1808], R10 ;  /* 0x0018080a01007387 */ /* 0x0001e80000100a00 */
[----:B0-----:R-:W4:Y:S04]  /*47f90*/  LDL.LU.64 R10, [R1+0x47f0] ;  /* 0x0047f000010a7983 */ /* 0x001f280000300a00 */
[----:B------:R-:W4:Y:S01]  /*47fa0*/  LDL.LU.64 R8, [R1+0x47e8] ;  /* 0x0047e80001087983 */ /* 0x000f220000300a00 */
[C---:B--2---:R-:W-:Y:S03]  /*47fb0*/  HMMA.16816.F32 R40, R20.reuse, R42, R24 ;  /* 0x0000002a1428723c */ /* 0x044fe60000001818 */
[----:B------:R-:W2:Y:S05]  /*47fc0*/  LDL.LU.64 R26, [R1+0x47e0] ;  /* 0x0047e000011a7983 */ /* 0x000eaa0000300a00 */
[C---:B---3--:R-:W-:Y:S11]  /*47fd0*/  HMMA.16816.F32 R16, R20.reuse, R14, R16 ;  /* 0x0000000e1410723c */ /* 0x048ff60000001810 */
[----:B------:R-:W-:Y:S04]  /*47fe0*/  STL.64 [R1+0x17f0], R40 ;  /* 0x0017f02801007387 */ /* 0x000fe80000100a00 */
[----:B------:R0:W-:Y:S04]  /*47ff0*/  STL.64 [R1+0x17f8], R42 ;  /* 0x0017f82a01007387 */ /* 0x0001e80000100a00 */
[----:B0-----:R-:W3:Y:S04]  /*48000*/  LDL.LU.64 R42, [R1+0x47d8] ;  /* 0x0047d800012a7983 */ /* 0x001ee80000300a00 */
[----:B------:R-:W2:Y:S04]  /*48010*/  LDL.LU.64 R40, [R1+0x47d0] ;  /* 0x0047d00001287983 */ /* 0x000ea80000300a00 */
[----:B------:R-:W-:Y:S04]  /*48020*/  STL.64 [R1+0x17e0], R16 ;  /* 0x0017e01001007387 */ /* 0x000fe80000100a00 */
[----:B------:R0:W-:Y:S04]  /*48030*/  STL.64 [R1+0x17e8], R18 ;  /* 0x0017e81201007387 */ /* 0x0001e80000100a00 */
[----:B0-----:R-:W2:Y:S04]  /*48040*/  LDL.LU.64 R18, [R1+0x47c8] ;  /* 0x0047c80001127983 */ /* 0x001ea80000300a00 */
[----:B------:R0:W-:Y:S04]  /*48050*/  STL.64 [R1+0x4750], R14 ;  /* 0x0047500e01007387 */ /* 0x0001e80000100a00 */
[----:B------:R-:W3:Y:S04]  /*48060*/  LDL.LU R12, [R1+0x5f0] ;  /* 0x0005f000010c7983 */ /* 0x000ee80000300800 */
[----:B------:R-:W3:Y:S04]  /*48070*/  LDL.LU R13, [R1+0x5f4] ;  /* 0x0005f400010d7983 */ /* 0x000ee80000300800 */
[----:B0-----:R-:W3:Y:S04]  /*48080*/  LDL.LU R14, [R1+0x5f8] ;  /* 0x0005f800010e7983 */ /* 0x001ee80000300800 */
[----:B------:R-:W3:Y:S01]  /*48090*/  LDL.LU R15, [R1+0x5fc] ;  /* 0x0005fc00010f7983 */ /* 0x000ee20000300800 */
[----:B--2---:R-:W-:Y:S03]  /*480a0*/  HMMA.16816.F32 R20, R20, R18, R44 ;  /* 0x000000121414723c */ /* 0x004fe6000000182c */
[----:B------:R-:W3:Y:S04]  /*480b0*/  LDL.LU.64 R46, [R1+0x47c0] ;  /* 0x0047c000012e7983 */ /* 0x000ee80000300a00 */
[----:B------:R-:W3:-:S12]  /*480c0*/  LDL.LU.64 R44, [R1+0x47b8] ;  /* 0x0047b800012c7983 */ /* 0x000ed80000300a00 */
[----:B------:R0:W-:Y:S04]  /*480d0*/  STL.64 [R1+0x1030], R20 ;  /* 0x0010301401007387 */ /* 0x0001e80000100a00 */
[----:B------:R1:W-:Y:S04]  /*480e0*/  STL.64 [R1+0x1038], R22 ;  /* 0x0010381601007387 */ /* 0x0003e80000100a00 */
[----:B0-----:R-:W2:Y:S04]  /*480f0*/  LDL.LU R20, [R1+0x410] ;  /* 0x0004100001147983 */ /* 0x001ea80000300800 */
[----:B------:R-:W2:Y:S04]  /*48100*/  LDL.LU R21, [R1+0x414] ;  /* 0x0004140001157983 */ /* 0x000ea80000300800 */
[----:B-1----:R-:W2:Y:S04]  /*48110*/  LDL.LU R22, [R1+0x418] ;  /* 0x0004180001167983 */ /* 0x002ea80000300800 */
[----:B------:R-:W2:Y:S01]  /*48120*/  LDL.LU R23, [R1+0x41c] ;  /* 0x00041c0001177983 */ /* 0x000ea20000300800 */
[----:B---3--:R-:W-:-:S15]  /*48130*/  HMMA.16816.F32 R36, R44, R42, R36 ;  /* 0x0000002a2c24723c */ /* 0x008fde0000001824 */
[----:B------:R-:W-:-:S04]  /*48140*/  NOP ;  /* 0x0000000000007918 */ /* 0x000fc80000000000 */
[----:B------:R-:W-:Y:S04]  /*48150*/  STL.64 [R1+0x660], R36 ;  /* 0x0006602401007387 */ /* 0x000fe80000100a00 */
[----:B------:R0:W-:Y:S04]  /*48160*/  STL.64 [R1+0x668], R38 ;  /* 0x0006682601007387 */ /* 0x0001e80000100a00 */
[----:B0-----:R-:W4:Y:S04]  /*48170*/  LDL.LU.64 R38, [R1+0x47b0] ;  /* 0x0047b00001267983 */ /* 0x001f280000300a00 */
[----:B------:R-:W3:Y:S04]  /*48180*/  LDL.LU.64 R36, [R1+0x47a8] ;  /* 0x0047a80001247983 */ /* 0x000ee80000300a00 */
[----:B------:R-:W-:Y:S04]  /*48190*/  STL.64 [R1+0x4740], R42 ;  /* 0x0047402a01007387 */ /* 0x000fe80000100a00 */
[----:B------:R0:W-:Y:S04]  /*481a0*/  STL.64 [R1+0x4738], R40 ;  /* 0x0047382801007387 */ /* 0x0001e80000100a00 */
[----:B0-----:R-:W2:Y:S04]  /*481b0*/  LDL.LU R40, [R1+0x600] ;  /* 0x0006000001287983 */ /* 0x001ea80000300800 */
[----:B------:R-:W2:Y:S04]  /*481c0*/  LDL.LU R41, [R1+0x604] ;  /* 0x0006040001297983 */ /* 0x000ea80000300800 */
[----:B------:R-:W2:Y:S04]  /*481d0*/  LDL.LU R42, [R1+0x608] ;  /* 0x00060800012a7983 */ /* 0x000ea80000300800 */
[----:B------:R-:W2:Y:S01]  /*481e0*/  LDL.LU R43, [R1+0x60c] ;  /* 0x00060c00012b7983 */ /* 0x000ea20000300800 */
[----:B----4-:R-:W-:-:S15]  /*481f0*/  HMMA.16816.F32 R32, R44, R38, R32 ;  /* 0x000000262c20723c */ /* 0x010fde0000001820 */
[----:B------:R-:W-:-:S04]  /*48200*/  NOP ;  /* 0x0000000000007918 */ /* 0x000fc80000000000 */
[----:B------:R-:W-:Y:S04]  /*48210*/  STL.64 [R1+0x650], R32 ;  /* 0x0006502001007387 */ /* 0x000fe80000100a00 */
[----:B------:R0:W-:Y:S04]  /*48220*/  STL.64 [R1+0x658], R34 ;  /* 0x0006582201007387 */ /* 0x0001e80000100a00 */
[----:B0-----:R-:W4:Y:S04]  /*48230*/  LDL.LU.64 R34, [R1+0x47a0] ;  /* 0x0047a00001227983 */ /* 0x001f280000300a00 */
[----:B------:R-:W2:Y:S04]  /*48240*/  LDL.LU.64 R32, [R1+0x4798] ;  /* 0x0047980001207983 */ /* 0x000ea80000300a00 */
[----:B------:R-:W-:Y:S04]  /*48250*/  STL.64 [R1+0x4720], R38 ;  /* 0x0047202601007387 */ /* 0x000fe80000100a00 */
[----:B---3--:R0:W-:Y:S04]  /*48260*/  STL.64 [R1+0x4718], R36 ;  /* 0x0047182401007387 */ /* 0x0081e80000100a00 */
[----:B0-----:R-:W3:Y:S04]  /*48270*/  LDL.LU R36, [R1+0x420] ;  /* 0x0004200001247983 */ /* 0x001ee80000300800 */
[----:B------:R-:W3:Y:S04]  /*48280*/  LDL.LU R37, [R1+0x424] ;  /* 0x0004240001257983 */ /* 0x000ee80000300800 */
[----:B------:R-:W3:Y:S04]  /*48290*/  LDL.LU R38, [R1+0x428] ;  /* 0x0004280001267983 */ /* 0x000ee80000300800 */
[----:B------:R-:W3:Y:S01]  /*482a0*/  LDL.LU R39, [R1+0x42c] ;  /* 0x00042c0001277983 */ /* 0x000ee20000300800 */
[----:B----4-:R-:W-:-:S15]  /*482b0*/  HMMA.16816.F32 R28, R44, R34, R28 ;  /* 0x000000222c1c723c */ /* 0x010fde000000181c */
[----:B------:R-:W-:-:S04]  /*482c0*/  NOP ;  /* 0x0000000000007918 */ /* 0x000fc80000000000 */
[----:B------:R-:W-:Y:S04]  /*482d0*/  STL.64 [R1+0x640], R28 ;  /* 0x0006401c01007387 */ /* 0x000fe80000100a00 */
[----:B------:R0:W-:Y:S04]  /*482e0*/  STL.64 [R1+0x648], R30 ;  /* 0x0006481e01007387 */ /* 0x0001e80000100a00 */
[----:B0-----:R-:W4:Y:S04]  /*482f0*/  LDL.LU.64 R30, [R1+0x4790] ;  /* 0x00479000011e7983 */ /* 0x001f280000300a00 */
[----:B------:R-:W-:Y:S04]  /*48300*/  STL.64 [R1+0x4710], R34 ;  /* 0x0047102201007387 */ /* 0x000fe80000100a00 */
[----:B--2---:R0:W-:Y:S04]  /*48310*/  STL.64 [R1+0x4708], R32 ;  /* 0x0047082001007387 */ /* 0x0041e80000100a00 */
[----:B0-----:R-:W2:Y:S04]  /*48320*/  LDL.LU R32, [R1+0x430] ;  /* 0x0004300001207983 */ /* 0x001ea80000300800 */
[----:B------:R-:W2:Y:S04]  /*48330*/  LDL.LU R33, [R1+0x434] ;  /* 0x0004340001217983 */ /* 0x000ea80000300800 */
[----:B------:R-:W2:Y:S04]  /*48340*/  LDL.LU R34, [R1+0x438] ;  /* 0x0004380001227983 */ /* 0x000ea80000300800 */
[----:B------:R-:W2:Y:S01]  /*48350*/  LDL.LU R35, [R1+0x43c] ;  /* 0x00043c0001237983 */ /* 0x000ea20000300800 */
[C---:B------:R-:W-:Y:S03]  /*48360*/  HMMA.16816.F32 R20, R44.reuse, R10, R20 ;  /* 0x0000000a2c14723c */ /* 0x040fe60000001814 */
[----:B----4-:R3:W-:Y:S05]  /*48370*/  STL.64 [R1+0x4748], R30 ;  /* 0x0047481e01007387 */ /* 0x0107ea0000100a00 */
[C---:B--2---:R-:W-:Y:S08]  /*48380*/  HMMA.16816.F32 R32, R44.reuse, R30, R32 ;  /* 0x0000001e2c20723c */ /* 0x044ff00000001820 */
[C---:B---3--:R-:W-:Y:S11]  /*48390*/  HMMA.16816.F32 R28, R44.reuse, R26, R36 ;  /* 0x0000001a2c1c723c */ /* 0x048ff60000001824 */
[----:B------:R-:W-:Y:S04]  /*483a0*/  STL.64 [R1+0x630], R32 ;  /* 0x0006302001007387 */ /* 0x000fe80000100a00 */
[----:B------:R-:W-:Y:S04]  /*483b0*/  STL.64 [R1+0x638], R34 ;  /* 0x0006382201007387 */ /* 0x000fe80000100a00 */
[----:B------:R-:W-:Y:S04]  /*483c0*/  STL.64 [R1+0x4758], R26 ;  /* 0x0047581a01007387 */ /* 0x000fe80000100a00 */
[----:B------:R-:W-:Y:S04]  /*483d0*/  STL.64 [R1+0x620], R28 ;  /* 0x0006201c01007387 */ /* 0x000fe80000100a00 */
[----:B------:R-:W-:Y:S04]  /*483e0*/  STL.64 [R1+0x628], R30 ;  /* 0x0006281e01007387 */ /* 0x000fe80000100a00 */
[----:B------:R-:W-:Y:S04]  /*483f0*/  STL.64 [R1+0x4768], R10 ;  /* 0x0047680a01007387 */ /* 0x000fe80000100a00 */
[----:B------:R0:W-:Y:S04]  /*48400*/  STL.64 [R1+0x4760], R8 ;  /* 0x0047600801007387 */ /* 0x0001e80000100a00 */
[----:B------:R-:W-:Y:S04]  /*48410*/  STL.64 [R1+0x610], R20 ;  /* 0x0006101401007387 */ /* 0x000fe80000100a00 */
[----:B------:R-:W-:Y:S04]  /*48420*/  STL.64 [R1+0x618], R22 ;  /* 0x0006181601007387 */ /* 0x000fe80000100a00 */
[----:B------:R-:W1:Y:S01]  /*48430*/  LDSM.16.MT88.4 R20, [R61+UR5+0x2180] ;  /* 0x002180053d14783b */ /* 0x000e620008004200 */
[C---:B0-----:R-:W-:Y:S03]  /*48440*/  HMMA.16816.F32 R8, R44.reuse, R58, R12 ;  /* 0x0000003a2c08723c */ /* 0x041fe6000000180c */
[----:B-1----:R-:W-:Y:S04]  /*48450*/  STL.64 [R1+0x4670], R22 ;  /* 0x0046701601007387 */ /* 0x002fe80000100a00 */
[----:B------:R0:W-:Y:S04]  /*48460*/  STL.64 [R1+0x4668], R20 ;  /* 0x0046681401007387 */ /* 0x0001e80000100a00 */
[----:B------:R1:W-:Y:S01]  /*48470*/  STL.64 [R1+0x4770], R6 ;  /* 0x0047700601007387 */ /* 0x0003e20000100a00 */
[C---:B0-----:R-:W-:Y:S08]  /*48480*/  HMMA.16816.F32 R20, R44.reuse, R6, R40 ;  /* 0x000000062c14723c */ /* 0x041ff00000001828 */
[C---:B-1----:R-:W-:Y:S11]  /*48490*/  HMMA.16816.F32 R4, R44.reuse, R54, R48 ;  /* 0x000000362c04723c */ /* 0x042ff60000001830 */
[----:B------:R0:W-:Y:S04]  /*484a0*/  STL.64 [R1+0x1680], R20 ;  /* 0x0016801401007387 */ /* 0x0001e80000100a00 */
[----:B------:R1:W-:Y:S04]  /*484b0*/  STL.64 [R1+0x1688], R22 ;  /* 0x0016881601007387 */ /* 0x0003e80000100a00 */
[----:B------:R-:W2:Y:S04]  /*484c0*/  LDL.LU R48, [R1+0x400] ;  /* 0x0004000001307983 */ /* 0x000ea80000300800 */
[----:B------:R-:W-:Y:S04]  /*484d0*/  STL.64 [R1+0x1670], R8 ;  /* 0x0016700801007387 */ /* 0x000fe80000100a00 */
[----:B------:R-:W-:Y:S04]  /*484e0*/  STL.64 [R1+0x1678], R10 ;  /* 0x0016780a01007387 */ /* 0x000fe80000100a00 */
[----:B------:R-:W-:Y:S04]  /*484f0*/  STL.64 [R1+0x1660], R4 ;  /* 0x0016600401007387 */ /* 0x000fe80000100a00 */
[----:B------:R-:W-:Y:S04]  /*48500*/  STL.64 [R1+0x1668], R6 ;  /* 0x0016680601007387 */ /* 0x000fe80000100a00 */
[----:B------:R-:W2:Y:S04]  /*48510*/  LDL.LU R49, [R1+0x404] ;  /* 0x0004040001317983 */ /* 0x000ea80000300800 */
[----:B------:R-:W3:Y:S04]  /*48520*/  LDL.LU R50, [R1+0x408] ;  /* 0x0004080001327983 */ /* 0x000ee80000300800 */
[----:B------:R-:W3:Y:S04]  /*48530*/  LDL.LU R51, [R1+0x40c] ;  /* 0x00040c0001337983 */ /* 0x000ee80000300800 */
[----:B------:R-:W4:Y:S04]  /*48540*/  LDL.LU R56, [R1+0x5d0] ;  /* 0x0005d00001387983 */ /* 0x000f280000300800 */
[----:B------:R-:W4:Y:S04]  /*48550*/  LDL.LU R57, [R1+0x5d4] ;  /* 0x0005d40001397983 */ /* 0x000f280000300800 */
[----:B------:R-:W4:Y:S04]  /*48560*/  LDL.LU R58, [R1+0x5d8] ;  /* 0x0005d800013a7983 */ /* 0x000f280000300800 */
[----:B------:R-:W4:Y:S04]  /*48570*/  LDL.LU R59, [R1+0x5dc] ;  /* 0x0005dc00013b7983 */ /* 0x000f280000300800 */
[----:B------:R-:W4:Y:S04]  /*48580*/  LDL.64 R34, [R1+0xd8] ;  /* 0x0000d80001227983 */ /* 0x000f280000100a00 */
[----:B---3--:R-:W-:Y:S04]  /*48590*/  STL.64 [R1+0x4780], R50 ;  /* 0x0047803201007387 */ /* 0x008fe80000100a00 */
[----:B--2---:R2:W-:Y:S04]  /*485a0*/  STL.64 [R1+0x4778], R48 ;  /* 0x0047783001007387 */ /* 0x0045e80000100a00 */
[----:B0-----:R-:W3:Y:S04]  /*485b0*/  LDL.LU R20, [R1+0x5a0] ;  /* 0x0005a00001147983 */ /* 0x001ee80000300800 */
[----:B------:R-:W3:Y:S04]  /*485c0*/  LDL.LU R21, [R1+0x5a4] ;  /* 0x0005a40001157983 */ /* 0x000ee80000300800 */
[----:B-1----:R-:W3:Y:S04]  /*485d0*/  LDL.LU R22, [R1+0x5a8] ;  /* 0x0005a80001167983 */ /* 0x002ee80000300800 */
[----:B------:R-:W3:Y:S01]  /*485e0*/  LDL.LU R23, [R1+0x5ac] ;  /* 0x0005ac0001177983 */ /* 0x000ee20000300800 */
[----:B----4-:R-:W-:Y:S03]  /*485f0*/  HMMA.16816.F32 R56, R44, R34, R56 ;  /* 0x000000222c38723c */ /* 0x010fe60000001838 */
[----:B--2---:R-:W2:Y:S04]  /*48600*/  LDL.LU R48, [R1+0x5c0] ;  /* 0x0005c00001307983 */ /* 0x004ea80000300800 */
[----:B------:R-:W2:Y:S04]  /*48610*/  LDL.LU R49, [R1+0x5c4] ;  /* 0x0005c40001317983 */ /* 0x000ea80000300800 */
[----:B------:R-:W2:Y:S04]  /*48620*/  LDL.LU R50, [R1+0x5c8] ;  /* 0x0005c80001327983 */ /* 0x000ea80000300800 */
[----:B------:R-:W2:Y:S04]  /*48630*/  LDL.LU R51, [R1+0x5cc] ;  /* 0x0005cc0001337983 */ /* 0x000ea80000300800 */
[----:B------:R-:W4:Y:S04]  /*48640*/  LDL.LU R4, [R1+0x5b0] ;  /* 0x0005b00001047983 */ /* 0x000f280000300800 */
[----:B------:R-:W4:Y:S04]  /*48650*/  LDL.LU R5, [R1+0x5b4] ;  /* 0x0005b40001057983 */ /* 0x000f280000300800 */
[----:B------:R-:W4:Y:S04]  /*48660*/  LDL.LU R6, [R1+0x5b8] ;  /* 0x0005b80001067983 */ /* 0x000f280000300800 */
[----:B------:R-:W4:Y:S04]  /*48670*/  LDL.LU R7, [R1+0x5bc] ;  /* 0x0005bc0001077983 */ /* 0x000f280000300800 */
[----:B------:R-:W4:Y:S04]  /*48680*/  LDL.64 R10, [R1+0x28] ;  /* 0x00002800010a7983 */ /* 0x000f280000100a00 */
[----:B------:R-:W3:Y:S04]  /*48690*/  LDL.64 R26, [R1+0x18] ;  /* 0x00001800011a7983 */ /* 0x000ee80000100a00 */
[----:B------:R-:W2:Y:S04]  /*486a0*/  LDL.LU R12, [R1+0x590] ;  /* 0x00059000010c7983 */ /* 0x000ea80000300800 */
[----:B------:R-:W2:Y:S04]  /*486b0*/  LDL.LU R13, [R1+0x594] ;  /* 0x00059400010d7983 */ /* 0x000ea80000300800 */
[----:B------:R-:W2:Y:S04]  /*486c0*/  LDL.LU R14, [R1+0x598] ;  /* 0x00059800010e7983 */ /* 0x000ea80000300800 */
[----:B------:R-:W2:Y:S04]  /*486d0*/  LDL.LU R15, [R1+0x59c] ;  /* 0x00059c00010f7983 */ /* 0x000ea80000300800 */
[----:B------:R-:W2:Y:S04]  /*486e0*/  LDL.64 R30, [R1+0x8] ;  /* 0x00000800011e7983 */ /* 0x000ea80000100a00 */
        /* <DEDUP_REMOVED lines=12> */
[----:B------:R-:W-:Y:S04]  /*487b0*/  STL.64 [R1+0x1650], R56 ;  /* 0x0016503801007387 */ /* 0x000fe80000100a00 */
[----:B------:R0:W-:Y:S04]  /*487c0*/  STL.64 [R1+0x1658], R58 ;  /* 0x0016583a01007387 */ /* 0x0001e80000100a00 */
[----:B0-----:R-:W2:Y:S04]  /*487d0*/  LDL.LU.64 R58, [R1+0x4788] ;  /* 0x00478800013a7983 */ /* 0x001ea80000300a00 */
[----:B------:R-:W2:Y:S01]  /*487e0*/  LDL.LU R32, [R1+0x3e0] ;  /* 0x0003e00001207983 */ /* 0x000ea20000300800 */
[----:B------:R-:W-:-:S03]  /*487f0*/  IMAD.MOV.U32 R17, RZ, RZ, R34 ;  /* 0x000000ffff117224 */ /* 0x000fc600078e0022 */
[----:B------:R-:W2:Y:S01]  /*48800*/  LDL.LU R33, [R1+0x3e4] ;  /* 0x0003e40001217983 */ /* 0x000ea20000300800 */
[----:B------:R-:W-:-:S03]  /*48810*/  IMAD.MOV.U32 R16, RZ, RZ, R35 ;  /* 0x000000ffff107224 */ /* 0x000fc600078e0023 */
[----:B------:R-:W2:Y:S04]  /*48820*/  LDL.LU R34, [R1+0x3e8] ;  /* 0x0003e80001227983 */ /* 0x000ea80000300800 */
[----:B------:R-:W2:Y:S01]  /*48830*/  LDL.LU R35, [R1+0x3ec] ;  /* 0x0003ec0001237983 */ /* 0x000ea20000300800 */
[C---:B----4-:R-:W-:Y:S08]  /*48840*/  HMMA.16816.F32 R4, R44.reuse, R10, R4 ;  /* 0x0000000a2c04723c */ /* 0x050ff00000001804 */
[C---:B---3--:R-:W-:Y:S08]  /*48850*/  HMMA.16816.F32 R20, R44.reuse, R26, R20 ;  /* 0x0000001a2c14723c */ /* 0x048ff00000001814 */
[C---:B--2---:R-:W-:Y:S08]  /*48860*/  HMMA.16816.F32 R12, R44.reuse, R30, R12 ;  /* 0x0000001e2c0c723c */ /* 0x044ff0000000180c */
[----:B------:R-:W-:-:S15]  /*48870*/  HMMA.16816.F32 R48, R44, R58, R48 ;  /* 0x0000003a2c30723c */ /* 0x000fde0000001830 */
[----:B------:R-:W-:-:S04]  /*48880*/  NOP ;  /* 0x0000000000007918 */ /* 0x000fc80000000000 */
[----:B------:R-:W-:Y:S04]  /*48890*/  STL.64 [R1+0x1640], R48 ;  /* 0x0016403001007387 */ /* 0x000fe80000100a00 */
[----:B------:R0:W-:Y:S04]  /*488a0*/  STL.64 [R1+0x1648], R50 ;  /* 0x0016483201007387 */ /* 0x0001e80000100a00 */
[----:B0-----:R-:W2:Y:S04]  /*488b0*/  LDL.LU.64 R50, [R1+0x4780] ;  /* 0x0047800001327983 */ /* 0x001ea80000300a00 */
[----:B------:R-:W2:Y:S04]  /*488c0*/  LDL.LU.64 R48, [R1+0x4778] ;  /* 0x0047780001307983 */ /* 0x000ea80000300a00 */
[----:B------:R0:W-:Y:S04]  /*488d0*/  STL.64 [R1+0x46d0], R58 ;  /* 0x0046d03a01007387 */ /* 0x0001e80000100a00 */
[----:B------:R-:W3:Y:S04]  /*488e0*/  LDL.LU R56, [R1+0x3b0] ;  /* 0x0003b00001387983 */ /* 0x000ee80000300800 */
[----:B------:R-:W3:Y:S04]  /*488f0*/  LDL.LU R57, [R1+0x3b4] ;  /* 0x0003b40001397983 */ /* 0x000ee80000300800 */
[----:B0-----:R-:W3:Y:S04]  /*48900*/  LDL.LU R58, [R1+0x3b8] ;  /* 0x0003b800013a7983 */ /* 0x001ee80000300800 */
[----:B------:R-:W3:Y:S04]  /*48910*/  LDL.LU R59, [R1+0x3bc] ;  /* 0x0003bc00013b7983 */ /* 0x000ee80000300800 */
[----:B------:R0:W-:Y:S04]  /*48920*/  STL.64 [R1+0x1630], R4 ;  /* 0x0016300401007387 */ /* 0x0001e80000100a00 */
[----:B------:R1:W-:Y:S01]  /*48930*/  STL.64 [R1+0x1638], R6 ;  /* 0x0016380601007387 */ /* 0x0003e20000100a00 */
[----:B0-----:R-:W-:-:S03]  /*48940*/  IMAD.MOV.U32 R5, RZ, RZ, R10 ;  /* 0x000000ffff057224 */ /* 0x001fc600078e000a */
[----:B-1----:R-:W4:Y:S01]  /*48950*/  LDL.LU.64 R6, [R1+0x4770] ;  /* 0x0047700001067983 */ /* 0x002f220000300a00 */
[----:B------:R-:W-:-:S03]  /*48960*/  IMAD.MOV.U32 R4, RZ, RZ, R11 ;  /* 0x000000ffff047224 */ /* 0x000fc600078e000b */
[----:B------:R-:W2:Y:S04]  /*48970*/  LDL.LU.64 R10, [R1+0x4768] ;  /* 0x00476800010a7983 */ /* 0x000ea80000300a00 */
[----:B------:R-:W2:Y:S04]  /*48980*/  LDL.LU.64 R8, [R1+0x4760] ;  /* 0x0047600001087983 */ /* 0x000ea80000300a00 */
[----:B------:R0:W-:Y:S04]  /*48990*/  STL.64 [R1+0x1620], R20 ;  /* 0x0016201401007387 */ /* 0x0001e80000100a00 */
[----:B------:R-:W-:Y:S01]  /*489a0*/  STL.64 [R1+0x1628], R22 ;  /* 0x0016281601007387 */ /* 0x000fe20000100a00 */
[----:B0-----:R-:W-:-:S02]  /*489b0*/  IMAD.MOV.U32 R21, RZ, RZ, R26 ;  /* 0x000000ffff157224 */ /* 0x001fc400078e001a */
[----:B------:R-:W-:Y:S02]  /*489c0*/  IMAD.MOV.U32 R20, RZ, RZ, R27 ;  /* 0x000000ffff147224 */ /* 0x000fe400078e001b */
[----:B------:R-:W3:Y:S04]  /*489d0*/  LDL.LU.64 R26, [R1+0x4758] ;  /* 0x00475800011a7983 */ /* 0x000ee80000300a00 */
[----:B------:R-:W-:Y:S04]  /*489e0*/  STL.64 [R1+0x1610], R12 ;  /* 0x0016100c01007387 */ /* 0x000fe80000100a00 */
[----:B------:R0:W-:Y:S04]  /*489f0*/  STL.64 [R1+0x1618], R14 ;  /* 0x0016180e01007387 */ /* 0x0001e80000100a00 */
[----:B0-----:R-:W2:Y:S01]  /*48a00*/  LDL.LU.64 R14, [R1+0x4750] ;  /* 0x00475000010e7983 */ /* 0x001ea20000300a00 */
[----:B------:R-:W-:-:S02]  /*48a10*/  IMAD.MOV.U32 R13, RZ, RZ, R30 ;  /* 0x000000ffff0d7224 */ /* 0x000fc400078e001e */
[----:B------:R-:W-:Y:S02]  /*48a20*/  IMAD.MOV.U32 R12, RZ, RZ, R31 ;  /* 0x000000ffff0c7224 */ /* 0x000fe400078e001f */
[----:B------:R-:W3:Y:S01]  /*48a30*/  LDL.LU.64 R30, [R1+0x4748] ;  /* 0x00474800011e7983 */ /* 0x000ee20000300a00 */
[C---:B--2---:R-:W-:Y:S08]  /*48a40*/  HMMA.16816.F32 R40, R44.reuse, R14, R40 ;  /* 0x0000000e2c28723c */ /* 0x044ff00000001828 */
[----:B------:R-:W-:Y:S11]  /*48a50*/  HMMA.16816.F32 R44, R44, R18, R48 ;  /* 0x000000122c2c723c */ /* 0x000ff60000001830 */
[----:B------:R-:W-:Y:S04]  /*48a60*/  STL.64 [R1+0x1600], R40 ;  /* 0x0016002801007387 */ /* 0x000fe80000100a00 */
[----:B------:R0:W-:Y:S04]  /*48a70*/  STL.64 [R1+0x1608], R42 ;  /* 0x0016082a01007387 */ /* 0x0001e80000100a00 */
[----:B0-----:R-:W2:Y:S04]  /*48a80*/  LDL.LU.64 R42, [R1+0x4740] ;  /* 0x00474000012a7983 */ /* 0x001ea80000300a00 */
[----:B------:R-:W2:Y:S04]  /*48a90*/  LDL.LU.64 R40, [R1+0x4738] ;  /* 0x0047380001287983 */ /* 0x000ea80000300a00 */
[----:B------:R-:W-:Y:S04]  /*48aa0*/  STL.64 [R1+0x4688], R14 ;  /* 0x0046880e01007387 */ /* 0x000fe80000100a00 */
[----:B------:R-:W2:Y:S04]  /*48ab0*/  LDL.LU.64 R50, [R1+0x4730] ;  /* 0x0047300001327983 */ /* 0x000ea80000300a00 */
[----:B------:R-:W2:Y:S04]  /*48ac0*/  LDL.LU.64 R48, [R1+0x4728] ;  /* 0x0047280001307983 */ /* 0x000ea80000300a00 */
[----:B------:R0:W-:Y:S04]  /*48ad0*/  STL.64 [R1+0x5c0], R44 ;  /* 0x0005c02c01007387 */ /* 0x0001e80000100a00 */
[----:B------:R1:W-:Y:S04]  /*48ae0*/  STL.64 [R1+0x5c8], R46 ;  /* 0x0005c82e01007387 */ /* 0x0003e80000100a00 */
[----:B0-----:R-:W3:Y:S04]  /*48af0*/  LDL.LU R44, [R1+0x3c0] ;  /* 0x0003c000012c7983 */ /* 0x001ee80000300800 */
[----:B------:R-:W3:Y:S04]  /*48b00*/  LDL.LU R45, [R1+0x3c4] ;  /* 0x0003c400012d7983 */ /* 0x000ee80000300800 */
[----:B-1----:R-:W3:Y:S04]  /*48b10*/  LDL.LU R46, [R1+0x3c8] ;  /* 0x0003c800012e7983 */ /* 0x002ee80000300800 */
[----:B------:R-:W3:Y:S04]  /*48b20*/  LDL.LU R47, [R1+0x3cc] ;  /* 0x0003cc00012f7983 */ /* 0x000ee80000300800 */
[----:B------:R-:W-:Y:S01]  /*48b30*/  STL.64 [R1+0x46f0], R18 ;  /* 0x0046f01201007387 */ /* 0x000fe20000100a00 */
[----:B--2---:R-:W-:-:S15]  /*48b40*/  HMMA.16816.F32 R36, R48, R42, R36 ;  /* 0x0000002a3024723c */ /* 0x004fde0000001824 */
[----:B------:R-:W-:-:S04]  /*48b50*/  NOP ;  /* 0x0000000000007918 */ /* 0x000fc80000000000 */
[----:B------:R-:W-:Y:S04]  /*48b60*/  STL.64 [R1+0x4d0], R36 ;  /* 0x0004d02401007387 */ /* 0x000fe80000100a00 */
[----:B------:R0:W-:Y:S04]  /*48b70*/  STL.64 [R1+0x4d8], R38 ;  /* 0x0004d82601007387 */ /* 0x0001e80000100a00 */
[----:B0-----:R-:W2:Y:S04]  /*48b80*/  LDL.LU.64 R38, [R1+0x4720] ;  /* 0x0047200001267983 */ /* 0x001ea80000300a00 */
[----:B------:R-:W3:Y:S04]  /*48b90*/  LDL.LU.64 R36, [R1+0x4718] ;  /* 0x0047180001247983 */ /* 0x000ee80000300a00 */
[----:B------:R-:W-:Y:S04]  /*48ba0*/  STL.64 [R1+0x4680], R42 ;  /* 0x0046802a01007387 */ /* 0x000fe80000100a00 */
[----:B------:R0:W-:Y:S04]  /*48bb0*/  STL.64 [R1+0x4678], R40 ;  /* 0x0046782801007387 */ /* 0x0001e80000100a00 */
[----:B0-----:R-:W3:Y:S04]  /*48bc0*/  LDL.LU R40, [R1+0x3d0] ;  /* 0x0003d00001287983 */ /* 0x001ee80000300800 */
[----:B------:R-:W3:Y:S04]  /*48bd0*/  LDL.LU R41, [R1+0x3d4] ;  /* 0x0003d40001297983 */ /* 0x000ee80000300800 */
[----:B------:R-:W3:Y:S04]  /*48be0*/  LDL.LU R42, [R1+0x3d8] ;  /* 0x0003d800012a7983 */ /* 0x000ee80000300800 */
[----:B------:R-:W3:Y:S01]  /*48bf0*/  LDL.LU R43, [R1+0x3dc] ;  /* 0x0003dc00012b7983 */ /* 0x000ee20000300800 */
[----:B--2---:R-:W-:-:S15]  /*48c00*/  HMMA.16816.F32 R32, R48, R38, R32 ;  /* 0x000000263020723c */ /* 0x004fde0000001820 */
[----:B------:R-:W-:-:S04]  /*48c10*/  NOP ;  /* 0x0000000000007918 */ /* 0x000fc80000000000 */
[----:B------:R-:W-:Y:S04]  /*48c20*/  STL.64 [R1+0x4c0], R32 ;  /* 0x0004c02001007387 */ /* 0x000fe80000100a00 */
[----:B------:R0:W-:Y:S04]  /*48c30*/  STL.64 [R1+0x4c8], R34 ;  /* 0x0004c82201007387 */ /* 0x0001e80000100a00 */
[----:B0-----:R-:W2:Y:S04]  /*48c40*/  LDL.LU.64 R34, [R1+0x4710] ;  /* 0x0047100001227983 */ /* 0x001ea80000300a00 */
[----:B------:R-:W4:Y:S04]  /*48c50*/  LDL.LU.64 R32, [R1+0x4708] ;  /* 0x0047080001207983 */ /* 0x000f280000300a00 */
[----:B------:R-:W-:Y:S04]  /*48c60*/  STL.64 [R1+0x4660], R38 ;  /* 0x0046602601007387 */ /* 0x000fe80000100a00 */
[----:B---3--:R2:W-:Y:S01]  /*48c70*/  STL.64 [R1+0x4658], R36 ;  /* 0x0046582401007387 */ /* 0x0085e20000100a00 */
[----:B------:R-:W-:Y:S01]  /*48c80*/  LOP3.LUT R29, R61, 0x20, RZ, 0x3c, !PT ;  /* 0x000000203d1d7812 */ /* 0x000fe200078e3cff */
[----:B--2---:R-:W-:Y:S02]  /*48c90*/  HMMA.16816.F32 R36, R48, R34, R40 ;  /* 0x000000223024723c */ /* 0x004fe40000001828 */
[----:B------:R-:W-:Y:S04]  /*48ca0*/  STL.64 [R1+0x4698], R34 ;  /* 0x0046982201007387 */ /* 0x000fe80000100a00 */
[----:B----4-:R-:W-:-:S13]  /*48cb0*/  STL.64 [R1+0x4690], R32 ;  /* 0x0046902001007387 */ /* 0x010fda0000100a00 */
[----:B------:R-:W-:Y:S04]  /*48cc0*/  STL.64 [R1+0x4b0], R36 ;  /* 0x0004b02401007387 */ /* 0x000fe80000100a00 */
[----:B------:R0:W-:Y:S02]  /*48cd0*/  STL.64 [R1+0x4b8], R38 ;  /* 0x0004b82601007387 */ /* 0x0001e40000100a00 */
[C---:B0-----:R-:W-:Y:S02]  /*48ce0*/  HMMA.16816.F32 R36, R48.reuse, R30, R44 ;  /* 0x0000001e3024723c */ /* 0x041fe4000000182c */
[----:B------:R-:W0:Y:S06]  /*48cf0*/  LDSM.16.MT88.4 R44, [R29+UR5+0x2000] ;  /* 0x002000051d2c783b */ /* 0x000e2c0008004200 */
[C---:B------:R-:W-:Y:S01]  /*48d00*/  HMMA.16816.F32 R32, R48.reuse, R26, R56 ;  /* 0x0000001a3020723c */ /* 0x040fe20000001838 */
[----:B------:R1:W-:Y:S07]  /*48d10*/  STL.64 [R1+0x46a0], R26 ;  /* 0x0046a01a01007387 */ /* 0x0003ee0000100a00 */
[----:B-1----:R-:W-:Y:S03]  /*48d20*/  HMMA.16816.F32 R24, R48, R10, R52 ;  /* 0x0000000a3018723c */ /* 0x002fe60000001834 */
[----:B------:R-:W-:Y:S04]  /*48d30*/  STL.64 [R1+0x4a0], R36 ;  /* 0x0004a02401007387 */ /* 0x000fe80000100a00 */
        /* <DEDUP_REMOVED lines=8> */
[----:B------:R-:W-:Y:S04]  /*48dc0*/  STL [R1+0x46b8], R29 ;  /* 0x0046b81d01007387 */ /* 0x000fe80000100800 */
[----:B0-----:R0:W-:Y:S04]  /*48dd0*/  STL.64 [R1+0x45c0], R46 ;  /* 0x0045c02e01007387 */ /* 0x0011e80000100a00 */
[----:B------:R-:W-:Y:S01]  /*48de0*/  STL.64 [R1+0x45b8], R44 ;  /* 0x0045b82c01007387 */ /* 0x000fe20000100a00 */
[----:B0-----:R-:W-:-:S02]  /*48df0*/  IMAD.MOV.U32 R46, RZ, RZ, R13 ;  /* 0x000000ffff2e7224 */ /* 0x001fc400078e000d */
[----:B------:R-:W-:-:S05]  /*48e00*/  IMAD.MOV.U32 R47, RZ, RZ, R12 ;  /* 0x000000ffff2f7224 */ /* 0x000fca00078e000c */
[----:B------:R-:W-:Y:S04]  /*48e10*/  STL.64 [R1+0x46c8], R46 ;  /* 0x0046c82e01007387 */ /* 0x000fe80000100a00 */
[----:B------:R-:W2:Y:S04]  /*48e20*/  LDL.LU R12, [R1+0x500] ;  /* 0x00050000010c7983 */ /* 0x000ea80000300800 */
[----:B------:R-:W2:Y:S04]  /*48e30*/  LDL.LU R13, [R1+0x504] ;  /* 0x00050400010d7983 */ /* 0x000ea80000300800 */
[----:B------:R-:W3:Y:S04]  /*48e40*/  LDL.LU R14, [R1+0x508] ;  /* 0x00050800010e7983 */ /* 0x000ee80000300800 */
[----:B------:R-:W3:Y:S01]  /*48e50*/  LDL.LU R15, [R1+0x50c] ;  /* 0x00050c00010f7983 */ /* 0x000ee20000300800 */
[----:B------:R-:W-:-:S02]  /*48e60*/  IMAD.MOV.U32 R34, RZ, RZ, R21 ;  /* 0x000000ffff227224 */ /* 0x000fc400078e0015 */
[----:B------:R-:W-:Y:S01]  /*48e70*/  IMAD.MOV.U32 R35, RZ, RZ, R20 ;  /* 0x000000ffff237224 */ /* 0x000fe200078e0014 */
[----:B---3--:R-:W-:Y:S04]  /*48e80*/  STL.64 [R1+0x46e0], R14 ;  /* 0x0046e00e01007387 */ /* 0x008fe80000100a00 */
[----:B--2---:R-:W-:Y:S04]  /*48e90*/  STL.64 [R1+0x46d8], R12 ;  /* 0x0046d80c01007387 */ /* 0x004fe80000100a00 */
        /* <DEDUP_REMOVED lines=8> */
[----:B--2---:R0:W-:Y:S04]  /*48f20*/  STL.64 [R1+0x46f8], R24 ;  /* 0x0046f81801007387 */ /* 0x0041e80000100a00 */
[----:B------:R-:W2:Y:S04]  /*48f30*/  LDL.LU R20, [R1+0x570] ;  /* 0x0005700001147983 */ /* 0x000ea80000300800 */
[----:B------:R-:W2:Y:S04]  /*48f40*/  LDL.LU R21, [R1+0x574] ;  /* 0x0005740001157983 */ /* 0x000ea80000300800 */
[----:B------:R-:W2:Y:S04]  /*48f50*/  LDL.LU R22, [R1+0x578] ;  /* 0x0005780001167983 */ /* 0x000ea80000300800 */
[----:B------:R-:W2:Y:S04]  /*48f60*/  LDL.LU R23, [R1+0x57c] ;  /* 0x00057c0001177983 */ /* 0x000ea80000300800 */
[----:B0-----:R-:W3:Y:S04]  /*48f70*/  LDL.LU R24, [R1+0x560] ;  /* 0x0005600001187983 */ /* 0x001ee80000300800 */
[----:B------:R-:W3:Y:S04]  /*48f80*/  LDL.LU R25, [R1+0x564] ;  /* 0x0005640001197983 */ /* 0x000ee80000300800 */
[----:B------:R-:W3:Y:S04]  /*48f90*/  LDL.LU R26, [R1+0x568] ;  /* 0x00056800011a7983 */ /* 0x000ee80000300800 */
[----:B------:R-:W3:Y:S04]  /*48fa0*/  LDL.LU R27, [R1+0x56c] ;  /* 0x00056c00011b7983 */ /* 0x000ee80000300800 */
[----:B------:R-:W3:Y:S04]  /*48fb0*/  LDL.64 R38, [R1+0xf8] ;  /* 0x0000f80001267983 */ /* 0x000ee80000100a00 */
        /* <DEDUP_REMOVED lines=8> */
[----:B------:R-:W4:Y:S04]  /*49040*/  LDL.64 R34, [R1+0xe8] ;  /* 0x0000e80001227983 */ /* 0x000f280000100a00 */
        /* <DEDUP_REMOVED lines=16> */
[----:B------:R-:W-:-:S02]  /*49150*/  IMAD.MOV.U32 R10, RZ, RZ, R5 ;  /* 0x000000ffff0a7224 */ /* 0x000fc400078e0005 */
[----:B------:R-:W-:Y:S01]  /*49160*/  IMAD.MOV.U32 R11, RZ, RZ, R4 ;  /* 0x000000ffff0b7224 */ /* 0x000fe200078e0004 */
[C---:B--2---:R-:W-:Y:S08]  /*49170*/  HMMA.16816.F32 R20, R48.reuse, R6, R20 ;  /* 0x000000063014723c */ /* 0x044ff00000001814 */
[C---:B---3--:R-:W-:Y:S08]  /*49180*/  HMMA.16816.F32 R24, R48.reuse, R38, R24 ;  /* 0x000000263018723c */ /* 0x048ff00000001818 */
[C---:B----4-:R-:W-:Y:S08]  /*49190*/  HMMA.16816.F32 R56, R48.reuse, R58, R12 ;  /* 0x0000003a3038723c */ /* 0x050ff0000000180c */
[----:B------:R-:W-:Y:S01]  /*491a0*/  HMMA.16816.F32 R16, R48, R34, R16 ;  /* 0x000000223010723c */ /* 0x000fe20000001810 */
[----:B------:R0:W-:Y:S04]  /*491b0*/  STL.64 [R1+0x14d0], R20 ;  /* 0x0014d01401007387 */ /* 0x0001e80000100a00 */
[----:B------:R1:W-:Y:S01]  /*491c0*/  STL.64 [R1+0x14d8], R22 ;  /* 0x0014d81601007387 */ /* 0x0003e20000100a00 */
[----:B------:R-:W-:-:S03]  /*491d0*/  IMAD.MOV.U32 R5, RZ, RZ, R38 ;  /* 0x000000ffff057224 */ /* 0x000fc600078e0026 */
[----:B0-----:R-:W2:Y:S04]  /*491e0*/  LDL.LU R20, [R1+0x390] ;  /* 0x0003900001147983 */ /* 0x001ea80000300800 */
[----:B------:R-:W2:Y:S04]  /*491f0*/  LDL.LU R21, [R1+0x394] ;  /* 0x0003940001157983 */ /* 0x000ea80000300800 */
[----:B-1----:R-:W2:Y:S04]  /*49200*/  LDL.LU R22, [R1+0x398] ;  /* 0x0003980001167983 */ /* 0x002ea80000300800 */
[----:B------:R-:W2:Y:S04]  /*49210*/  LDL.LU R23, [R1+0x39c] ;  /* 0x00039c0001177983 */ /* 0x000ea80000300800 */
[----:B------:R-:W-:Y:S04]  /*49220*/  STL.64 [R1+0x14c0], R24 ;  /* 0x0014c01801007387 */ /* 0x000fe80000100a00 */
[----:B------:R0:W-:Y:S01]  /*49230*/  STL.64 [R1+0x14c8], R26 ;  /* 0x0014c81a01007387 */ /* 0x0001e20000100a00 */
[----:B------:R-:W-:-:S03]  /*49240*/  IMAD.MOV.U32 R4, RZ, RZ, R39 ;  /* 0x000000ffff047224 */ /* 0x000fc600078e0027 */
[----:B0-----:R-:W3:Y:S04]  /*49250*/  LDL.LU.64 R26, [R1+0x4700] ;  /* 0x00470000011a7983 */ /* 0x001ee80000300a00 */
[----:B------:R-:W3:Y:S04]  /*49260*/  LDL.LU.64 R24, [R1+0x46f8] ;  /* 0x0046f80001187983 */ /* 0x000ee80000300a00 */
[----:B------:R-:W4:Y:S04]  /*49270*/  LDL.LU R36, [R1+0x370] ;  /* 0x0003700001247983 */ /* 0x000f280000300800 */
[----:B------:R-:W4:Y:S04]  /*49280*/  LDL.LU R37, [R1+0x374] ;  /* 0x0003740001257983 */ /* 0x000f280000300800 */
[----:B------:R-:W4:Y:S04]  /*49290*/  LDL.LU R38, [R1+0x378] ;  /* 0x0003780001267983 */ /* 0x000f280000300800 */
[----:B------:R-:W4:Y:S04]  /*492a0*/  LDL.LU R39, [R1+0x37c] ;  /* 0x00037c0001277983 */ /* 0x000f280000300800 */
[----:B------:R0:W-:Y:S04]  /*492b0*/  STL.64 [R1+0x14b0], R16 ;  /* 0x0014b01001007387 */ /* 0x0001e80000100a00 */
[----:B------:R1:W-:Y:S01]  /*492c0*/  STL.64 [R1+0x14b8], R18 ;  /* 0x0014b81201007387 */ /* 0x0003e20000100a00 */
[----:B0-----:R-:W-:-:S03]  /*492d0*/  IMAD.MOV.U32 R17, RZ, RZ, R34 ;  /* 0x000000ffff117224 */ /* 0x001fc600078e0022 */
[----:B-1----:R-:W2:Y:S01]  /*492e0*/  LDL.LU.64 R18, [R1+0x46f0] ;  /* 0x0046f00001127983 */ /* 0x002ea20000300a00 */
[----:B------:R-:W-:-:S03]  /*492f0*/  IMAD.MOV.U32 R16, RZ, RZ, R35 ;  /* 0x000000ffff107224 */ /* 0x000fc600078e0023 */
[----:B------:R-:W3:Y:S04]  /*49300*/  LDL.LU.64 R34, [R1+0x46e8] ;  /* 0x0046e80001227983 */ /* 0x000ee80000300a00 */
[----:B------:R-:W2:Y:S04]  /*49310*/  LDL.LU.64 R14, [R1+0x46e0] ;  /* 0x0046e000010e7983 */ /* 0x000ea80000300a00 */
[----:B------:R-:W2:Y:S04]  /*49320*/  LDL.LU.64 R12, [R1+0x46d8] ;  /* 0x0046d800010c7983 */ /* 0x000ea80000300a00 */
[----:B------:R-:W-:Y:S04]  /*49330*/  STL.64 [R1+0x14a0], R56 ;  /* 0x0014a03801007387 */ /* 0x000fe80000100a00 */
[----:B------:R0:W-:Y:S04]  /*49340*/  STL.64 [R1+0x14a8], R58 ;  /* 0x0014a83a01007387 */ /* 0x0001e80000100a00 */
[----:B0-----:R-:W2:Y:S02]  /*49350*/  LDL.LU.64 R58, [R1+0x46d0] ;  /* 0x0046d000013a7983 */ /* 0x001ea40000300a00 */
[----:B--2---:R-:W-:-:S15]  /*49360*/  HMMA.16816.F32 R44, R48, R58, R44 ;  /* 0x0000003a302c723c */ /* 0x004fde000000182c */
[----:B------:R-:W-:-:S04]  /*49370*/  NOP ;  /* 0x0000000000007918 */ /* 0x000fc80000000000 */
[----:B------:R-:W-:Y:S04]  /*49380*/  STL.64 [R1+0x1490], R44 ;  /* 0x0014902c01007387 */ /* 0x000fe80000100a00 */
[----:B------:R0:W-:Y:S04]  /*49390*/  STL.64 [R1+0x1498], R46 ;  /* 0x0014982e01007387 */ /* 0x0001e80000100a00 */
[----:B0-----:R-:W2:Y:S01]  /*493a0*/  LDL.LU.64 R46, [R1+0x46c8] ;  /* 0x0046c800012e7983 */ /* 0x001ea20000300a00 */
[C---:B------:R-:W-:Y:S08]  /*493b0*/  HMMA.16816.F32 R8, R48.reuse, R10, R28 ;  /* 0x0000000a3008723c */ /* 0x040ff0000000181c */
[C---:B---3--:R-:W-:Y:S01]  /*493c0*/  HMMA.16816.F32 R32, R48.reuse, R34, R24 ;  /* 0x000000223020723c */ /* 0x048fe20000001818 */
[----:B------:R0:W-:Y:S04]  /*493d0*/  STL.64 [R1+0x4608], R58 ;  /* 0x0046083a01007387 */ /* 0x0001e80000100a00 */
[----:B------:R-:W3:Y:S04]  /*493e0*/  LDL.LU R56, [R1+0x330] ;  /* 0x0003300001387983 */ /* 0x000ee80000300800 */
[----:B------:R-:W3:Y:S04]  /*493f0*/  LDL.LU R57, [R1+0x334] ;  /* 0x0003340001397983 */ /* 0x000ee80000300800 */
[----:B0-----:R-:W3:Y:S04]  /*49400*/  LDL.LU R58, [R1+0x338] ;  /* 0x00033800013a7983 */ /* 0x001ee80000300800 */
[----:B------:R-:W3:Y:S04]  /*49410*/  LDL.LU R59, [R1+0x33c] ;  /* 0x00033c00013b7983 */ /* 0x000ee80000300800 */
[----:B------:R-:W3:Y:S04]  /*49420*/  LDL.LU.64 R30, [R1+0x46c0] ;  /* 0x0046c000011e7983 */ /* 0x000ee80000300a00 */
[----:B------:R-:W3:Y:S04]  /*49430*/  LDL.LU R29, [R1+0x46b8] ;  /* 0x0046b800011d7983 */ /* 0x000ee80000300800 */
[----:B------:R-:W-:Y:S04]  /*49440*/  STL.64 [R1+0x1480], R8 ;  /* 0x0014800801007387 */ /* 0x000fe80000100a00 */
[----:B------:R0:W-:Y:S04]  /*49450*/  STL.64 [R1+0x1488], R10 ;  /* 0x0014880a01007387 */ /* 0x0001e80000100a00 */
[----:B0-----:R-:W3:Y:S04]  /*49460*/  LDL.LU.64 R10, [R1+0x46b0] ;  /* 0x0046b000010a7983 */ /* 0x001ee80000300a00 */
[----:B------:R-:W3:Y:S04]  /*49470*/  LDL.LU.64 R8, [R1+0x46a8] ;  /* 0x0046a80001087983 */ /* 0x000ee80000300a00 */
[----:B------:R-:W3:Y:S04]  /*49480*/  LDL.LU.64 R26, [R1+0x46a0] ;  /* 0x0046a000011a7983 */ /* 0x000ee80000300a00 */
[----:B------:R-:W-:Y:S04]  /*49490*/  STL.64 [R1+0x1470], R32 ;  /* 0x0014702001007387 */ /* 0x000fe80000100a00 */
[----:B------:R0:W-:Y:S04]  /*494a0*/  STL.64 [R1+0x1478], R34 ;  /* 0x0014782201007387 */ /* 0x0001e80000100a00 */
[----:B0-----:R-:W3:Y:S04]  /*494b0*/  LDL.LU.64 R34, [R1+0x4698] ;  /* 0x0046980001227983 */ /* 0x001ee80000300a00 */
[----:B------:R-:W3:Y:S01]  /*494c0*/  LDL.LU.64 R32, [R1+0x4690] ;  /* 0x0046900001207983 */ /* 0x000ee20000300a00 */
[----:B--2---:R-:W-:-:S15]  /*494d0*/  HMMA.16816.F32 R12, R48, R46, R12 ;  /* 0x0000002e300c723c */ /* 0x004fde000000180c */
[----:B------:R-:W-:-:S04]  /*494e0*/  NOP ;  /* 0x0000000000007918 */ /* 0x000fc80000000000 */
        /* <DEDUP_REMOVED lines=8> */
[C---:B--2---:R-:W-:Y:S08]  /*49570*/  HMMA.16816.F32 R40, R48.reuse, R14, R40 ;  /* 0x0000000e3028723c */ /* 0x044ff00000001828 */
[----:B------:R-:W-:Y:S11]  /*49580*/  HMMA.16816.F32 R48, R48, R18, R20 ;  /* 0x000000123030723c */ /* 0x000ff60000001814 */
[----:B------:R-:W-:Y:S04]  /*49590*/  STL.64 [R1+0x1450], R40 ;  /* 0x0014502801007387 */ /* 0x000fe80000100a00 */
[----:B------:R0:W-:Y:S04]  /*495a0*/  STL.64 [R1+0x1458], R42 ;  /* 0x0014582a01007387 */ /* 0x0001e80000100a00 */
[----:B0-----:R-:W4:Y:S04]  /*495b0*/  LDL.LU.64 R42, [R1+0x4680] ;  /* 0x00468000012a7983 */ /* 0x001f280000300a00 */
[----:B------:R-:W2:Y:S04]  /*495c0*/  LDL.LU.64 R40, [R1+0x4678] ;  /* 0x0046780001287983 */ /* 0x000ea80000300a00 */
[----:B------:R0:W-:Y:S04]  /*495d0*/  STL.64 [R1+0x4610], R14 ;  /* 0x0046100e01007387 */ /* 0x0001e80000100a00 */
[----:B------:R-:W3:Y:S04]  /*495e0*/  LDL.LU R12, [R1+0x350] ;  /* 0x00035000010c7983 */ /* 0x000ee80000300800 */
[----:B------:R-:W3:Y:S04]  /*495f0*/  LDL.LU R13, [R1+0x354] ;  /* 0x00035400010d7983 */ /* 0x000ee80000300800 */
[----:B0-----:R-:W3:Y:S04]  /*49600*/  LDL.LU R14, [R1+0x358] ;  /* 0x00035800010e7983 */ /* 0x001ee80000300800 */
[----:B------:R-:W3:Y:S04]  /*49610*/  LDL.LU R15, [R1+0x35c] ;  /* 0x00035c00010f7983 */ /* 0x000ee80000300800 */
[----:B------:R-:W4:Y:S04]  /*49620*/  LDL.LU.64 R22, [R1+0x4670] ;  /* 0x0046700001167983 */ /* 0x000f280000300a00 */
[----:B------:R-:W4:Y:S04]  /*49630*/  LDL.LU.64 R20, [R1+0x4668] ;  /* 0x0046680001147983 */ /* 0x000f280000300a00 */
[----:B------:R0:W-:Y:S04]  /*49640*/  STL.64 [R1+0x470], R48 ;  /* 0x0004703001007387 */ /* 0x0001e80000100a00 */
[----:B------:R1:W-:Y:S04]  /*49650*/  STL.64 [R1+0x478], R50 ;  /* 0x0004783201007387 */ /* 0x0003e80000100a00 */
[----:B0-----:R-:W2:Y:S04]  /*49660*/  LDL.LU R48, [R1+0x360] ;  /* 0x0003600001307983 */ /* 0x001ea80000300800 */
[----:B------:R-:W2:Y:S04]  /*49670*/  LDL.LU R49, [R1+0x364] ;  /* 0x0003640001317983 */ /* 0x000ea80000300800 */
[----:B-1----:R-:W2:Y:S04]  /*49680*/  LDL.LU R50, [R1+0x368] ;  /* 0x0003680001327983 */ /* 0x002ea80000300800 */
[----:B------:R-:W2:Y:S04]  /*49690*/  LDL.LU R51, [R1+0x36c] ;  /* 0x00036c0001337983 */ /* 0x000ea80000300800 */
[----:B------:R-:W-:Y:S01]  /*496a0*/  STL.64 [R1+0x45c8], R18 ;  /* 0x0045c81201007387 */ /* 0x000fe20000100a00 */
[----:B----4-:R-:W-:-:S15]  /*496b0*/  HMMA.16816.F32 R36, R20, R42, R36 ;  /* 0x0000002a1424723c */ /* 0x010fde0000001824 */
[----:B------:R-:W-:-:S04]  /*496c0*/  NOP ;  /* 0x0000000000007918 */ /* 0x000fc80000000000 */
[----:B------:R-:W-:Y:S04]  /*496d0*/  STL.64 [R1+0x370], R36 ;  /* 0x0003702401007387 */ /* 0x000fe80000100a00 */
[----:B------:R0:W-:Y:S04]  /*496e0*/  STL.64 [R1+0x378], R38 ;  /* 0x0003782601007387 */ /* 0x0001e80000100a00 */
[----:B0-----:R-:W4:Y:S04]  /*496f0*/  LDL.LU.64 R38, [R1+0x4660] ;  /* 0x0046600001267983 */ /* 0x001f280000300a00 */
[----:B------:R-:W4:Y:S04]  /*49700*/  LDL.LU.64 R36, [R1+0x4658] ;  /* 0x0046580001247983 */ /* 0x000f280000300a00 */
[----:B------:R-:W-:Y:S04]  /*49710*/  STL.64 [R1+0x45e0], R42 ;  /* 0x0045e02a01007387 */ /* 0x000fe80000100a00 */
[----:B--2---:R4:W-:Y:S01]  /*49720*/  STL.64 [R1+0x45d8], R40 ;  /* 0x0045d82801007387 */ /* 0x0049e20000100a00 */
[C---:B---3--:R-:W-:Y:S08]  /*49730*/  HMMA.16816.F32 R12, R20.reuse, R34, R12 ;  /* 0x00000022140c723c */ /* 0x048ff0000000180c */
[C---:B----4-:R-:W-:Y:S01]  /*49740*/  HMMA.16816.F32 R40, R20.reuse, R38, R48 ;  /* 0x000000261428723c */ /* 0x050fe20000001830 */
[----:B------:R-:W-:Y:S04]  /*49750*/  STL.64 [R1+0x45f0], R38 ;  /* 0x0045f02601007387 */ /* 0x000fe80000100a00 */
[----:B------:R-:W-:Y:S04]  /*49760*/  STL.64 [R1+0x45e8], R36 ;  /* 0x0045e82401007387 */ /* 0x000fe80000100a00 */
[----:B------:R-:W0:Y:S10]  /*49770*/  LDSM.16.MT88.4 R48, [R29+UR5+0x2080] ;  /* 0x002080051d30783b */ /* 0x000e340008004200 */
[----:B------:R-:W-:Y:S04]  /*49780*/  STL.64 [R1+0x360], R40 ;  /* 0x0003602801007387 */ /* 0x000fe80000100a00 */
[----:B------:R-:W-:Y:S04]  /*49790*/  STL.64 [R1+0x368], R42 ;  /* 0x0003682a01007387 */ /* 0x000fe80000100a00 */
[----:B------:R-:W-:Y:S04]  /*497a0*/  STL.64 [R1+0x4600], R34 ;  /* 0x0046002201007387 */ /* 0x000fe80000100a00 */
[----:B------:R-:W-:Y:S04]  /*497b0*/  STL.64 [R1+0x45f8], R32 ;  /* 0x0045f82001007387 */ /* 0x000fe80000100a00 */
[----:B------:R-:W-:Y:S04]  /*497c0*/  STL.64 [R1+0x350], R12 ;  /* 0x0003500c01007387 */ /* 0x000fe80000100a00 */
[----:B------:R1:W-:Y:S02]  /*497d0*/  STL.64 [R1+0x358], R14 ;  /* 0x0003580e01007387 */ /* 0x0003e40000100a00 */
[C---:B-1----:R-:W-:Y:S08]  /*497e0*/  HMMA.16816.F32 R12, R20.reuse, R30, R44 ;  /* 0x0000001e140c723c */ /* 0x042ff0000000182c */
[C---:B------:R-:W-:Y:S01]  /*497f0*/  HMMA.16816.F32 R32, R20.reuse, R26, R56 ;  /* 0x0000001a1420723c */ /* 0x040fe20000001838 */
[----:B------:R-:W-:Y:S10]  /*49800*/  STL.64 [R1+0x45a0], R26 ;  /* 0x0045a01a01007387 */ /* 0x000ff40000100a00 */
[----:B------:R-:W-:Y:S04]  /*49810*/  STL.64 [R1+0x340], R12 ;  /* 0x0003400c01007387 */ /* 0x000fe80000100a00 */
[----:B------:R1:W-:Y:S02]  /*49820*/  STL.64 [R1+0x348], R14 ;  /* 0x0003480e01007387 */ /* 0x0003e40000100a00 */
[----:B-1----:R-:W-:Y:S02]  /*49830*/  HMMA.16816.F32 R12, R20, R10, R52 ;  /* 0x0000000a140c723c */ /* 0x002fe40000001834 */
[----:B------:R1:W-:Y:S04]  /*49840*/  STL.64 [R1+0x330], R32 ;  /* 0x0003302001007387 */ /* 0x0003e80000100a00 */
[----:B------:R2:W-:Y:S04]  /*49850*/  STL.64 [R1+0x338], R34 ;  /* 0x0003382201007387 */ /* 0x0005e80000100a00 */
[----:B------:R-:W3:Y:S09]  /*49860*/  LDL.LU R52, [R1+0x160] ;  /* 0x0001600001347983 */ /* 0x000ef20000300800 */
[----:B------:R4:W-:Y:S04]  /*49870*/  STL.64 [R1+0x310], R12 ;  /* 0x0003100c01007387 */ /* 0x0009e80000100a00 */
[----:B------:R0:W-:Y:S04]  /*49880*/  STL.64 [R1+0x318], R14 ;  /* 0x0003180e01007387 */ /* 0x0001e80000100a00 */
[----:B------:R-:W3:Y:S04]  /*49890*/  LDL.LU R53, [R1+0x164] ;  /* 0x0001640001357983 */ /* 0x000ee80000300800 */
[----:B------:R-:W2:Y:S04]  /*498a0*/  LDL.LU R54, [R1+0x168] ;  /* 0x0001680001367983 */ /* 0x000ea80000300800 */
[----:B------:R-:W2:Y:S04]  /*498b0*/  LDL.LU R55, [R1+0x16c] ;  /* 0x00016c0001377983 */ /* 0x000ea80000300800 */
[----:B--2---:R2:W-:Y:S04]  /*498c0*/  STL.64 [R1+0x4620], R54 ;  /* 0x0046203601007387 */ /* 0x0045e80000100a00 */
[----:B---3--:R-:W-:Y:S04]  /*498d0*/  STL.64 [R1+0x4618], R52 ;  /* 0x0046183401007387 */ /* 0x008fe80000100a00 */
[----:B-1----:R-:W3:Y:S04]  /*498e0*/  LDL.LU R32, [R1+0x1a0] ;  /* 0x0001a00001207983 */ /* 0x002ee80000300800 */
[----:B------:R-:W3:Y:S04]  /*498f0*/  LDL.LU R33, [R1+0x1a4] ;  /* 0x0001a40001217983 */ /* 0x000ee80000300800 */
[----:B------:R-:W2:Y:S04]  /*49900*/  LDL.LU R34, [R1+0x1a8] ;  /* 0x0001a80001227983 */ /* 0x000ea80000300800 */
[----:B------:R-:W2:Y:S04]  /*49910*/  LDL.LU R35, [R1+0x1ac] ;  /* 0x0001ac0001237983 */ /* 0x000ea80000300800 */
[----:B--2---:R-:W-:Y:S04]  /*49920*/  STL.64 [R1+0x4630], R34 ;  /* 0x0046302201007387 */ /* 0x004fe80000100a00 */
[----:B---3--:R-:W-:Y:S04]  /*49930*/  STL.64 [R1+0x4628], R32 ;  /* 0x0046282001007387 */ /* 0x008fe80000100a00 */
[----:B----4-:R-:W2:Y:S04]  /*49940*/  LDL.LU R12, [R1+0x1b0] ;  /* 0x0001b000010c7983 */ /* 0x010ea80000300800 */
[----:B------:R-:W2:Y:S04]  /*49950*/  LDL.LU R13, [R1+0x1b4] ;  /* 0x0001b400010d7983 */ /* 0x000ea80000300800 */
[----:B0-----:R-:W3:Y:S04]  /*49960*/  LDL.LU R14, [R1+0x1b8] ;  /* 0x0001b800010e7983 */ /* 0x001ee80000300800 */
[----:B------:R-:W3:Y:S01]  /*49970*/  LDL.LU R15, [R1+0x1bc] ;  /* 0x0001bc00010f7983 */ /* 0x000ee20000300800 */
[----:B------:R-:W-:-:S02]  /*49980*/  IMAD.MOV.U32 R54, RZ, RZ, R17 ;  /* 0x000000ffff367224 */ /* 0x000fc400078e0011 */
[----:B------:R-:W-:Y:S01]  /*49990*/  IMAD.MOV.U32 R55, RZ, RZ, R16 ;  /* 0x000000ffff377224 */ /* 0x000fe200078e0010 */
[----:B---3--:R0:W-:Y:S04]  /*499a0*/  STL.64 [R1+0x4640], R14 ;  /* 0x0046400e01007387 */ /* 0x0081e80000100a00 */
[----:B--2---:R-:W-:Y:S04]  /*499b0*/  STL.64 [R1+0x4638], R12 ;  /* 0x0046380c01007387 */ /* 0x004fe80000100a00 */
[----:B------:R1:W-:Y:S01]  /*499c0*/  STL.64 [R1+0x4648], R54 ;  /* 0x0046483601007387 */ /* 0x0003e20000100a00 */
[----:B0-----:R-:W-:-:S02]  /*499d0*/  IMAD.MOV.U32 R14, RZ, RZ, R5 ;  /* 0x000000ffff0e7224 */ /* 0x001fc400078e0005 */
[----:B------:R-:W-:-:S05]  /*499e0*/  IMAD.MOV.U32 R15, RZ, RZ, R4 ;  /* 0x000000ffff0f7224 */ /* 0x000fca00078e0004 */
[----:B------:R0:W-:Y:S04]  /*499f0*/  STL.64 [R1+0x4650], R14 ;  /* 0x0046500e01007387 */ /* 0x0001e80000100a00 */
[----:B------:R-:W2:Y:S04]  /*49a00*/  LDL.LU R52, [R1+0x1d0] ;  /* 0x0001d00001347983 */ /* 0x000ea80000300800 */
[----:B------:R-:W2:Y:S04]  /*49a10*/  LDL.LU R53, [R1+0x1d4] ;  /* 0x0001d40001357983 */ /* 0x000ea80000300800 */
[----:B-1----:R-:W2:Y:S04]  /*49a20*/  LDL.LU R54, [R1+0x1d8] ;  /* 0x0001d80001367983 */ /* 0x002ea80000300800 */
[----:B------:R-:W2:Y:S04]  /*49a30*/  LDL.LU R55, [R1+0x1dc] ;  /* 0x0001dc0001377983 */ /* 0x000ea80000300800 */
[----:B------:R-:W3:Y:S04]  /*49a40*/  LDL.LU R12, [R1+0x300] ;  /* 0x00030000010c7983 */ /* 0x000ee80000300800 */
[----:B------:R-:W3:Y:S04]  /*49a50*/  LDL.LU R13, [R1+0x304] ;  /* 0x00030400010d7983 */ /* 0x000ee80000300800 */
[----:B0-----:R-:W3:Y:S04]  /*49a60*/  LDL.LU R14, [R1+0x308] ;  /* 0x00030800010e7983 */ /* 0x001ee80000300800 */
[----:B------:R-:W3:Y:S04]  /*49a70*/  LDL.LU R15, [R1+0x30c] ;  /* 0x00030c00010f7983 */ /* 0x000ee80000300800 */
[----:B------:R-:W4:Y:S04]  /*49a80*/  LDL.LU R32, [R1+0x1c0] ;  /* 0x0001c00001207983 */ /* 0x000f280000300800 */
[----:B------:R-:W4:Y:S04]  /*49a90*/  LDL.LU R33, [R1+0x1c4] ;  /* 0x0001c40001217983 */ /* 0x000f280000300800 */
[----:B------:R-:W4:Y:S04]  /*49aa0*/  LDL.LU R34, [R1+0x1c8] ;  /* 0x0001c80001227983 */ /* 0x000f280000300800 */
[----:B------:R-:W4:Y:S04]  /*49ab0*/  LDL.LU R35, [R1+0x1cc] ;  /* 0x0001cc0001237983 */ /* 0x000f280000300800 */
[----:B------:R-:W2:Y:S04]  /*49ac0*/  LDL.64 R58, [R1+0xd8] ;  /* 0x0000d800013a7983 */ /* 0x000ea80000100a00 */
[----:B------:R-:W2:Y:S04]  /*49ad0*/  LDL.LU R40, [R1+0x180] ;  /* 0x0001800001287983 */ /* 0x000ea80000300800 */
[----:B------:R-:W2:Y:S04]  /*49ae0*/  LDL.LU R41, [R1+0x184] ;  /* 0x0001840001297983 */ /* 0x000ea80000300800 */
[----:B------:R-:W2:Y:S04]  /*49af0*/  LDL.LU R42, [R1+0x188] ;  /* 0x00018800012a7983 */ /* 0x000ea80000300800 */
[----:B------:R-:W2:Y:S04]  /*49b00*/  LDL.LU R43, [R1+0x18c] ;  /* 0x00018c00012b7983 */ /* 0x000ea80000300800 */
[----:B------:R-:W2:Y:S04]  /*49b10*/  LDL.64 R38, [R1+0x28] ;  /* 0x0000280001267983 */ /* 0x000ea80000100a00 */
        /* <DEDUP_REMOVED lines=11> */
[----:B0-----:R-:W2:Y:S04]  /*49bd0*/  LDL.LU R8, [R1+0x190] ;  /* 0x0001900001087983 */ /* 0x001ea80000300800 */
        /* <DEDUP_REMOVED lines=8> */
[----:B------:R-:W2:Y:S01]  /*49c60*/  LDL.LU R51, [R1+0x14c] ;  /* 0x00014c0001337983 */ /* 0x000ea20000300800 */
[----:B---3--:R-:W-:-:S15]  /*49c70*/  HMMA.16816.F32 R12, R20, R6, R12 ;  /* 0x00000006140c723c */ /* 0x008fde000000180c */
[----:B------:R-:W-:-:S04]  /*49c80*/  NOP ;  /* 0x0000000000007918 */ /* 0x000fc80000000000 */
[----:B------:R-:W-:Y:S04]  /*49c90*/  STL.64 [R1+0x12d0], R12 ;  /* 0x0012d00c01007387 */ /* 0x000fe80000100a00 */
[----:B------:R0:W-:Y:S04]  /*49ca0*/  STL.64 [R1+0x12d8], R14 ;  /* 0x0012d80e01007387 */ /* 0x0001e80000100a00 */
[----:B0-----:R-:W2:Y:S02]  /*49cb0*/  LDL.LU.64 R14, [R1+0x4650] ;  /* 0x00465000010e7983 */ /* 0x001ea40000300a00 */
[----:B--2---:R-:W-:Y:S02]  /*49cc0*/  HMMA.16816.F32 R12, R20, R14, R52 ;  /* 0x0000000e140c723c */ /* 0x004fe40000001834 */
[----:B------:R-:W4:-:S15]  /*49cd0*/  LDL.LU.64 R54, [R1+0x4648] ;  /* 0x0046480001367983 */ /* 0x000f1e0000300a00 */
[----:B------:R-:W-:Y:S02]  /*49ce0*/  NOP ;  /* 0x0000000000007918 */ /* 0x000fe40000000000 */
[----:B------:R-:W-:Y:S04]  /*49cf0*/  STL.64 [R1+0x12c0], R12 ;  /* 0x0012c00c01007387 */ /* 0x000fe80000100a00 */
[----:B------:R0:W-:Y:S04]  /*49d00*/  STL.64 [R1+0x12c8], R14 ;  /* 0x0012c80e01007387 */ /* 0x0001e80000100a00 */
[----:B0-----:R-:W2:Y:S04]  /*49d10*/  LDL.LU.64 R14, [R1+0x4640] ;  /* 0x00464000010e7983 */ /* 0x001ea80000300a00 */
[----:B------:R-:W2:Y:S01]  /*49d20*/  LDL.LU.64 R12, [R1+0x4638] ;  /* 0x00463800010c7983 */ /* 0x000ea20000300a00 */
[C---:B----4-:R-:W-:Y:S03]  /*49d30*/  HMMA.16816.F32 R52, R20.reuse, R54, R32 ;  /* 0x000000361434723c */ /* 0x050fe60000001820 */
[----:B------:R-:W3:Y:S04]  /*49d40*/  LDL.LU.64 R34, [R1+0x4630] ;  /* 0x0046300001227983 */ /* 0x000ee80000300a00 */
[----:B------:R-:W3:Y:S01]  /*49d50*/  LDL.LU.64 R32, [R1+0x4628] ;  /* 0x0046280001207983 */ /* 0x000ee20000300a00 */
[----:B--2---:R-:W-:Y:S11]  /*49d60*/  HMMA.16816.F32 R12, R20, R58, R12 ;  /* 0x0000003a140c723c */ /* 0x004ff6000000180c */
[----:B------:R-:W-:Y:S04]  /*49d70*/  STL.64 [R1+0x12b0], R52 ;  /* 0x0012b03401007387 */ /* 0x000fe80000100a00 */
[----:B------:R0:W-:Y:S04]  /*49d80*/  STL.64 [R1+0x12b8], R54 ;  /* 0x0012b83601007387 */ /* 0x0001e80000100a00 */
[----:B0-----:R-:W2:Y:S04]  /*49d90*/  LDL.LU.64 R54, [R1+0x4620] ;  /* 0x0046200001367983 */ /* 0x001ea80000300a00 */
[----:B------:R-:W2:Y:S04]  /*49da0*/  LDL.LU.64 R52, [R1+0x4618] ;  /* 0x0046180001347983 */ /* 0x000ea80000300a00 */
[----:B------:R0:W-:Y:S04]  /*49db0*/  STL.64 [R1+0x12a0], R12 ;  /* 0x0012a00c01007387 */ /* 0x0001e80000100a00 */
[----:B------:R1:W-:Y:S01]  /*49dc0*/  STL.64 [R1+0x12a8], R14 ;  /* 0x0012a80e01007387 */ /* 0x0003e20000100a00 */
[----:B0-----:R-:W-:-:S03]  /*49dd0*/  IMAD.MOV.U32 R13, RZ, RZ, R58 ;  /* 0x000000ffff0d7224 */ /* 0x001fc600078e003a */
[----:B-1----:R-:W2:Y:S01]  /*49de0*/  LDL.LU.64 R14, [R1+0x4610] ;  /* 0x00461000010e7983 */ /* 0x002ea20000300a00 */
[----:B------:R-:W-:-:S03]  /*49df0*/  IMAD.MOV.U32 R12, RZ, RZ, R59 ;  /* 0x000000ffff0c7224 */ /* 0x000fc600078e003b */
[----:B------:R-:W3:Y:S01]  /*49e00*/  LDL.LU.64 R58, [R1+0x4608] ;  /* 0x00460800013a7983 */ /* 0x000ee20000300a00 */
[C---:B------:R-:W-:Y:S08]  /*49e10*/  HMMA.16816.F32 R8, R20.reuse, R38, R8 ;  /* 0x000000261408723c */ /* 0x040ff00000001808 */
[----:B------:R-:W-:Y:S01]  /*49e20*/  HMMA.16816.F32 R40, R20, R46, R40 ;  /* 0x0000002e1428723c */ /* 0x000fe20000001828 */
[----:B------:R-:W-:-:S02]  /*49e30*/  IMAD.MOV.U32 R5, RZ, RZ, R46 ;  /* 0x000000ffff057224 */ /* 0x000fc400078e002e */
[----:B------:R-:W-:-:S05]  /*49e40*/  IMAD.MOV.U32 R4, RZ, RZ, R47 ;  /* 0x000000ffff047224 */ /* 0x000fca00078e002f */
[----:B---3--:R-:W-:-:S15]  /*49e50*/  HMMA.16816.F32 R32, R20, R58, R32 ;  /* 0x0000003a1420723c */ /* 0x008fde0000001820 */
[----:B------:R-:W-:-:S04]  /*49e60*/  NOP ;  /* 0x0000000000007918 */ /* 0x000fc80000000000 */
[----:B------:R-:W-:Y:S04]  /*49e70*/  STL.64 [R1+0x1290], R32 ;  /* 0x0012902001007387 */ /* 0x000fe80000100a00 */
[----:B------:R0:W-:Y:S04]  /*49e80*/  STL.64 [R1+0x1298], R34 ;  /* 0x0012982201007387 */ /* 0x0001e80000100a00 */
[----:B0-----:R-:W3:Y:S04]  /*49e90*/  LDL.LU.64 R34, [R1+0x4600] ;  /* 0x0046000001227983 */ /* 0x001ee80000300a00 */
[----:B------:R-:W4:Y:S04]  /*49ea0*/  LDL.LU.64 R32, [R1+0x45f8] ;  /* 0x0045f80001207983 */ /* 0x000f280000300a00 */
[----:B------:R0:W-:Y:S04]  /*49eb0*/  STL.64 [R1+0x4538], R58 ;  /* 0x0045383a01007387 */ /* 0x0001e80000100a00 */
[----:B------:R-:W3:Y:S04]  /*49ec0*/  LDL.LU R56, [R1+0x150] ;  /* 0x0001500001387983 */ /* 0x000ee80000300800 */
[----:B------:R-:W3:Y:S04]  /*49ed0*/  LDL.LU R57, [R1+0x154] ;  /* 0x0001540001397983 */ /* 0x000ee80000300800 */
[----:B0-----:R-:W3:Y:S04]  /*49ee0*/  LDL.LU R58, [R1+0x158] ;  /* 0x00015800013a7983 */ /* 0x001ee80000300800 */
[----:B------:R-:W3:Y:S04]  /*49ef0*/  LDL.LU R59, [R1+0x15c] ;  /* 0x00015c00013b7983 */ /* 0x000ee80000300800 */
[----:B------:R0:W-:Y:S04]  /*49f00*/  STL.64 [R1+0x1280], R8 ;  /* 0x0012800801007387 */ /* 0x0001e80000100a00 */
[----:B------:R-:W-:Y:S01]  /*49f10*/  STL.64 [R1+0x1288], R10 ;  /* 0x0012880a01007387 */ /* 0x000fe20000100a00 */
[----:B0-----:R-:W-:-:S02]  /*49f20*/  IMAD.MOV.U32 R9, RZ, RZ, R38 ;  /* 0x000000ffff097224 */ /* 0x001fc400078e0026 */
[----:B------:R-:W-:Y:S02]  /*49f30*/  IMAD.MOV.U32 R8, RZ, RZ, R39 ;  /* 0x000000ffff087224 */ /* 0x000fe400078e0027 */
[----:B------:R-:W3:Y:S04]  /*49f40*/  LDL.LU.64 R38, [R1+0x45f0] ;  /* 0x0045f00001267983 */ /* 0x000ee80000300a00 */
[----:B------:R-:W3:Y:S04]  /*49f50*/  LDL.LU.64 R36, [R1+0x45e8] ;  /* 0x0045e80001247983 */ /* 0x000ee80000300a00 */
[----:B------:R-:W-:Y:S04]  /*49f60*/  STL.64 [R1+0x10e0], R40 ;  /* 0x0010e02801007387 */ /* 0x000fe80000100a00 */
[----:B------:R0:W-:Y:S04]  /*49f70*/  STL.64 [R1+0x10e8], R42 ;  /* 0x0010e82a01007387 */ /* 0x0001e80000100a00 */
[----:B0-----:R-:W3:Y:S04]  /*49f80*/  LDL.LU.64 R42, [R1+0x45e0] ;  /* 0x0045e000012a7983 */ /* 0x001ee80000300a00 */
[----:B------:R-:W3:Y:S04]  /*49f90*/  LDL.LU.64 R40, [R1+0x45d8] ;  /* 0x0045d80001287983 */ /* 0x000ee80000300a00 */
[----:B------:R-:W3:Y:S01]  /*49fa0*/  LDL.LU.64 R46, [R1+0x45d0] ;  /* 0x0045d000012e7983 */ /* 0x000ee20000300a00 */
[C---:B--2---:R-:W-:Y:S08]  /*49fb0*/  HMMA.16816.F32 R52, R20.reuse, R14, R52 ;  /* 0x0000000e1434723c */ /* 0x044ff00000001834 */
[----:B---3--:R-:W-:Y:S01]  /*49fc0*/  HMMA.16816.F32 R44, R20, R46, R16 ;  /* 0x0000002e142c723c */ /* 0x008fe20000001810 */
[----:B------:R-:W2:-:S15]  /*49fd0*/  LDL.LU.64 R18, [R1+0x45c8] ;  /* 0x0045c80001127983 */ /* 0x000e9e0000300a00 */
[----:B------:R-:W-:-:S03]  /*49fe0*/  NOP ;  /* 0x0000000000007918 */ /* 0x000fc60000000000 */
[----:B------:R-:W-:Y:S04]  /*49ff0*/  STL.64 [R1+0x10d0], R44 ;  /* 0x0010d02c01007387 */ /* 0x000fe80000100a00 */
[----:B------:R0:W-:Y:S04]  /*4a000*/  STL.64 [R1+0x10d8], R46 ;  /* 0x0010d82e01007387 */ /* 0x0001e80000100a00 */
[----:B0-----:R-:W3:Y:S04]  /*4a010*/  LDL.LU.64 R46, [R1+0x45c0] ;  /* 0x0045c000012e7983 */ /* 0x001ee80000300a00 */
[----:B------:R-:W3:Y:S04]  /*4a020*/  LDL.LU.64 R44, [R1+0x45b8] ;  /* 0x0045b800012c7983 */ /* 0x000ee80000300a00 */
[----:B------:R-:W-:Y:S04]  /*4a030*/  STL.64 [R1+0x10c0], R52 ;  /* 0x0010c03401007387 */ /* 0x000fe80000100a00 */
[----:B------:R0:W-:Y:S04]  /*4a040*/  STL.64 [R1+0x10c8], R54 ;  /* 0x0010c83601007387 */ /* 0x0001e80000100a00 */
[----:B0-----:R-:W3:Y:S04]  /*4a050*/  LDL.LU.64 R54, [R1+0x45b0] ;  /* 0x0045b00001367983 */ /* 0x001ee80000300a00 */
[----:B------:R-:W3:Y:S04]  /*4a060*/  LDL.LU.64 R52, [R1+0x45a8] ;  /* 0x0045a80001347983 */ /* 0x000ee80000300a00 */
[----:B------:R-:W-:Y:S04]  /*4a070*/  STL.64 [R1+0x4518], R14 ;  /* 0x0045180e01007387 */ /* 0x000fe80000100a00 */
[----:B--2---:R0:W-:Y:S01]  /*4a080*/  STL.64 [R1+0x4560], R18 ;  /* 0x0045601201007387 */ /* 0x0041e20000100a00 */
[----:B---3--:R-:W-:Y:S03]  /*4a090*/  HMMA.16816.F32 R20, R20, R18, R52 ;  /* 0x000000121414723c */ /* 0x008fe60000001834 */
[----:B------:R-:W2:Y:S05]  /*4a0a0*/  LDL.LU.64 R54, [R1+0x8] ;  /* 0x0000080001367983 */ /* 0x000eaa0000300a00 */
[C---:B0-----:R-:W-:Y:S11]  /*4a0b0*/  HMMA.16816.F32 R16, R44.reuse, R42, R56 ;  /* 0x0000002a2c10723c */ /* 0x041ff60000001838 */
[----:B------:R-:W-:Y:S04]  /*4a0c0*/  STL.64 [R1+0x300], R20 ;  /* 0x0003001401007387 */ /* 0x000fe80000100a00 */
[----:B------:R-:W-:Y:S04]  /*4a0d0*/  STL.64 [R1+0x308], R22 ;  /* 0x0003081601007387 */ /* 0x000fe80000100a00 */
[----:B--2---:R-:W-:Y:S04]  /*4a0e0*/  STL.64 [R1+0x4520], R54 ;  /* 0x0045203601007387 */ /* 0x004fe80000100a00 */
[----:B------:R-:W-:Y:S04]  /*4a0f0*/  STL.64 [R1+0x4530], R42 ;  /* 0x0045302a01007387 */ /* 0x000fe80000100a00 */
[----:B------:R-:W-:Y:S04]  /*4a100*/  STL.64 [R1+0x4528], R40 ;  /* 0x0045282801007387 */ /* 0x000fe80000100a00 */
[----:B------:R-:W-:Y:S04]  /*4a110*/  STL.64 [R1+0x11e0], R16 ;  /* 0x0011e01001007387 */ /* 0x000fe80000100a00 */
[----:B------:R0:W-:Y:S02]  /*4a120*/  STL.64 [R1+0x11e8], R18 ;  /* 0x0011e81201007387 */ /* 0x0001e40000100a00 */
[----:B0-----:R-:W-:Y:S02]  /*4a130*/  HMMA.16816.F32 R16, R44, R38, R48 ;  /* 0x000000262c10723c */ /* 0x001fe40000001830 */
[----:B------:R-:W-:Y:S04]  /*4a140*/  STL.64 [R1+0x4548], R38 ;  /* 0x0045482601007387 */ /* 0x000fe80000100a00 */
[----:B------:R-:W-:-:S13]  /*4a150*/  STL.64 [R1+0x4540], R36 ;  /* 0x0045402401007387 */ /* 0x000fda0000100a00 */
[----:B------:R-:W-:Y:S04]  /*4a160*/  STL.64 [R1+0x11d0], R16 ;  /* 0x0011d01001007387 */ /* 0x000fe80000100a00 */
[----:B------:R0:W-:Y:S04]  /*4a170*/  STL.64 [R1+0x11d8], R18 ;  /* 0x0011d81201007387 */ /* 0x0001e80000100a00 */
[----:B------:R-:W2:Y:S01]  /*4a180*/  LDL.LU R48, [R1+0x290] ;  /* 0x0002900001307983 */ /* 0x000ea20000300800 */
[----:B0-----:R-:W-:-:S15]  /*4a190*/  HMMA.16816.F32 R16, R44, R34, R24 ;  /* 0x000000222c10723c */ /* 0x001fde0000001818 */
[----:B------:R-:W-:-:S04]  /*4a1a0*/  NOP ;  /* 0x0000000000007918 */ /* 0x000fc80000000000 */
[----:B------:R0:W-:Y:S04]  /*4a1b0*/  STL.64 [R1+0x11c0], R16 ;  /* 0x0011c01001007387 */ /* 0x0001e80000100a00 */
[----:B------:R1:W-:Y:S04]  /*4a1c0*/  STL.64 [R1+0x11c8], R18 ;  /* 0x0011c81201007387 */ /* 0x0003e80000100a00 */
        /* <DEDUP_REMOVED lines=11> */
[----:B------:R-:W3:Y:S04]  /*4a280*/  LDL.LU R55, [R1+0x2ac] ;  /* 0x0002ac0001377983 */ /* 0x000ee80000300800 */
[----:B---3--:R-:W-:Y:S04]  /*4a290*/  STL.64 [R1+0x4578], R54 ;  /* 0x0045783601007387 */ /* 0x008fe80000100a00 */
[----:B--2---:R2:W-:Y:S04]  /*4a2a0*/  STL.64 [R1+0x4570], R52 ;  /* 0x0045703401007387 */ /* 0x0045e80000100a00 */
[----:B------:R-:W3:Y:S04]  /*4a2b0*/  LDL.LU R40, [R1+0x2b0] ;  /* 0x0002b00001287983 */ /* 0x000ee80000300800 */
[----:B------:R-:W3:Y:S04]  /*4a2c0*/  LDL.LU R41, [R1+0x2b4] ;  /* 0x0002b40001297983 */ /* 0x000ee80000300800 */
[----:B------:R-:W2:Y:S04]  /*4a2d0*/  LDL.LU R42, [R1+0x2b8] ;  /* 0x0002b800012a7983 */ /* 0x000ea80000300800 */
[----:B------:R-:W2:Y:S04]  /*4a2e0*/  LDL.LU R43, [R1+0x2bc] ;  /* 0x0002bc00012b7983 */ /* 0x000ea80000300800 */
        /* <DEDUP_REMOVED lines=8> */
[----:B--2---:R-:W-:Y:S04]  /*4a370*/  STL.64 [R1+0x4588], R42 ;  /* 0x0045882a01007387 */ /* 0x004fe80000100a00 */
[----:B---3--:R2:W-:Y:S04]  /*4a380*/  STL.64 [R1+0x4580], R40 ;  /* 0x0045802801007387 */ /* 0x0085e80000100a00 */
[----:B------:R-:W3:Y:S04]  /*4a390*/  LDL.LU R20, [R1+0x100] ;  /* 0x0001000001147983 */ /* 0x000ee80000300800 */
[----:B------:R-:W3:Y:S04]  /*4a3a0*/  LDL.LU R21, [R1+0x104] ;  /* 0x0001040001157983 */ /* 0x000ee80000300800 */
[----:B------:R-:W3:Y:S04]  /*4a3b0*/  LDL.LU R22, [R1+0x108] ;  /* 0x0001080001167983 */ /* 0x000ee80000300800 */
[----:B------:R-:W3:Y:S04]  /*4a3c0*/  LDL.LU R23, [R1+0x10c] ;  /* 0x00010c0001177983 */ /* 0x000ee80000300800 */
[----:B0-----:R-:W3:Y:S04]  /*4a3d0*/  LDL.LU R16, [R1+0x2d0] ;  /* 0x0002d00001107983 */ /* 0x001ee80000300800 */
[----:B------:R-:W3:Y:S04]  /*4a3e0*/  LDL.LU R17, [R1+0x2d4] ;  /* 0x0002d40001117983 */ /* 0x000ee80000300800 */
[----:B-1----:R-:W3:Y:S04]  /*4a3f0*/  LDL.LU R18, [R1+0x2d8] ;  /* 0x0002d80001127983 */ /* 0x002ee80000300800 */
[----:B------:R-:W3:Y:S04]  /*4a400*/  LDL.LU R19, [R1+0x2dc] ;  /* 0x0002dc0001137983 */ /* 0x000ee80000300800 */
[----:B------:R-:W3:Y:S01]  /*4a410*/  LDL.LU R52, [R1+0x2e0] ;  /* 0x0002e00001347983 */ /* 0x000ee20000300800 */
[C---:B----4-:R-:W-:Y:S03]  /*4a420*/  HMMA.16816.F32 R24, R44.reuse, R30, R24 ;  /* 0x0000001e2c18723c */ /* 0x050fe60000001818 */
[----:B------:R-:W3:Y:S04]  /*4a430*/  LDL.LU R53, [R1+0x2e4] ;  /* 0x0002e40001357983 */ /* 0x000ee80000300800 */
[----:B------:R-:W3:Y:S04]  /*4a440*/  LDL.LU R54, [R1+0x2e8] ;  /* 0x0002e80001367983 */ /* 0x000ee80000300800 */
[----:B------:R-:W3:Y:S04]  /*4a450*/  LDL.LU R55, [R1+0x2ec] ;  /* 0x0002ec0001377983 */ /* 0x000ee80000300800 */
[----:B--2---:R-:W2:Y:S04]  /*4a460*/  LDL.LU R40, [R1+0x2f0] ;  /* 0x0002f00001287983 */ /* 0x004ea80000300800 */
[----:B------:R-:W2:Y:S04]  /*4a470*/  LDL.LU R41, [R1+0x2f4] ;  /* 0x0002f40001297983 */ /* 0x000ea80000300800 */
[----:B------:R-:W2:Y:S04]  /*4a480*/  LDL.LU R42, [R1+0x2f8] ;  /* 0x0002f800012a7983 */ /* 0x000ea80000300800 */
[----:B------:R-:W2:Y:S04]  /*4a490*/  LDL.LU R43, [R1+0x2fc] ;  /* 0x0002fc00012b7983 */ /* 0x000ea80000300800 */
[----:B------:R-:W3:Y:S04]  /*4a4a0*/  LDL.64 R14, [R1+0xf8] ;  /* 0x0000f800010e7983 */ /* 0x000ee80000100a00 */
[----:B------:R-:W4:Y:S04]  /*4a4b0*/  LDL.64 R50, [R1+0xe8] ;  /* 0x0000e80001327983 */ /* 0x000f280000100a00 */
        /* <DEDUP_REMOVED lines=12> */
[----:B0-----:R-:W2:Y:S02]  /*4a580*/  LDL.LU.64 R26, [R1+0x45a0] ;  /* 0x0045a000011a7983 */ /* 0x001ea40000300a00 */
[----:B--2---:R-:W-:-:S15]  /*4a590*/  HMMA.16816.F32 R8, R44, R26, R8 ;  /* 0x0000001a2c08723c */ /* 0x004fde0000001808 */
[----:B------:R-:W-:-:S04]  /*4a5a0*/  NOP ;  /* 0x0000000000007918 */ /* 0x000fc80000000000 */
[----:B------:R-:W-:Y:S04]  /*4a5b0*/  STL.64 [R1+0x11a0], R8 ;  /* 0x0011a00801007387 */ /* 0x000fe80000100a00 */
[----:B------:R0:W-:Y:S04]  /*4a5c0*/  STL.64 [R1+0x11a8], R10 ;  /* 0x0011a80a01007387 */ /* 0x0001e80000100a00 */
[----:B0-----:R-:W2:Y:S04]  /*4a5d0*/  LDL.LU.64 R10, [R1+0x4598] ;  /* 0x00459800010a7983 */ /* 0x001ea80000300a00 */
[----:B------:R-:W2:Y:S04]  /*4a5e0*/  LDL.LU.64 R8, [R1+0x4590] ;  /* 0x0045900001087983 */ /* 0x000ea80000300a00 */
[----:B------:R0:W-:Y:S04]  /*4a5f0*/  STL.64 [R1+0x44e0], R26 ;  /* 0x0044e01a01007387 */ /* 0x0001e80000100a00 */
[----:B------:R-:W2:Y:S04]  /*4a600*/  LDL.LU R24, [R1+0x270] ;  /* 0x0002700001187983 */ /* 0x000ea80000300800 */
[----:B------:R-:W2:Y:S04]  /*4a610*/  LDL.LU R25, [R1+0x274] ;  /* 0x0002740001197983 */ /* 0x000ea80000300800 */
[----:B0-----:R-:W2:Y:S04]  /*4a620*/  LDL.LU R26, [R1+0x278] ;  /* 0x00027800011a7983 */ /* 0x001ea80000300800 */
[----:B------:R-:W2:Y:S01]  /*4a630*/  LDL.LU R27, [R1+0x27c] ;  /* 0x00027c00011b7983 */ /* 0x000ea20000300800 */
[C---:B------:R-:W-:Y:S08]  /*4a640*/  HMMA.16816.F32 R40, R44.reuse, R6, R40 ;  /* 0x000000062c28723c */ /* 0x040ff00000001828 */
[----:B---3--:R-:W-:Y:S01]  /*4a650*/  HMMA.16816.F32 R52, R44, R14, R52 ;  /* 0x0000000e2c34723c */ /* 0x008fe20000001834 */
[----:B------:R-:W-:-:S02]  /*4a660*/  IMAD.MOV.U32 R58, RZ, RZ, R13 ;  /* 0x000000ffff3a7224 */ /* 0x000fc400078e000d */
[----:B------:R-:W-:-:S05]  /*4a670*/  IMAD.MOV.U32 R59, RZ, RZ, R12 ;  /* 0x000000ffff3b7224 */ /* 0x000fca00078e000c */
[C---:B----4-:R-:W-:Y:S08]  /*4a680*/  HMMA.16816.F32 R16, R44.reuse, R50, R16 ;  /* 0x000000322c10723c */ /* 0x050ff00000001810 */
[C---:B------:R-:W-:Y:S08]  /*4a690*/  HMMA.16816.F32 R56, R44.reuse, R58, R36 ;  /* 0x0000003a2c38723c */ /* 0x040ff00000001824 */
[----:B--2---:R-:W-:Y:S01]  /*4a6a0*/  HMMA.16816.F32 R20, R44, R10, R20 ;  /* 0x0000000a2c14723c */ /* 0x004fe20000001814 */
[----:B------:R-:W-:Y:S04]  /*4a6b0*/  STL.64 [R1+0x44f0], R10 ;  /* 0x0044f00a01007387 */ /* 0x000fe80000100a00 */
[----:B------:R0:W-:-:S14]  /*4a6c0*/  STL.64 [R1+0x44e8], R8 ;  /* 0x0044e80801007387 */ /* 0x0001dc0000100a00 */
[----:B------:R-:W-:Y:S04]  /*4a6d0*/  STL.64 [R1+0x1190], R20 ;  /* 0x0011901401007387 */ /* 0x000fe80000100a00 */
[----:B------:R-:W-:Y:S04]  /*4a6e0*/  STL.64 [R1+0x1198], R22 ;  /* 0x0011981601007387 */ /* 0x000fe80000100a00 */
[----:B------:R-:W1:Y:S04]  /*4a6f0*/  LDSM.16.MT88.4 R20, [R29+UR5+0x2100] ;  /* 0x002100051d14783b */ /* 0x000e680008004200 */
[----:B0-----:R-:W2:Y:S04]  /*4a700*/  LDL.LU R8, [R1+0x280] ;  /* 0x0002800001087983 */ /* 0x001ea80000300800 */
[----:B------:R-:W2:Y:S04]  /*4a710*/  LDL.LU R9, [R1+0x284] ;  /* 0x0002840001097983 */ /* 0x000ea80000300800 */
[----:B------:R-:W2:Y:S04]  /*4a720*/  LDL.LU R10, [R1+0x288] ;  /* 0x00028800010a7983 */ /* 0x000ea80000300800 */
[----:B------:R-:W2:Y:S04]  /*4a730*/  LDL.LU R11, [R1+0x28c] ;  /* 0x00028c00010b7983 */ /* 0x000ea80000300800 */
[----:B-1----:R-:W-:Y:S04]  /*4a740*/  STL.64 [R1+0x4490], R22 ;  /* 0x0044901601007387 */ /* 0x002fe80000100a00 */
[----:B------:R-:W-:Y:S04]  /*4a750*/  STL.64 [R1+0x4488], R20 ;  /* 0x0044881401007387 */ /* 0x000fe80000100a00 */
[----:B------:R-:W-:Y:S04]  /*4a760*/  STL.64 [R1+0x17d0], R40 ;  /* 0x0017d02801007387 */ /* 0x000fe80000100a00 */
[----:B------:R0:W-:Y:S04]  /*4a770*/  STL.64 [R1+0x17d8], R42 ;  /* 0x0017d82a01007387 */ /* 0x0001e80000100a00 */
[----:B0-----:R-:W3:Y:S04]  /*4a780*/  LDL.LU.64 R42, [R1+0x4588] ;  /* 0x00458800012a7983 */ /* 0x001ee80000300a00 */
[----:B------:R-:W3:Y:S04]  /*4a790*/  LDL.LU.64 R40, [R1+0x4580] ;  /* 0x0045800001287983 */ /* 0x000ee80000300a00 */
[----:B------:R-:W-:Y:S04]  /*4a7a0*/  STL.64 [R1+0x17c0], R52 ;  /* 0x0017c03401007387 */ /* 0x000fe80000100a00 */
[----:B------:R0:W-:Y:S01]  /*4a7b0*/  STL.64 [R1+0x17c8], R54 ;  /* 0x0017c83601007387 */ /* 0x0001e20000100a00 */
[----:B------:R-:W-:-:S02]  /*4a7c0*/  IMAD.MOV.U32 R22, RZ, RZ, R5 ;  /* 0x000000ffff167224 */ /* 0x000fc400078e0005 */
[----:B------:R-:W-:Y:S02]  /*4a7d0*/  IMAD.MOV.U32 R23, RZ, RZ, R4 ;  /* 0x000000ffff177224 */ /* 0x000fe400078e0004 */
[----:B------:R-:W-:Y:S02]  /*4a7e0*/  IMAD.MOV.U32 R5, RZ, RZ, R14 ;  /* 0x000000ffff057224 */ /* 0x000fe400078e000e */
[----:B------:R-:W-:Y:S01]  /*4a7f0*/  IMAD.MOV.U32 R4, RZ, RZ, R15 ;  /* 0x000000ffff047224 */ /* 0x000fe200078e000f */
[----:B0-----:R-:W4:Y:S04]  /*4a800*/  LDL.LU.64 R54, [R1+0x4578] ;  /* 0x0045780001367983 */ /* 0x001f280000300a00 */
[----:B------:R-:W4:Y:S04]  /*4a810*/  LDL.LU.64 R52, [R1+0x4570] ;  /* 0x0045700001347983 */ /* 0x000f280000300a00 */
[----:B------:R-:W4:Y:S04]  /*4a820*/  LDL.LU.64 R14, [R1+0x4568] ;  /* 0x00456800010e7983 */ /* 0x000f280000300a00 */
[----:B------:R0:W-:Y:S04]  /*4a830*/  STL.64 [R1+0x17b0], R16 ;  /* 0x0017b01001007387 */ /* 0x0001e80000100a00 */
[----:B------:R1:W-:Y:S01]  /*4a840*/  STL.64 [R1+0x17b8], R18 ;  /* 0x0017b81201007387 */ /* 0x0003e20000100a00 */
[----:B0-----:R-:W-:-:S03]  /*4a850*/  IMAD.MOV.U32 R17, RZ, RZ, R50 ;  /* 0x000000ffff117224 */ /* 0x001fc600078e0032 */
[----:B-1----:R-:W2:Y:S01]  /*4a860*/  LDL.LU.64 R18, [R1+0x4560] ;  /* 0x0045600001127983 */ /* 0x002ea20000300a00 */
[----:B------:R-:W-:-:S03]  /*4a870*/  IMAD.MOV.U32 R16, RZ, RZ, R51 ;  /* 0x000000ffff107224 */ /* 0x000fc600078e0033 */
[----:B------:R-:W2:Y:S04]  /*4a880*/  LDL.LU.64 R50, [R1+0x4558] ;  /* 0x0045580001327983 */ /* 0x000ea80000300a00 */
[----:B------:R-:W2:Y:S04]  /*4a890*/  LDL.LU.64 R48, [R1+0x4550] ;  /* 0x0045500001307983 */ /* 0x000ea80000300a00 */
[----:B------:R-:W2:Y:S04]  /*4a8a0*/  LDL.LU.64 R38, [R1+0x4548] ;  /* 0x0045480001267983 */ /* 0x000ea80000300a00 */
[----:B------:R-:W2:Y:S04]  /*4a8b0*/  LDL.LU.64 R36, [R1+0x4540] ;  /* 0x0045400001247983 */ /* 0x000ea80000300a00 */
[----:B------:R-:W-:Y:S04]  /*4a8c0*/  STL.64 [R1+0x17a0], R56 ;  /* 0x0017a03801007387 */ /* 0x000fe80000100a00 */
[----:B------:R0:W-:Y:S04]  /*4a8d0*/  STL.64 [R1+0x17a8], R58 ;  /* 0x0017a83a01007387 */ /* 0x0001e80000100a00 */
[----:B0-----:R-:W3:Y:S01]  /*4a8e0*/  LDL.LU.64 R58, [R1+0x4538] ;  /* 0x00453800013a7983 */ /* 0x001ee20000300a00 */
[C---:B----4-:R-:W-:Y:S08]  /*4a8f0*/  HMMA.16816.F32 R12, R44.reuse, R14, R52 ;  /* 0x0000000e2c0c723c */ /* 0x050ff00000001834 */
[----:B---3--:R-:W-:-:S15]  /*4a900*/  HMMA.16816.F32 R40, R44, R58, R40 ;  /* 0x0000003a2c28723c */ /* 0x008fde0000001828 */
[----:B------:R-:W-:-:S04]  /*4a910*/  NOP ;  /* 0x0000000000007918 */ /* 0x000fc80000000000 */
[----:B------:R-:W-:Y:S04]  /*4a920*/  STL.64 [R1+0x1790], R40 ;  /* 0x0017902801007387 */ /* 0x000fe80000100a00 */
[----:B------:R0:W-:Y:S04]  /*4a930*/  STL.64 [R1+0x1798], R42 ;  /* 0x0017982a01007387 */ /* 0x0001e80000100a00 */
[----:B0-----:R-:W3:Y:S04]  /*4a940*/  LDL.LU.64 R42, [R1+0x4530] ;  /* 0x00453000012a7983 */ /* 0x001ee80000300a00 */
[----:B------:R-:W4:Y:S04]  /*4a950*/  LDL.LU.64 R40, [R1+0x4528] ;  /* 0x0045280001287983 */ /* 0x000f280000300a00 */
[----:B------:R-:W3:Y:S04]  /*4a960*/  LDL.LU.64 R54, [R1+0x4520] ;  /* 0x0045200001367983 */ /* 0x000ee80000300a00 */
[----:B------:R-:W-:Y:S04]  /*4a970*/  STL.64 [R1+0x1780], R12 ;  /* 0x0017800c01007387 */ /* 0x000fe80000100a00 */
[----:B------:R0:W-:Y:S04]  /*4a980*/  STL.64 [R1+0x1788], R14 ;  /* 0x0017880e01007387 */ /* 0x0001e80000100a00 */
[----:B0-----:R-:W4:Y:S01]  /*4a990*/  LDL.LU.64 R14, [R1+0x4518] ;  /* 0x00451800010e7983 */ /* 0x001f220000300a00 */
[C---:B--2---:R-:W-:Y:S03]  /*4a9a0*/  HMMA.16816.F32 R20, R44.reuse, R22, R48 ;  /* 0x000000162c14723c */ /* 0x044fe60000001830 */
[----:B------:R-:W2:Y:S04]  /*4a9b0*/  LDL.LU.64 R50, [R1+0x4510] ;  /* 0x0045100001327983 */ /* 0x000ea80000300a00 */
[----:B------:R-:W2:Y:S01]  /*4a9c0*/  LDL.LU.64 R48, [R1+0x4508] ;  /* 0x0045080001307983 */ /* 0x000ea20000300a00 */
[C---:B---3--:R-:W-:Y:S03]  /*4a9d0*/  HMMA.16816.F32 R8, R44.reuse, R54, R8 ;  /* 0x000000362c08723c */ /* 0x048fe60000001808 */
[----:B------:R-:W-:Y:S08]  /*4a9e0*/  STL.64 [R1+0x44b0], R54 ;  /* 0x0044b03601007387 */ /* 0x000ff00000100a00 */
[----:B------:R-:W-:Y:S04]  /*4a9f0*/  STL.64 [R1+0x1770], R20 ;  /* 0x0017701401007387 */ /* 0x000fe80000100a00 */
[----:B------:R4:W-:Y:S04]  /*4aa00*/  STL.64 [R1+0x1778], R22 ;  /* 0x0017781601007387 */ /* 0x0009e80000100a00 */
[----:B------:R-:W2:Y:S01]  /*4aa10*/  LDL.LU R52, [R1+0xb0] ;  /* 0x0000b00001347983 */ /* 0x000ea20000300800 */
[C---:B----4-:R-:W-:Y:S03]  /*4aa20*/  HMMA.16816.F32 R20, R44.reuse, R14, R24 ;  /* 0x0000000e2c14723c */ /* 0x050fe60000001818 */
[----:B------:R-:W-:Y:S04]  /*4aa30*/  STL.64 [R1+0x1760], R8 ;  /* 0x0017600801007387 */ /* 0x000fe80000100a00 */
[----:B------:R0:W-:Y:S04]  /*4aa40*/  STL.64 [R1+0x1768], R10 ;  /* 0x0017680a01007387 */ /* 0x0001e80000100a00 */
[----:B------:R-:W2:Y:S04]  /*4aa50*/  LDL.LU R53, [R1+0xb4] ;  /* 0x0000b40001357983 */ /* 0x000ea80000300800 */
[----:B------:R-:W2:Y:S04]  /*4aa60*/  LDL.LU R54, [R1+0xb8] ;  /* 0x0000b80001367983 */ /* 0x000ea80000300800 */
[----:B------:R-:W2:Y:S01]  /*4aa70*/  LDL.LU R55, [R1+0xbc] ;  /* 0x0000bc0001377983 */ /* 0x000ea20000300800 */
[----:B0-----:R-:W-:Y:S03]  /*4aa80*/  HMMA.16816.F32 R8, R44, R18, R32 ;  /* 0x000000122c08723c */ /* 0x001fe60000001820 */
[----:B------:R-:W-:Y:S04]  /*4aa90*/  STL.64 [R1+0x44a8], R14 ;  /* 0x0044a80e01007387 */ /* 0x000fe80000100a00 */
[----:B------:R0:W-:Y:S04]  /*4aaa0*/  STL.64 [R1+0x1750], R20 ;  /* 0x0017501401007387 */ /* 0x0001e80000100a00 */
[----:B------:R1:W-:Y:S04]  /*4aab0*/  STL.64 [R1+0x1758], R22 ;  /* 0x0017581601007387 */ /* 0x0003e80000100a00 */
[----:B------:R-:W3:Y:S04]  /*4aac0*/  LDL.LU R32, [R1+0xa0] ;  /* 0x0000a00001207983 */ /* 0x000ee80000300800 */
[----:B------:R4:W-:Y:S04]  /*4aad0*/  STL.64 [R1+0x1180], R8 ;  /* 0x0011800801007387 */ /* 0x0009e80000100a00 */
[----:B------:R0:W-:Y:S04]  /*4aae0*/  STL.64 [R1+0x1188], R10 ;  /* 0x0011880a01007387 */ /* 0x0001e80000100a00 */
[----:B------:R-:W3:Y:S04]  /*4aaf0*/  LDL.LU R33, [R1+0xa4] ;  /* 0x0000a40001217983 */ /* 0x000ee80000300800 */
[----:B------:R-:W3:Y:S04]  /*4ab00*/  LDL.LU R34, [R1+0xa8] ;  /* 0x0000a80001227983 */ /* 0x000ee80000300800 */
[----:B------:R-:W3:Y:S04]  /*4ab10*/  LDL.LU R35, [R1+0xac] ;  /* 0x0000ac0001237983 */ /* 0x000ee80000300800 */
[----:B0-----:R-:W3:Y:S04]  /*4ab20*/  LDL.LU R20, [R1+0x60] ;  /* 0x0000600001147983 */ /* 0x001ee80000300800 */
[----:B------:R-:W3:Y:S04]  /*4ab30*/  LDL.LU R21, [R1+0x64] ;  /* 0x0000640001157983 */ /* 0x000ee80000300800 */
[----:B-1----:R-:W3:Y:S04]  /*4ab40*/  LDL.LU R22, [R1+0x68] ;  /* 0x0000680001167983 */ /* 0x002ee80000300800 */
[----:B------:R-:W3:Y:S04]  /*4ab50*/  LDL.LU R23, [R1+0x6c] ;  /* 0x00006c0001177983 */ /* 0x000ee80000300800 */
[----:B----4-:R-:W4:Y:S04]  /*4ab60*/  LDL.LU R8, [R1+0x90] ;  /* 0x0000900001087983 */ /* 0x010f280000300800 */
        /* <DEDUP_REMOVED lines=11> */
[----:B------:R-:W-:Y:S04]  /*4ac20*/  STL.64 [R1+0x44d8], R18 ;  /* 0x0044d81201007387 */ /* 0x000fe80000100a00 */
[----:B------:R-:W4:Y:S01]  /*4ac30*/  LDL.LU R12, [R1+0x230] ;  /* 0x00023000010c7983 */ /* 0x000f220000300800 */
[----:B--2---:R-:W-:-:S15]  /*4ac40*/  HMMA.16816.F32 R52, R48, R42, R52 ;  /* 0x0000002a3034723c */ /* 0x004fde0000001834 */
[----:B------:R-:W-:-:S04]  /*4ac50*/  NOP ;  /* 0x0000000000007918 */ /* 0x000fc80000000000 */
[----:B------:R-:W-:Y:S04]  /*4ac60*/  STL.64 [R1+0x5b0], R52 ;  /* 0x0005b03401007387 */ /* 0x000fe80000100a00 */
[----:B------:R0:W-:Y:S04]  /*4ac70*/  STL.64 [R1+0x5b8], R54 ;  /* 0x0005b83601007387 */ /* 0x0001e80000100a00 */
[----:B------:R-:W2:Y:S04]  /*4ac80*/  LDL.LU R13, [R1+0x234] ;  /* 0x00023400010d7983 */ /* 0x000ea80000300800 */
[----:B------:R-:W2:Y:S04]  /*4ac90*/  LDL.LU R14, [R1+0x238] ;  /* 0x00023800010e7983 */ /* 0x000ea80000300800 */
[----:B------:R-:W2:Y:S01]  /*4aca0*/  LDL.LU R15, [R1+0x23c] ;  /* 0x00023c00010f7983 */ /* 0x000ea20000300800 */
[C---:B---3--:R-:W-:Y:S03]  /*4acb0*/  HMMA.16816.F32 R32, R48.reuse, R38, R32 ;  /* 0x000000263020723c */ /* 0x048fe60000001820 */
[----:B0-----:R-:W2:Y:S04]  /*4acc0*/  LDL.64 R54, [R1+0xd8] ;  /* 0x0000d80001367983 */ /* 0x001ea80000100a00 */
[----:B------:R-:W-:Y:S04]  /*4acd0*/  STL.64 [R1+0x44a0], R42 ;  /* 0x0044a02a01007387 */ /* 0x000fe80000100a00 */
[----:B------:R0:W-:Y:S04]  /*4ace0*/  STL.64 [R1+0x4498], R40 ;  /* 0x0044982801007387 */ /* 0x0001e80000100a00 */
[----:B0-----:R-:W3:Y:S04]  /*4acf0*/  LDL.LU R40, [R1+0x240] ;  /* 0x0002400001287983 */ /* 0x001ee80000300800 */
[----:B------:R-:W3:Y:S04]  /*4ad00*/  LDL.LU R41, [R1+0x244] ;  /* 0x0002440001297983 */ /* 0x000ee80000300800 */
[----:B------:R-:W3:Y:S04]  /*4ad10*/  LDL.LU R42, [R1+0x248] ;  /* 0x00024800012a7983 */ /* 0x000ee80000300800 */
[----:B------:R-:W3:Y:S04]  /*4ad20*/  LDL.LU R43, [R1+0x24c] ;  /* 0x00024c00012b7983 */ /* 0x000ee80000300800 */
[----:B------:R-:W-:Y:S04]  /*4ad30*/  STL.64 [R1+0x590], R32 ;  /* 0x0005902001007387 */ /* 0x000fe80000100a00 */
[----:B------:R0:W-:Y:S04]  /*4ad40*/  STL.64 [R1+0x598], R34 ;  /* 0x0005982201007387 */ /* 0x0001e80000100a00 */
[----:B0-----:R-:W2:Y:S04]  /*4ad50*/  LDL.LU.64 R34, [R1+0x4500] ;  /* 0x0045000001227983 */ /* 0x001ea80000300a00 */
[----:B------:R-:W3:Y:S01]  /*4ad60*/  LDL.LU.64 R32, [R1+0x44f8] ;  /* 0x0044f80001207983 */ /* 0x000ee20000300a00 */
[C---:B----4-:R-:W-:Y:S03]  /*4ad70*/  HMMA.16816.F32 R24, R48.reuse, R30, R24 ;  /* 0x0000001e3018723c */ /* 0x050fe60000001818 */
[----:B------:R-:W-:Y:S04]  /*4ad80*/  STL.64 [R1+0x44c0], R38 ;  /* 0x0044c02601007387 */ /* 0x000fe80000100a00 */
[----:B------:R0:W-:Y:S04]  /*4ad90*/  STL.64 [R1+0x44b8], R36 ;  /* 0x0044b82401007387 */ /* 0x0001e80000100a00 */
[----:B0-----:R-:W4:Y:S04]  /*4ada0*/  LDL.LU R36, [R1+0x250] ;  /* 0x0002500001247983 */ /* 0x001f280000300800 */
[----:B------:R-:W4:Y:S04]  /*4adb0*/  LDL.LU R37, [R1+0x254] ;  /* 0x0002540001257983 */ /* 0x000f280000300800 */
[----:B------:R-:W4:Y:S04]  /*4adc0*/  LDL.LU R38, [R1+0x258] ;  /* 0x0002580001267983 */ /* 0x000f280000300800 */
[----:B------:R-:W4:Y:S01]  /*4add0*/  LDL.LU R39, [R1+0x25c] ;  /* 0x00025c0001277983 */ /* 0x000f220000300800 */
[----:B--2---:R-:W-:-:S15]  /*4ade0*/  HMMA.16816.F32 R8, R48, R34, R8 ;  /* 0x000000223008723c */ /* 0x004fde0000001808 */
[----:B------:R-:W-:-:S04]  /*4adf0*/  NOP ;  /* 0x0000000000007918 */ /* 0x000fc80000000000 */
[----:B------:R-:W-:Y:S04]  /*4ae00*/  STL.64 [R1+0x580], R8 ;  /* 0x0005800801007387 */ /* 0x000fe80000100a00 */
[----:B------:R0:W-:Y:S04]  /*4ae10*/  STL.64 [R1+0x588], R10 ;  /* 0x0005880a01007387 */ /* 0x0001e80000100a00 */
[----:B0-----:R-:W2:Y:S04]  /*4ae20*/  LDL.LU.64 R10, [R1+0x44f0] ;  /* 0x0044f000010a7983 */ /* 0x001ea80000300a00 */
[----:B------:R-:W2:Y:S04]  /*4ae30*/  LDL.LU.64 R8, [R1+0x44e8] ;  /* 0x0044e80001087983 */ /* 0x000ea80000300a00 */
[----:B------:R-:W-:Y:S04]  /*4ae40*/  STL.64 [R1+0x44d0], R34 ;  /* 0x0044d02201007387 */ /* 0x000fe80000100a00 */
[----:B---3--:R0:W-:Y:S04]  /*4ae50*/  STL.64 [R1+0x44c8], R32 ;  /* 0x0044c82001007387 */ /* 0x0081e80000100a00 */
[----:B0-----:R-:W3:Y:S04]  /*4ae60*/  LDL.LU R32, [R1+0x260] ;  /* 0x0002600001207983 */ /* 0x001ee80000300800 */
[----:B------:R-:W3:Y:S04]  /*4ae70*/  LDL.LU R33, [R1+0x264] ;  /* 0x0002640001217983 */ /* 0x000ee80000300800 */
[----:B------:R-:W3:Y:S04]  /*4ae80*/  LDL.LU R34, [R1+0x268] ;  /* 0x0002680001227983 */ /* 0x000ee80000300800 */
[----:B------:R-:W3:Y:S04]  /*4ae90*/  LDL.LU R35, [R1+0x26c] ;  /* 0x00026c0001237983 */ /* 0x000ee80000300800 */
[----:B------:R-:W-:Y:S04]  /*4aea0*/  STL.64 [R1+0x570], R24 ;  /* 0x0005701801007387 */ /* 0x000fe80000100a00 */
[----:B------:R0:W-:Y:S04]  /*4aeb0*/  STL.64 [R1+0x578], R26 ;  /* 0x0005781a01007387 */ /* 0x0001e80000100a00 */
[----:B0-----:R-:W2:Y:S01]  /*4aec0*/  LDL.LU.64 R26, [R1+0x44e0] ;  /* 0x0044e000011a7983 */ /* 0x001ea20000300a00 */
[----:B------:R-:W-:-:S02]  /*4aed0*/  IMAD.MOV.U32 R18, RZ, RZ, R17 ;  /* 0x000000ffff127224 */ /* 0x000fc400078e0011 */
[----:B------:R-:W-:Y:S01]  /*4aee0*/  IMAD.MOV.U32 R19, RZ, RZ, R16 ;  /* 0x000000ffff137224 */ /* 0x000fe200078e0010 */
[C---:B------:R-:W-:Y:S08]  /*4aef0*/  HMMA.16816.F32 R12, R48.reuse, R54, R12 ;  /* 0x00000036300c723c */ /* 0x040ff0000000180c */
[----:B------:R-:W-:Y:S01]  /*4af00*/  HMMA.16816.F32 R16, R48, R18, R40 ;  /* 0x000000123010723c */ /* 0x000fe20000001828 */
[----:B------:R-:W-:-:S02]  /*4af10*/  IMAD.MOV.U32 R25, RZ, RZ, R54 ;  /* 0x000000ffff197224 */ /* 0x000fc400078e0036 */
[----:B------:R-:W-:-:S05]  /*4af20*/  IMAD.MOV.U32 R24, RZ, RZ, R55 ;  /* 0x000000ffff187224 */ /* 0x000fca00078e0037 */
[----:B--2---:R-:W-:-:S15]  /*4af30*/  HMMA.16816.F32 R44, R48, R26, R44 ;  /* 0x0000001a302c723c */ /* 0x004fde000000182c */
[----:B------:R-:W-:-:S04]  /*4af40*/  NOP ;  /* 0x0000000000007918 */ /* 0x000fc80000000000 */
[----:B------:R-:W-:Y:S04]  /*4af50*/  STL.64 [R1+0x560], R44 ;  /* 0x0005602c01007387 */ /* 0x000fe80000100a00 */
[----:B------:R-:W-:Y:S04]  /*4af60*/  STL.64 [R1+0x568], R46 ;  /* 0x0005682e01007387 */ /* 0x000fe80000100a00 */
[----:B------:R-:W0:Y:S01]  /*4af70*/  LDSM.16.MT88.4 R44, [R29+UR5+0x2180] ;  /* 0x002180051d2c783b */ /* 0x000e220008004200 */
[C---:B------:R-:W-:Y:S08]  /*4af80*/  HMMA.16816.F32 R20, R48.reuse, R10, R20 ;  /* 0x0000000a3014723c */ /* 0x040ff00000001814 */
[----:B---3--:R-:W-:Y:S01]  /*4af90*/  HMMA.16816.F32 R32, R48, R6, R32 ;  /* 0x000000063020723c */ /* 0x008fe20000001820 */
[----:B0-----:R0:W-:Y:S10]  /*4afa0*/  STL.64 [R1+0x4400], R46 ;  /* 0x0044002e01007387 */ /* 0x0011f40000100a00 */
[----:B------:R1:W-:Y:S04]  /*4afb0*/  STL.64 [R1+0x550], R20 ;  /* 0x0005501401007387 */ /* 0x0003e80000100a00 */
[----:B------:R2:W-:Y:S01]  /*4afc0*/  STL.64 [R1+0x558], R22 ;  /* 0x0005581601007387 */ /* 0x0005e20000100a00 */
[----:B0-----:R-:W-:-:S02]  /*4afd0*/  IMAD.MOV.U32 R46, RZ, RZ, R5 ;  /* 0x000000ffff2e7224 */ /* 0x001fc400078e0005 */
[----:B------:R-:W-:Y:S02]  /*4afe0*/  IMAD.MOV.U32 R47, RZ, RZ, R4 ;  /* 0x000000ffff2f7224 */ /* 0x000fe400078e0004 */
[----:B-1----:R-:W-:Y:S02]  /*4aff0*/  IMAD.MOV.U32 R20, RZ, RZ, R60 ;  /* 0x000000ffff147224 */ /* 0x002fe400078e003c */
[----:B------:R-:W-:Y:S02]  /*4b000*/  IMAD.MOV.U32 R21, RZ, RZ, R3 ;  /* 0x000000ffff157224 */ /* 0x000fe400078e0003 */
[----:B--2---:R-:W-:Y:S02]  /*4b010*/  IMAD.MOV.U32 R22, RZ, RZ, R2 ;  /* 0x000000ffff167224 */ /* 0x004fe400078e0002 */
[----:B------:R-:W-:Y:S02]  /*4b020*/  IMAD.MOV.U32 R23, RZ, RZ, R0 ;  /* 0x000000ffff177224 */ /* 0x000fe400078e0000 */
[----:B------:R-:W-:-:S02]  /*4b030*/  IMAD.MOV.U32 R60, RZ, RZ, R32 ;  /* 0x000000ffff3c7224 */ /* 0x000fc400078e0020 */
[----:B------:R-:W-:Y:S02]  /*4b040*/  IMAD.MOV.U32 R3, RZ, RZ, R33 ;  /* 0x000000ffff037224 */ /* 0x000fe400078e0021 */
[----:B------:R-:W-:Y:S02]  /*4b050*/  IMAD.MOV.U32 R2, RZ, RZ, R34 ;  /* 0x000000ffff027224 */ /* 0x000fe400078e0022 */
[----:B------:R-:W-:Y:S02]  /*4b060*/  IMAD.MOV.U32 R0, RZ, RZ, R35 ;  /* 0x000000ffff007224 */ /* 0x000fe400078e0023 */
[C---:B----4-:R-:W-:Y:S01]  /*4b070*/  HMMA.16816.F32 R32, R48.reuse, R46, R36 ;  /* 0x0000002e3020723c */ /* 0x050fe20000001824 */
[----:B------:R-:W-:Y:S04]  /*4b080*/  STL.64 [R1+0x43f8], R44 ;  /* 0x0043f82c01007387 */ /* 0x000fe80000100a00 */
[----:B------:R-:W-:Y:S04]  /*4b090*/  STL [R1+0x3aec], R0 ;  /* 0x003aec0001007387 */ /* 0x000fe80000100800 */
[----:B------:R-:W-:Y:S04]  /*4b0a0*/  STL [R1+0x3ae8], R2 ;  /* 0x003ae80201007387 */ /* 0x000fe80000100800 */
[----:B------:R-:W-:Y:S04]  /*4b0b0*/  STL [R1+0x3ae4], R3 ;  /* 0x003ae40301007387 */ /* 0x000fe80000100800 */
[----:B------:R-:W-:Y:S04]  /*4b0c0*/  STL [R1+0x3ae0], R60 ;  /* 0x003ae03c01007387 */ /* 0x000fe80000100800 */
[----:B------:R-:W-:Y:S04]  /*4b0d0*/  STL.64 [R1+0x4470], R46 ;  /* 0x0044702e01007387 */ /* 0x000fe80000100a00 */
[----:B------:R-:W-:Y:S04]  /*4b0e0*/  STL.64 [R1+0x15e0], R32 ;  /* 0x0015e02001007387 */ /* 0x000fe80000100a00 */
[----:B------:R-:W-:Y:S04]  /*4b0f0*/  STL.64 [R1+0x15e8], R34 ;  /* 0x0015e82201007387 */ /* 0x000fe80000100a00 */
[----:B------:R-:W-:Y:S04]  /*4b100*/  STL.64 [R1+0x15d0], R16 ;  /* 0x0015d01001007387 */ /* 0x000fe80000100a00 */
[----:B------:R-:W-:Y:S04]  /*4b110*/  STL.64 [R1+0x15d8], R18 ;  /* 0x0015d81201007387 */ /* 0x000fe80000100a00 */
[----:B------:R0:W-:Y:S04]  /*4b120*/  STL.64 [R1+0x15c0], R12 ;  /* 0x0015c00c01007387 */ /* 0x0001e80000100a00 */
[----:B------:R1:W-:Y:S04]  /*4b130*/  STL.64 [R1+0x15c8], R14 ;  /* 0x0015c80e01007387 */ /* 0x0003e80000100a00 */
[----:B0-----:R-:W2:Y:S04]  /*4b140*/  LDL.LU R12, [R1+0x1f0] ;  /* 0x0001f000010c7983 */ /* 0x001ea80000300800 */
[----:B------:R-:W2:Y:S04]  /*4b150*/  LDL.LU R13, [R1+0x1f4] ;  /* 0x0001f400010d7983 */ /* 0x000ea80000300800 */
[----:B-1----:R-:W2:Y:S04]  /*4b160*/  LDL.LU R14, [R1+0x1f8] ;  /* 0x0001f800010e7983 */ /* 0x002ea80000300800 */
[----:B------:R-:W2:Y:S04]  /*4b170*/  LDL.LU R15, [R1+0x1fc] ;  /* 0x0001fc00010f7983 */ /* 0x000ea80000300800 */
[----:B------:R-:W3:Y:S04]  /*4b180*/  LDL.LU R16, [R1+0x210] ;  /* 0x0002100001107983 */ /* 0x000ee80000300800 */
        /* <DEDUP_REMOVED lines=8> */
[----:B------:R-:W4:Y:S01]  /*4b210*/  LDL.64 R54, [R1+0x18] ;  /* 0x0000180001367983 */ /* 0x000f220000100a00 */
[----:B------:R-:W-:Y:S03]  /*4b220*/  HMMA.16816.F32 R20, R48, R58, R20 ;  /* 0x0000003a3014723c */ /* 0x000fe60000001814 */
[----:B------:R-:W2:Y:S04]  /*4b230*/  LDL.LU R40, [R1+0x1e0] ;  /* 0x0001e00001287983 */ /* 0x000ea80000300800 */
[----:B------:R-:W2:Y:S04]  /*4b240*/  LDL.LU R41, [R1+0x1e4] ;  /* 0x0001e40001297983 */ /* 0x000ea80000300800 */
[----:B------:R-:W2:Y:S04]  /*4b250*/  LDL.LU R42, [R1+0x1e8] ;  /* 0x0001e800012a7983 */ /* 0x000ea80000300800 */
[----:B------:R-:W2:Y:S01]  /*4b260*/  LDL.LU R43, [R1+0x1ec] ;  /* 0x0001ec00012b7983 */ /* 0x000ea20000300800 */
[----:B------:R-:W-:-:S02]  /*4b270*/  IMAD.MOV.U32 R5, RZ, RZ, R58 ;  /* 0x000000ffff057224 */ /* 0x000fc400078e003a */
[----:B------:R-:W-:Y:S02]  /*4b280*/  IMAD.MOV.U32 R4, RZ, RZ, R59 ;  /* 0x000000ffff047224 */ /* 0x000fe400078e003b */
[----:B------:R-:W-:Y:S02]  /*4b290*/  IMAD.MOV.U32 R0, RZ, RZ, R20 ;  /* 0x000000ffff007224 */ /* 0x000fe400078e0014 */
[----:B------:R-:W-:Y:S01]  /*4b2a0*/  IMAD.MOV.U32 R2, RZ, RZ, R21 ;  /* 0x000000ffff027224 */ /* 0x000fe200078e0015 */
[----:B------:R-:W2:Y:S01]  /*4b2b0*/  LDL.LU R20, [R1+0x50] ;  /* 0x0000500001147983 */ /* 0x000ea20000300800 */
[----:B------:R-:W-:-:S03]  /*4b2c0*/  IMAD.MOV.U32 R3, RZ, RZ, R22 ;  /* 0x000000ffff037224 */ /* 0x000fc600078e0016 */
[----:B------:R-:W2:Y:S01]  /*4b2d0*/  LDL.LU R21, [R1+0x54] ;  /* 0x0000540001157983 */ /* 0x000ea20000300800 */
[----:B------:R-:W-:-:S03]  /*4b2e0*/  IMAD.MOV.U32 R60, RZ, RZ, R23 ;  /* 0x000000ffff3c7224 */ /* 0x000fc600078e0017 */
        /* <DEDUP_REMOVED lines=10> */
[----:B------:R-:W-:Y:S04]  /*4b390*/  STL [R1+0x3e84], R60 ;  /* 0x003e843c01007387 */ /* 0x000fe80000100800 */
[----:B------:R0:W-:Y:S04]  /*4b3a0*/  STL [R1+0x3e80], R3 ;  /* 0x003e800301007387 */ /* 0x0001e80000100800 */
[----:B------:R1:W-:Y:S04]  /*4b3b0*/  STL [R1+0x3e04], R2 ;  /* 0x003e040201007387 */ /* 0x0003e80000100800 */
[----:B------:R0:W-:Y:S01]  /*4b3c0*/  STL [R1+0x3e00], R0 ;  /* 0x003e000001007387 */ /* 0x0001e20000100800 */
[C---:B---3--:R-:W-:Y:S08]  /*4b3d0*/  HMMA.16816.F32 R16, R48.reuse, R34, R16 ;  /* 0x000000223010723c */ /* 0x048ff00000001810 */
[----:B----4-:R-:W-:Y:S01]  /*4b3e0*/  HMMA.16816.F32 R36, R48, R54, R36 ;  /* 0x000000363024723c */ /* 0x010fe20000001824 */
[----:B0-----:R-:W-:-:S02]  /*4b3f0*/  IMAD.MOV.U32 R3, RZ, RZ, R35 ;  /* 0x000000ffff037224 */ /* 0x001fc400078e0023 */
[----:B-1----:R-:W-:Y:S02]  /*4b400*/  IMAD.MOV.U32 R2, RZ, RZ, R54 ;  /* 0x000000ffff027224 */ /* 0x002fe400078e0036 */
[----:B------:R-:W-:-:S06]  /*4b410*/  IMAD.MOV.U32 R0, RZ, RZ, R55 ;  /* 0x000000ffff007224 */ /* 0x000fcc00078e0037 */
[----:B------:R0:W-:Y:S04]  /*4b420*/  STL.64 [R1+0x15a0], R16 ;  /* 0x0015a01001007387 */ /* 0x0001e80000100a00 */
[----:B------:R1:W-:Y:S01]  /*4b430*/  STL.64 [R1+0x15a8], R18 ;  /* 0x0015a81201007387 */ /* 0x0003e20000100a00 */
[----:B0-----:R-:W-:-:S03]  /*4b440*/  IMAD.MOV.U32 R16, RZ, RZ, R34 ;  /* 0x000000ffff107224 */ /* 0x001fc600078e0022 */
[----:B-1----:R-:W3:Y:S04]  /*4b450*/  LDL.LU.64 R18, [R1+0x44d8] ;  /* 0x0044d80001127983 */ /* 0x002ee80000300a00 */
[----:B------:R-:W4:Y:S04]  /*4b460*/  LDL.LU.64 R34, [R1+0x44d0] ;  /* 0x0044d00001227983 */ /* 0x000f280000300a00 */
[----:B------:R-:W2:Y:S04]  /*4b470*/  LDL.LU.64 R32, [R1+0x44c8] ;  /* 0x0044c80001207983 */ /* 0x000ea80000300a00 */
[----:B------:R-:W-:Y:S04]  /*4b480*/  STL.64 [R1+0x1590], R36 ;  /* 0x0015902401007387 */ /* 0x000fe80000100a00 */
[----:B------:R0:W-:Y:S04]  /*4b490*/  STL.64 [R1+0x1598], R38 ;  /* 0x0015982601007387 */ /* 0x0001e80000100a00 */
[----:B0-----:R-:W2:Y:S04]  /*4b4a0*/  LDL.LU.64 R38, [R1+0x44c0] ;  /* 0x0044c00001267983 */ /* 0x001ea80000300a00 */
[----:B------:R-:W2:Y:S04]  /*4b4b0*/  LDL.LU.64 R36, [R1+0x44b8] ;  /* 0x0044b80001247983 */ /* 0x000ea80000300a00 */
[----:B------:R-:W2:Y:S02]  /*4b4c0*/  LDL.LU.64 R54, [R1+0x44b0] ;  /* 0x0044b00001367983 */ /* 0x000ea40000300a00 */
[----:B--2---:R-:W-:-:S15]  /*4b4d0*/  HMMA.16816.F32 R12, R48, R54, R12 ;  /* 0x00000036300c723c */ /* 0x004fde000000180c */
[----:B------:R-:W-:-:S04]  /*4b4e0*/  NOP ;  /* 0x0000000000007918 */ /* 0x000fc80000000000 */
[----:B------:R-:W-:Y:S04]  /*4b4f0*/  STL.64 [R1+0x1580], R12 ;  /* 0x0015800c01007387 */ /* 0x000fe80000100a00 */
[----:B------:R0:W-:Y:S04]  /*4b500*/  STL.64 [R1+0x1588], R14 ;  /* 0x0015880e01007387 */ /* 0x0001e80000100a00 */
[----:B0-----:R-:W2:Y:S04]  /*4b510*/  LDL.LU.64 R14, [R1+0x44a8] ;  /* 0x0044a800010e7983 */ /* 0x001ea80000300a00 */
[----:B------:R0:W-:Y:S04]  /*4b520*/  STL.64 [R1+0x4418], R54 ;  /* 0x0044183601007387 */ /* 0x0001e80000100a00 */
[----:B------:R-:W3:Y:S04]  /*4b530*/  LDL.LU R52, [R1+0x4e0] ;  /* 0x0004e00001347983 */ /* 0x000ee80000300800 */
[----:B------:R-:W4:Y:S04]  /*4b540*/  LDL.LU R53, [R1+0x4e4] ;  /* 0x0004e40001357983 */ /* 0x000f280000300800 */
[----:B0-----:R-:W4:Y:S04]  /*4b550*/  LDL.LU R54, [R1+0x4e8] ;  /* 0x0004e80001367983 */ /* 0x001f280000300800 */
[----:B------:R-:W4:Y:S01]  /*4b560*/  LDL.LU R55, [R1+0x4ec] ;  /* 0x0004ec0001377983 */ /* 0x000f220000300800 */
[C---:B--2---:R-:W-:Y:S08]  /*4b570*/  HMMA.16816.F32 R40, R48.reuse, R14, R40 ;  /* 0x0000000e3028723c */ /* 0x044ff00000001828 */
[----:B---3--:R-:W-:Y:S11]  /*4b580*/  HMMA.16816.F32 R48, R48, R18, R20 ;  /* 0x000000123030723c */ /* 0x008ff60000001814 */
[----:B------:R-:W-:Y:S04]  /*4b590*/  STL.64 [R1+0x1570], R40 ;  /* 0x0015702801007387 */ /* 0x000fe80000100a00 */
[----:B------:R0:W-:Y:S04]  /*4b5a0*/  STL.64 [R1+0x1578], R42 ;  /* 0x0015782a01007387 */ /* 0x0001e80000100a00 */
[----:B0-----:R-:W2:Y:S04]  /*4b5b0*/  LDL.LU.64 R42, [R1+0x44a0] ;  /* 0x0044a000012a7983 */ /* 0x001ea80000300a00 */
[----:B------:R-:W3:Y:S04]  /*4b5c0*/  LDL.LU.64 R40, [R1+0x4498] ;  /* 0x0044980001287983 */ /* 0x000ee80000300a00 */
[----:B------:R0:W-:Y:S04]  /*4b5d0*/  STL.64 [R1+0x4410], R14 ;  /* 0x0044100e01007387 */ /* 0x0001e80000100a00 */
[----:B------:R-:W2:Y:S04]  /*4b5e0*/  LDL.LU R12, [R1+0x380] ;  /* 0x00038000010c7983 */ /* 0x000ea80000300800 */
[----:B------:R-:W2:Y:S04]  /*4b5f0*/  LDL.LU R13, [R1+0x384] ;  /* 0x00038400010d7983 */ /* 0x000ea80000300800 */
[----:B0-----:R-:W2:Y:S04]  /*4b600*/  LDL.LU R14, [R1+0x388] ;  /* 0x00038800010e7983 */ /* 0x001ea80000300800 */
[----:B------:R-:W2:Y:S04]  /*4b610*/  LDL.LU R15, [R1+0x38c] ;  /* 0x00038c00010f7983 */ /* 0x000ea80000300800 */
[----:B------:R-:W2:Y:S04]  /*4b620*/  LDL.LU.64 R22, [R1+0x4490] ;  /* 0x0044900001167983 */ /* 0x000ea80000300a00 */
[----:B------:R-:W2:Y:S04]  /*4b630*/  LDL.LU.64 R20, [R1+0x4488] ;  /* 0x0044880001147983 */ /* 0x000ea80000300a00 */
[----:B------:R0:W-:Y:S04]  /*4b640*/  STL.64 [R1+0x540], R48 ;  /* 0x0005403001007387 */ /* 0x0001e80000100a00 */
[----:B------:R1:W-:Y:S04]  /*4b650*/  STL.64 [R1+0x548], R50 ;  /* 0x0005483201007387 */ /* 0x0003e80000100a00 */
[----:B0-----:R-:W4:Y:S04]  /*4b660*/  LDL.LU R48, [R1+0x320] ;  /* 0x0003200001307983 */ /* 0x001f280000300800 */
[----:B------:R-:W4:Y:S04]  /*4b670*/  LDL.LU R49, [R1+0x324] ;  /* 0x0003240001317983 */ /* 0x000f280000300800 */
[----:B-1----:R-:W4:Y:S04]  /*4b680*/  LDL.LU R50, [R1+0x328] ;  /* 0x0003280001327983 */ /* 0x002f280000300800 */
[----:B------:R-:W4:Y:S04]  /*4b690*/  LDL.LU R51, [R1+0x32c] ;  /* 0x00032c0001337983 */ /* 0x000f280000300800 */
[----:B------:R-:W-:Y:S01]  /*4b6a0*/  STL.64 [R1+0x4408], R18 ;  /* 0x0044081201007387 */ /* 0x000fe20000100a00 */
[----:B--2---:R-:W-:-:S15]  /*4b6b0*/  HMMA.16816.F32 R56, R20, R42, R56 ;  /* 0x0000002a1438723c */ /* 0x004fde0000001838 */
[----:B------:R-:W-:-:S04]  /*4b6c0*/  NOP ;  /* 0x0000000000007918 */ /* 0x000fc80000000000 */
[----:B------:R-:W-:Y:S04]  /*4b6d0*/  STL.64 [R1+0x2b0], R56 ;  /* 0x0002b03801007387 */ /* 0x000fe80000100a00 */
[----:B------:R0:W-:Y:S04]  /*4b6e0*/  STL.64 [R1+0x2b8], R58 ;  /* 0x0002b83a01007387 */ /* 0x0001e80000100a00 */
[----:B0-----:R-:W2:Y:S04]  /*4b6f0*/  LDL.LU.64 R58, [R1+0x4480] ;  /* 0x00448000013a7983 */ /* 0x001ea80000300a00 */
[----:B------:R-:W2:Y:S04]  /*4b700*/  LDL.LU.64 R56, [R1+0x4478] ;  /* 0x0044780001387983 */ /* 0x000ea80000300a00 */
[----:B------:R-:W-:Y:S04]  /*4b710*/  STL.64 [R1+0x4428], R42 ;  /* 0x0044282a01007387 */ /* 0x000fe80000100a00 */
[----:B---3--:R2:W-:Y:S01]  /*4b720*/  STL.64 [R1+0x4420], R40 ;  /* 0x0044202801007387 */ /* 0x0085e20000100a00 */
[C---:B------:R-:W-:Y:S03]  /*4b730*/  HMMA.16816.F32 R12, R20.reuse, R30, R12 ;  /* 0x0000001e140c723c */ /* 0x040fe6000000180c */
[----:B------:R-:W-:Y:S04]  /*4b740*/  STL.64 [R1+0x43f0], R38 ;  /* 0x0043f02601007387 */ /* 0x000fe80000100a00 */
[----:B------:R-:W-:Y:S01]  /*4b750*/  STL.64 [R1+0x43e8], R36 ;  /* 0x0043e82401007387 */ /* 0x000fe20000100a00 */
[----:B--2---:R-:W-:Y:S01]  /*4b760*/  HMMA.16816.F32 R40, R20, R38, R56 ;  /* 0x000000261428723c */ /* 0x004fe20000001838 */
[----:B------:R-:W-:-:S07]  /*4b770*/  IMAD.MOV.U32 R58, RZ, RZ, R16 ;  /* 0x000000ffff3a7224 */ /* 0x000fce00078e0010 */
[----:B----4-:R-:W-:Y:S01]  /*4b780*/  HMMA.16816.F32 R16, R20, R34, R48 ;  /* 0x000000221410723c */ /* 0x010fe20000001830 */
[----:B------:R-:W-:-:S10]  /*4b790*/  IMAD.MOV.U32 R59, RZ, RZ, R3 ;  /* 0x000000ffff3b7224 */ /* 0x000fd400078e0003 */
        /* <DEDUP_REMOVED lines=9> */
[----:B------:R1:W-:Y:S01]  /*4b830*/  STL.64 [R1+0x288], R14 ;  /* 0x0002880e01007387 */ /* 0x0003e20000100a00 */
[C---:B0-----:R-:W-:Y:S08]  /*4b840*/  HMMA.16816.F32 R16, R20.reuse, R26, R52 ;  /* 0x0000001a1410723c */ /* 0x041ff00000001834 */
[----:B-1----:R-:W-:Y:S11]  /*4b850*/  HMMA.16816.F32 R12, R20, R10, R44 ;  /* 0x0000000a140c723c */ /* 0x002ff6000000182c */
        /* <DEDUP_REMOVED lines=8> */
[----:B-1----:R-:W3:Y:S04]  /*4b8e0*/  LDL.LU R14, [R1+0x6e8] ;  /* 0x0006e800010e7983 */ /* 0x002ee80000300800 */
        /* <DEDUP_REMOVED lines=9> */
[----:B------:R-:W-:-:S05]  /*4b980*/  LOP3.LUT R29, R61, 0x40, RZ, 0x3c, !PT ;  /* 0x000000403d1d7812 */ /* 0x000fca00078e3cff */
[----:B------:R-:W0:Y:S01]  /*4b990*/  LDSM.16.MT88.4 R48, [R29+UR5+0x2000] ;  /* 0x002000051d30783b */ /* 0x000e220008004200 */
[----:B------:R-:W-:Y:S02]  /*4b9a0*/  IMAD.MOV.U32 R39, RZ, RZ, R24 ;  /* 0x000000ffff277224 */ /* 0x000fe400078e0018 */
[----:B------:R-:W-:Y:S01]  /*4b9b0*/  IMAD.MOV.U32 R38, RZ, RZ, R25 ;  /* 0x000000ffff267224 */ /* 0x000fe200078e0019 */
[----:B---3--:R-:W-:Y:S04]  /*4b9c0*/  STL.64 [R1+0x4468], R14 ;  /* 0x0044680e01007387 */ /* 0x008fe80000100a00 */
[----:B--2---:R1:W-:Y:S01]  /*4b9d0*/  STL.64 [R1+0x4460], R12 ;  /* 0x0044600c01007387 */ /* 0x0043e20000100a00 */
[----:B----4-:R-:W-:Y:S03]  /*4b9e0*/  HMMA.16816.F32 R44, R20, R6, R44 ;  /* 0x00000006142c723c */ /* 0x010fe6000000182c */
[----:B-1----:R-:W2:Y:S04]  /*4b9f0*/  LDL.LU R12, [R1+0x730] ;  /* 0x00073000010c7983 */ /* 0x002ea80000300800 */
[----:B------:R-:W2:Y:S04]  /*4ba00*/  LDL.LU R13, [R1+0x734] ;  /* 0x00073400010d7983 */ /* 0x000ea80000300800 */
[----:B------:R-:W2:Y:S04]  /*4ba10*/  LDL.LU R14, [R1+0x738] ;  /* 0x00073800010e7983 */ /* 0x000ea80000300800 */
[----:B------:R-:W2:Y:S04]  /*4ba20*/  LDL.LU R15, [R1+0x73c] ;  /* 0x00073c00010f7983 */ /* 0x000ea80000300800 */
[----:B------:R-:W2:Y:S04]  /*4ba30*/  LDL.64 R10, [R1+0xe8] ;  /* 0x0000e800010a7983 */ /* 0x000ea80000100a00 */
[----:B------:R-:W3:Y:S04]  /*4ba40*/  LDL.LU R24, [R1+0x710] ;  /* 0x0007100001187983 */ /* 0x000ee80000300800 */
[----:B------:R-:W3:Y:S04]  /*4ba50*/  LDL.LU R25, [R1+0x714] ;  /* 0x0007140001197983 */ /* 0x000ee80000300800 */
[----:B------:R-:W3:Y:S04]  /*4ba60*/  LDL.LU R26, [R1+0x718] ;  /* 0x00071800011a7983 */ /* 0x000ee80000300800 */
        /* <DEDUP_REMOVED lines=9> */
[----:B0-----:R-:W-:Y:S04]  /*4bb00*/  STL.64 [R1+0x4340], R50 ;  /* 0x0043403201007387 */ /* 0x001fe80000100a00 */
[----:B------:R0:W-:Y:S04]  /*4bb10*/  STL.64 [R1+0x4338], R48 ;  /* 0x0043383001007387 */ /* 0x0001e80000100a00 */
[----:B0-----:R-:W4:Y:S04]  /*4bb20*/  LDL.LU R48, [R1+0x720] ;  /* 0x0007200001307983 */ /* 0x001f280000300800 */
[----:B------:R-:W4:Y:S04]  /*4bb30*/  LDL.LU R49, [R1+0x724] ;  /* 0x0007240001317983 */ /* 0x000f280000300800 */
[----:B------:R-:W4:Y:S04]  /*4bb40*/  LDL.LU R50, [R1+0x728] ;  /* 0x0007280001327983 */ /* 0x000f280000300800 */
[----:B------:R-:W4:Y:S04]  /*4bb50*/  LDL.LU R51, [R1+0x72c] ;  /* 0x00072c0001337983 */ /* 0x000f280000300800 */
[----:B------:R-:W-:Y:S04]  /*4bb60*/  STL.64 [R1+0x1440], R44 ;  /* 0x0014402c01007387 */ /* 0x000fe80000100a00 */
[----:B------:R0:W-:Y:S04]  /*4bb70*/  STL.64 [R1+0x1448], R46 ;  /* 0x0014482e01007387 */ /* 0x0001e80000100a00 */
[----:B0-----:R-:W4:Y:S01]  /*4bb80*/  LDL.LU.64 R46, [R1+0x4470] ;  /* 0x00447000012e7983 */ /* 0x001f220000300a00 */
[----:B------:R-:W-:-:S02]  /*4bb90*/  IMAD.MOV.U32 R58, RZ, RZ, R5 ;  /* 0x000000ffff3a7224 */ /* 0x000fc400078e0005 */
[----:B------:R-:W-:Y:S02]  /*4bba0*/  IMAD.MOV.U32 R59, RZ, RZ, R4 ;  /* 0x000000ffff3b7224 */ /* 0x000fe400078e0004 */
[----:B------:R-:W-:Y:S02]  /*4bbb0*/  IMAD.MOV.U32 R54, RZ, RZ, R2 ;  /* 0x000000ffff367224 */ /* 0x000fe400078e0002 */
[----:B------:R-:W-:Y:S01]  /*4bbc0*/  IMAD.MOV.U32 R55, RZ, RZ, R0 ;  /* 0x000000ffff377224 */ /* 0x000fe200078e0000 */
[C---:B--2---:R-:W-:Y:S08]  /*4bbd0*/  HMMA.16816.F32 R12, R20.reuse, R10, R12 ;  /* 0x0000000a140c723c */ /* 0x044ff0000000180c */
[----:B---3--:R-:W-:Y:S01]  /*4bbe0*/  HMMA.16816.F32 R56, R20, R58, R24 ;  /* 0x0000003a1438723c */ /* 0x008fe20000001818 */
[----:B------:R-:W-:-:S02]  /*4bbf0*/  IMAD.MOV.U32 R2, RZ, RZ, R10 ;  /* 0x000000ffff027224 */ /* 0x000fc400078e000a */
[----:B------:R-:W-:-:S05]  /*4bc00*/  IMAD.MOV.U32 R0, RZ, RZ, R11 ;  /* 0x000000ffff007224 */ /* 0x000fca00078e000b */
[C---:B----4-:R-:W-:Y:S08]  /*4bc10*/  HMMA.16816.F32 R44, R20.reuse, R46, R16 ;  /* 0x0000002e142c723c */ /* 0x050ff00000001810 */
[C---:B------:R-:W-:Y:S01]  /*4bc20*/  HMMA.16816.F32 R36, R20.reuse, R38, R48 ;  /* 0x000000261424723c */ /* 0x040fe20000001830 */
[----:B------:R-:W2:Y:S10]  /*4bc30*/  LDL.LU R16, [R1+0x6d0] ;  /* 0x0006d00001107983 */ /* 0x000eb40000300800 */
[----:B------:R0:W-:Y:S04]  /*4bc40*/  STL.64 [R1+0x1430], R44 ;  /* 0x0014302c01007387 */ /* 0x0001e80000100a00 */
[----:B------:R1:W-:Y:S04]  /*4bc50*/  STL.64 [R1+0x1438], R46 ;  /* 0x0014382e01007387 */ /* 0x0003e80000100a00 */
[----:B------:R-:W2:Y:S04]  /*4bc60*/  LDL.LU R17, [R1+0x6d4] ;  /* 0x0006d40001117983 */ /* 0x000ea80000300800 */
[----:B------:R-:W2:Y:S04]  /*4bc70*/  LDL.LU R18, [R1+0x6d8] ;  /* 0x0006d80001127983 */ /* 0x000ea80000300800 */
[----:B------:R-:W2:Y:S04]  /*4bc80*/  LDL.LU R19, [R1+0x6dc] ;  /* 0x0006dc0001137983 */ /* 0x000ea80000300800 */
[----:B0-----:R-:W3:Y:S04]  /*4bc90*/  LDL.LU R44, [R1+0x6b0] ;  /* 0x0006b000012c7983 */ /* 0x001ee80000300800 */
[----:B------:R-:W3:Y:S04]  /*4bca0*/  LDL.LU R45, [R1+0x6b4] ;  /* 0x0006b400012d7983 */ /* 0x000ee80000300800 */
[----:B-1----:R-:W3:Y:S04]  /*4bcb0*/  LDL.LU R46, [R1+0x6b8] ;  /* 0x0006b800012e7983 */ /* 0x002ee80000300800 */
[----:B------:R-:W3:Y:S04]  /*4bcc0*/  LDL.LU R47, [R1+0x6bc] ;  /* 0x0006bc00012f7983 */ /* 0x000ee80000300800 */
[----:B------:R-:W-:Y:S04]  /*4bcd0*/  STL.64 [R1+0x1420], R12 ;  /* 0x0014200c01007387 */ /* 0x000fe80000100a00 */
[----:B------:R0:W-:Y:S04]  /*4bce0*/  STL.64 [R1+0x1428], R14 ;  /* 0x0014280e01007387 */ /* 0x0001e80000100a00 */
[----:B0-----:R-:W4:Y:S04]  /*4bcf0*/  LDL.LU.64 R14, [R1+0x4468] ;  /* 0x00446800010e7983 */ /* 0x001f280000300a00 */
[----:B------:R-:W4:Y:S04]  /*4bd00*/  LDL.LU.64 R12, [R1+0x4460] ;  /* 0x00446000010c7983 */ /* 0x000f280000300a00 */
[----:B------:R-:W2:Y:S04]  /*4bd10*/  LDL.LU.64 R10, [R1+0x4458] ;  /* 0x00445800010a7983 */ /* 0x000ea80000300a00 */
[----:B------:R-:W2:Y:S04]  /*4bd20*/  LDL.LU.64 R8, [R1+0x4450] ;  /* 0x0044500001087983 */ /* 0x000ea80000300a00 */
[----:B------:R-:W2:Y:S04]  /*4bd30*/  LDL.LU R48, [R1+0x840] ;  /* 0x0008400001307983 */ /* 0x000ea80000300800 */
[----:B------:R0:W-:Y:S04]  /*4bd40*/  STL.64 [R1+0x1410], R36 ;  /* 0x0014102401007387 */ /* 0x0001e80000100a00 */
[----:B------:R1:W-:Y:S04]  /*4bd50*/  STL.64 [R1+0x1418], R38 ;  /* 0x0014182601007387 */ /* 0x0003e80000100a00 */
[----:B------:R-:W2:Y:S04]  /*4bd60*/  LDL.LU R49, [R1+0x844] ;  /* 0x0008440001317983 */ /* 0x000ea80000300800 */
[----:B------:R-:W2:Y:S04]  /*4bd70*/  LDL.LU R50, [R1+0x848] ;  /* 0x0008480001327983 */ /* 0x000ea80000300800 */
[----:B------:R-:W2:Y:S04]  /*4bd80*/  LDL.LU R51, [R1+0x84c] ;  /* 0x00084c0001337983 */ /* 0x000ea80000300800 */
[----:B0-----:R-:W2:Y:S04]  /*4bd90*/  LDL.LU R36, [R1+0x6c0] ;  /* 0x0006c00001247983 */ /* 0x001ea80000300800 */
[----:B------:R-:W2:Y:S04]  /*4bda0*/  LDL.LU R37, [R1+0x6c4] ;  /* 0x0006c40001257983 */ /* 0x000ea80000300800 */
[----:B-1----:R-:W2:Y:S04]  /*4bdb0*/  LDL.LU R38, [R1+0x6c8] ;  /* 0x0006c80001267983 */ /* 0x002ea80000300800 */
[----:B------:R-:W2:Y:S04]  /*4bdc0*/  LDL.LU R39, [R1+0x6cc] ;  /* 0x0006cc0001277983 */ /* 0x000ea80000300800 */
[----:B------:R-:W2:Y:S04]  /*4bdd0*/  LDL.LU.64 R26, [R1+0x4448] ;  /* 0x00444800011a7983 */ /* 0x000ea80000300a00 */
[----:B------:R-:W-:Y:S04]  /*4bde0*/  STL.64 [R1+0x1400], R56 ;  /* 0x0014003801007387 */ /* 0x000fe80000100a00 */
[----:B------:R0:W-:Y:S04]  /*4bdf0*/  STL.64 [R1+0x1408], R58 ;  /* 0x0014083a01007387 */ /* 0x0001e80000100a00 */
[----:B0-----:R-:W2:Y:S01]  /*4be00*/  LDL.LU.64 R58, [R1+0x4440] ;  /* 0x00444000013a7983 */ /* 0x001ea20000300a00 */
[C---:B------:R-:W-:Y:S08]  /*4be10*/  HMMA.16816.F32 R52, R20.reuse, R54, R40 ;  /* 0x000000361434723c */ /* 0x040ff00000001828 */
        /* <DEDUP_REMOVED lines=10> */
[----:B------:R-:W2:Y:S04]  /*4bec0*/  LDL.LU R59, [R1+0x7ac] ;  /* 0x0007ac00013b7983 */ /* 0x000ea80000300800 */
[----:B------:R-:W2:Y:S04]  /*4bed0*/  LDL.LU.64 R42, [R1+0x4428] ;  /* 0x00442800012a7983 */ /* 0x000ea80000300a00 */
[----:B------:R-:W2:Y:S04]  /*4bee0*/  LDL.LU.64 R40, [R1+0x4420] ;  /* 0x0044200001287983 */ /* 0x000ea80000300a00 */
[----:B------:R-:W-:Y:S04]  /*4bef0*/  STL.64 [R1+0x750], R52 ;  /* 0x0007503401007387 */ /* 0x000fe80000100a00 */
[----:B------:R0:W-:Y:S04]  /*4bf00*/  STL.64 [R1+0x758], R54 ;  /* 0x0007583601007387 */ /* 0x0001e80000100a00 */
[----:B0-----:R-:W4:Y:S02]  /*4bf10*/  LDL.LU.64 R54, [R1+0x4418] ;  /* 0x0044180001367983 */ /* 0x001f240000300a00 */
[----:B----4-:R-:W-:-:S15]  /*4bf20*/  HMMA.16816.F32 R12, R20, R54, R12 ;  /* 0x00000036140c723c */ /* 0x010fde000000180c */
[----:B------:R-:W-:-:S04]  /*4bf30*/  NOP ;  /* 0x0000000000007918 */ /* 0x000fc80000000000 */
[----:B------:R-:W-:Y:S04]  /*4bf40*/  STL.64 [R1+0x740], R12 ;  /* 0x0007400c01007387 */ /* 0x000fe80000100a00 */
[----:B------:R0:W-:Y:S04]  /*4bf50*/  STL.64 [R1+0x748], R14 ;  /* 0x0007480e01007387 */ /* 0x0001e80000100a00 */
[----:B0-----:R-:W4:Y:S04]  /*4bf60*/  LDL.LU.64 R14, [R1+0x4410] ;  /* 0x00441000010e7983 */ /* 0x001f280000300a00 */
[----:B------:R0:W-:Y:S04]  /*4bf70*/  STL.64 [R1+0x4368], R54 ;  /* 0x0043683601007387 */ /* 0x0001e80000100a00 */
[----:B------:R-:W2:Y:S04]  /*4bf80*/  LDL.LU R52, [R1+0x790] ;  /* 0x0007900001347983 */ /* 0x000ea80000300800 */
[----:B------:R-:W2:Y:S04]  /*4bf90*/  LDL.LU R53, [R1+0x794] ;  /* 0x0007940001357983 */ /* 0x000ea80000300800 */
[----:B0-----:R-:W2:Y:S04]  /*4bfa0*/  LDL.LU R54, [R1+0x798] ;  /* 0x0007980001367983 */ /* 0x001ea80000300800 */
[----:B------:R-:W2:Y:S01]  /*4bfb0*/  LDL.LU R55, [R1+0x79c] ;  /* 0x00079c0001377983 */ /* 0x000ea20000300800 */
[----:B----4-:R-:W-:-:S15]  /*4bfc0*/  HMMA.16816.F32 R16, R20, R14, R16 ;  /* 0x0000000e1410723c */ /* 0x010fde0000001810 */
[----:B------:R-:W-:-:S04]  /*4bfd0*/  NOP ;  /* 0x0000000000007918 */ /* 0x000fc80000000000 */
[----:B------:R-:W-:Y:S04]  /*4bfe0*/  STL.64 [R1+0x730], R16 ;  /* 0x0007301001007387 */ /* 0x000fe80000100a00 */
[----:B------:R0:W-:Y:S04]  /*4bff0*/  STL.64 [R1+0x738], R18 ;  /* 0x0007381201007387 */ /* 0x0001e80000100a00 */
[----:B0-----:R-:W3:Y:S04]  /*4c000*/  LDL.LU.64 R18, [R1+0x4408] ;  /* 0x0044080001127983 */ /* 0x001ee80000300a00 */
[----:B------:R0:W-:Y:S04]  /*4c010*/  STL.64 [R1+0x43a8], R14 ;  /* 0x0043a80e01007387 */ /* 0x0001e80000100a00 */
[----:B------:R-:W4:Y:S04]  /*4c020*/  LDL.LU R12, [R1+0x780] ;  /* 0x00078000010c7983 */ /* 0x000f280000300800 */
[----:B------:R-:W4:Y:S04]  /*4c030*/  LDL.LU R13, [R1+0x784] ;  /* 0x00078400010d7983 */ /* 0x000f280000300800 */
[----:B0-----:R-:W4:Y:S04]  /*4c040*/  LDL.LU R14, [R1+0x788] ;  /* 0x00078800010e7983 */ /* 0x001f280000300800 */
[----:B------:R-:W4:Y:S01]  /*4c050*/  LDL.LU R15, [R1+0x78c] ;  /* 0x00078c00010f7983 */ /* 0x000f220000300800 */
[----:B---3--:R-:W-:Y:S03]  /*4c060*/  HMMA.16816.F32 R20, R20, R18, R44 ;  /* 0x000000121414723c */ /* 0x008fe6000000182c */
[----:B------:R-:W2:Y:S04]  /*4c070*/  LDL.LU.64 R46, [R1+0x4400] ;  /* 0x00440000012e7983 */ /* 0x000ea80000300a00 */
[----:B------:R-:W2:-:S12]  /*4c080*/  LDL.LU.64 R44, [R1+0x43f8] ;  /* 0x0043f800012c7983 */ /* 0x000e980000300a00 */
[----:B------:R0:W-:Y:S04]  /*4c090*/  STL.64 [R1+0x250], R20 ;  /* 0x0002501401007387 */ /* 0x0001e80000100a00 */
[----:B------:R1:W-:Y:S04]  /*4c0a0*/  STL.64 [R1+0x258], R22 ;  /* 0x0002581601007387 */ /* 0x0003e80000100a00 */
[----:B0-----:R-:W3:Y:S04]  /*4c0b0*/  LDL.LU R20, [R1+0x770] ;  /* 0x0007700001147983 */ /* 0x001ee80000300800 */
[----:B------:R-:W3:Y:S04]  /*4c0c0*/  LDL.LU R21, [R1+0x774] ;  /* 0x0007740001157983 */ /* 0x000ee80000300800 */
[----:B-1----:R-:W3:Y:S04]  /*4c0d0*/  LDL.LU R22, [R1+0x778] ;  /* 0x0007780001167983 */ /* 0x002ee80000300800 */
[----:B------:R-:W3:Y:S04]  /*4c0e0*/  LDL.LU R23, [R1+0x77c] ;  /* 0x00077c0001177983 */ /* 0x000ee80000300800 */
[----:B------:R0:W-:Y:S04]  /*4c0f0*/  STL.64 [R1+0x4390], R18 ;  /* 0x0043901201007387 */ /* 0x0001e80000100a00 */
[----:B------:R-:W3:Y:S04]  /*4c100*/  LDL.LU R16, [R1+0x760] ;  /* 0x0007600001107983 */ /* 0x000ee80000300800 */
[----:B------:R-:W3:Y:S04]  /*4c110*/  LDL.LU R17, [R1+0x764] ;  /* 0x0007640001117983 */ /* 0x000ee80000300800 */
[----:B0-----:R-:W3:Y:S04]  /*4c120*/  LDL.LU R18, [R1+0x768] ;  /* 0x0007680001127983 */ /* 0x001ee80000300800 */
[----:B------:R-:W3:Y:S01]  /*4c130*/  LDL.LU R19, [R1+0x76c] ;  /* 0x00076c0001137983 */ /* 0x000ee20000300800 */
[----:B--2---:R-:W-:-:S15]  /*4c140*/  HMMA.16816.F32 R36, R44, R42, R36 ;  /* 0x0000002a2c24723c */ /* 0x004fde0000001824 */
[----:B------:R-:W-:-:S04]  /*4c150*/  NOP ;  /* 0x0000000000007918 */ /* 0x000fc80000000000 */
[----:B------:R-:W-:Y:S04]  /*4c160*/  STL.64 [R1+0x1d0], R36 ;  /* 0x0001d02401007387 */ /* 0x000fe80000100a00 */
[----:B------:R0:W-:Y:S04]  /*4c170*/  STL.64 [R1+0x1d8], R38 ;  /* 0x0001d82601007387 */ /* 0x0001e80000100a00 */
[----:B0-----:R-:W3:Y:S04]  /*4c180*/  LDL.LU.64 R38, [R1+0x43f0] ;  /* 0x0043f00001267983 */ /* 0x001ee80000300a00 */
[----:B------:R-:W2:Y:S04]  /*4c190*/  LDL.LU.64 R36, [R1+0x43e8] ;  /* 0x0043e80001247983 */ /* 0x000ea80000300a00 */
[----:B------:R-:W-:Y:S04]  /*4c1a0*/  STL.64 [R1+0x4350], R42 ;  /* 0x0043502a01007387 */ /* 0x000fe80000100a00 */
[----:B------:R-:W-:Y:S01]  /*4c1b0*/  STL.64 [R1+0x4348], R40 ;  /* 0x0043482801007387 */ /* 0x000fe20000100a00 */
[C---:B----4-:R-:W-:Y:S08]  /*4c1c0*/  HMMA.16816.F32 R12, R44.reuse, R30, R12 ;  /* 0x0000001e2c0c723c */ /* 0x050ff0000000180c */
[----:B---3--:R-:W-:Y:S01]  /*4c1d0*/  HMMA.16816.F32 R16, R44, R38, R16 ;  /* 0x000000262c10723c */ /* 0x008fe20000001810 */
[----:B------:R-:W-:Y:S04]  /*4c1e0*/  STL.64 [R1+0x4360], R38 ;  /* 0x0043602601007387 */ /* 0x000fe80000100a00 */
[----:B--2---:R-:W-:-:S14]  /*4c1f0*/  STL.64 [R1+0x4358], R36 ;  /* 0x0043582401007387 */ /* 0x004fdc0000100a00 */
[----:B------:R-:W-:Y:S04]  /*4c200*/  STL.64 [R1+0x1c0], R16 ;  /* 0x0001c01001007387 */ /* 0x000fe80000100a00 */
[----:B------:R0:W-:Y:S02]  /*4c210*/  STL.64 [R1+0x1c8], R18 ;  /* 0x0001c81201007387 */ /* 0x0001e40000100a00 */
[C---:B0-----:R-:W-:Y:S02]  /*4c220*/  HMMA.16816.F32 R16, R44.reuse, R34, R20 ;  /* 0x000000222c10723c */ /* 0x041fe40000001814 */
[----:B------:R-:W-:Y:S04]  /*4c230*/  STL.64 [R1+0x4378], R34 ;  /* 0x0043782201007387 */ /* 0x000fe80000100a00 */
[----:B------:R-:W-:Y:S04]  /*4c240*/  STL.64 [R1+0x4370], R32 ;  /* 0x0043702001007387 */ /* 0x000fe80000100a00 */
[----:B------:R-:W0:Y:S09]  /*4c250*/  LDSM.16.MT88.4 R20, [R29+UR5+0x2080] ;  /* 0x002080051d14783b */ /* 0x000e320008004200 */
[----:B------:R-:W-:Y:S04]  /*4c260*/  STL.64 [R1+0x1b0], R16 ;  /* 0x0001b01001007387 */ /* 0x000fe80000100a00 */
[----:B------:R1:W-:Y:S02]  /*4c270*/  STL.64 [R1+0x1b8], R18 ;  /* 0x0001b81201007387 */ /* 0x0003e40000100a00 */
[C---:B-1----:R-:W-:Y:S02]  /*4c280*/  HMMA.16816.F32 R16, R44.reuse, R26, R52 ;  /* 0x0000001a2c10723c */ /* 0x042fe40000001834 */
[----:B------:R-:W-:Y:S04]  /*4c290*/  STL.64 [R1+0x4380], R26 ;  /* 0x0043801a01007387 */ /* 0x000fe80000100a00 */
[----:B------:R-:W-:Y:S04]  /*4c2a0*/  STL.64 [R1+0x1a0], R12 ;  /* 0x0001a00c01007387 */ /* 0x000fe80000100a00 */
[----:B------:R1:W-:Y:S02]  /*4c2b0*/  STL.64 [R1+0x1a8], R14 ;  /* 0x0001a80e01007387 */ /* 0x0003e40000100a00 */
[C---:B-1----:R-:W-:Y:S07]  /*4c2c0*/  HMMA.16816.F32 R12, R44.reuse, R10, R56 ;  /* 0x0000000a2c0c723c */ /* 0x042fee0000001838 */
[----:B------:R-:W-:Y:S04]  /*4c2d0*/  STL.64 [R1+0x190], R16 ;  /* 0x0001901001007387 */ /* 0x000fe80000100a00 */
[----:B------:R-:W-:Y:S04]  /*4c2e0*/  STL.64 [R1+0x198], R18 ;  /* 0x0001981201007387 */ /* 0x000fe80000100a00 */
[----:B------:R-:W-:Y:S04]  /*4c2f0*/  STL.64 [R1+0x43a0], R10 ;  /* 0x0043a00a01007387 */ /* 0x000fe80000100a00 */
[----:B------:R1:W-:Y:S02]  /*4c300*/  STL.64 [R1+0x4398], R8 ;  /* 0x0043980801007387 */ /* 0x0003e40000100a00 */
[----:B-1----:R-:W-:Y:S02]  /*4c310*/  HMMA.16816.F32 R8, R44, R6, R48 ;  /* 0x000000062c08723c */ /* 0x002fe40000001830 */
[----:B------:R1:W-:Y:S04]  /*4c320*/  STL.64 [R1+0x180], R12 ;  /* 0x0001800c01007387 */ /* 0x0003e80000100a00 */
[----:B------:R2:W-:Y:S04]  /*4c330*/  STL.64 [R1+0x188], R14 ;  /* 0x0001880e01007387 */ /* 0x0005e80000100a00 */
[----:B------:R-:W-:Y:S04]  /*4c340*/  STL.64 [R1+0x43b8], R30 ;  /* 0x0043b81e01007387 */ /* 0x000fe80000100a00 */
[----:B------:R-:W-:Y:S04]  /*4c350*/  STL [R1+0x43b0], R29 ;  /* 0x0043b01d01007387 */ /* 0x000fe80000100800 */
[----:B0-----:R-:W-:Y:S04]  /*4c360*/  STL.64 [R1+0x42d0], R22 ;  /* 0x0042d01601007387 */ /* 0x001fe80000100a00 */
[----:B------:R-:W-:Y:S04]  /*4c370*/  STL.64 [R1+0x42c8], R20 ;  /* 0x0042c81401007387 */ /* 0x000fe80000100a00 */
[----:B------:R0:W-:Y:S04]  /*4c380*/  STL.64 [R1+0x43e0], R6 ;  /* 0x0043e00601007387 */ /* 0x0001e80000100a00 */
[----:B------:R-:W3:Y:S04]  /*4c390*/  LDL.LU R16, [R1+0x800] ;  /* 0x0008000001107983 */ /* 0x000ee80000300800 */
[----:B------:R-:W-:Y:S04]  /*4c3a0*/  STL.64 [R1+0x720], R8 ;  /* 0x0007200801007387 */ /* 0x000fe80000100a00 */
[----:B------:R-:W-:Y:S04]  /*4c3b0*/  STL.64 [R1+0x728], R10 ;  /* 0x0007280a01007387 */ /* 0x000fe80000100a00 */
[----:B------:R-:W3:Y:S04]  /*4c3c0*/  LDL.LU R17, [R1+0x804] ;  /* 0x0008040001117983 */ /* 0x000ee80000300800 */
[----:B------:R-:W4:Y:S04]  /*4c3d0*/  LDL.LU R18, [R1+0x808] ;  /* 0x0008080001127983 */ /* 0x000f280000300800 */
[----:B------:R-:W4:Y:S04]  /*4c3e0*/  LDL.LU R19, [R1+0x80c] ;  /* 0x00080c0001137983 */ /* 0x000f280000300800 */
[----:B----4-:R-:W-:Y:S04]  /*4c3f0*/  STL.64 [R1+0x43c8], R18 ;  /* 0x0043c81201007387 */ /* 0x010fe80000100a00 */
[----:B---3--:R-:W-:Y:S04]  /*4c400*/  STL.64 [R1+0x43c0], R16 ;  /* 0x0043c01001007387 */ /* 0x008fe80000100a00 */
[----:B-1----:R-:W3:Y:S04]  /*4c410*/  LDL.LU R12, [R1+0x810] ;  /* 0x00081000010c7983 */ /* 0x002ee80000300800 */
[----:B------:R-:W3:Y:S04]  /*4c420*/  LDL.LU R13, [R1+0x814] ;  /* 0x00081400010d7983 */ /* 0x000ee80000300800 */
[----:B--2---:R-:W2:Y:S04]  /*4c430*/  LDL.LU R14, [R1+0x818] ;  /* 0x00081800010e7983 */ /* 0x004ea80000300800 */
[----:B------:R-:W2:Y:S04]  /*4c440*/  LDL.LU R15, [R1+0x81c] ;  /* 0x00081c00010f7983 */ /* 0x000ea80000300800 */
[----:B--2---:R1:W-:Y:S04]  /*4c450*/  STL.64 [R1+0x43d8], R14 ;  /* 0x0043d80e01007387 */ /* 0x0043e80000100a00 */
[----:B---3--:R-:W-:Y:S04]  /*4c460*/  STL.64 [R1+0x43d0], R12 ;  /* 0x0043d00c01007387 */ /* 0x008fe80000100a00 */
[----:B------:R-:W2:Y:S04]  /*4c470*/  LDL.LU R4, [R1+0x830] ;  /* 0x0008300001047983 */ /* 0x000ea80000300800 */
[----:B------:R-:W2:Y:S04]  /*4c480*/  LDL.LU R5, [R1+0x834] ;  /* 0x0008340001057983 */ /* 0x000ea80000300800 */
[----:B0-----:R-:W2:Y:S04]  /*4c490*/  LDL.LU R6, [R1+0x838] ;  /* 0x0008380001067983 */ /* 0x001ea80000300800 */
[----:B------:R-:W2:Y:S04]  /*4c4a0*/  LDL.LU R7, [R1+0x83c] ;  /* 0x00083c0001077983 */ /* 0x000ea80000300800 */
[----:B-1----:R-:W2:Y:S04]  /*4c4b0*/  LDL.64 R14, [R1+0xf8] ;  /* 0x0000f800010e7983 */ /* 0x002ea80000100a00 */
[----:B------:R-:W3:Y:S04]  /*4c4c0*/  LDL.LU R16, [R1+0x820] ;  /* 0x0008200001107983 */ /* 0x000ee80000300800 */
[----:B------:R-:W3:Y:S04]  /*4c4d0*/  LDL.LU R17, [R1+0x824] ;  /* 0x0008240001117983 */ /* 0x000ee80000300800 */
[----:B------:R-:W3:Y:S04]  /*4c4e0*/  LDL.LU R18, [R1+0x828] ;  /* 0x0008280001127983 */ /* 0x000ee80000300800 */
[----:B------:R-:W3:Y:S04]  /*4c4f0*/  LDL.LU R19, [R1+0x82c] ;  /* 0x00082c0001137983 */ /* 0x000ee80000300800 */
[----:B------:R-:W4:Y:S04]  /*4c500*/  LDL.64 R10, [R1+0xd8] ;  /* 0x0000d800010a7983 */ /* 0x000f280000100a00 */
        /* <DEDUP_REMOVED lines=28> */
[----:B--2---:R-:W-:Y:S01]  /*4c6d0*/  HMMA.16816.F32 R4, R44, R14, R4 ;  /* 0x0000000e2c04723c */ /* 0x004fe20000001804 */
[----:B------:R-:W-:-:S07]  /*4c6e0*/  IMAD.MOV.U32 R3, RZ, RZ, R15 ;  /* 0x000000ffff037224 */ /* 0x000fce00078e000f */
[----:B---3--:R-:W-:Y:S11]  /*4c6f0*/  HMMA.16816.F32 R28, R44, R30, R16 ;  /* 0x0000001e2c1c723c */ /* 0x008ff60000001810 */
[----:B------:R0:W-:Y:S04]  /*4c700*/  STL.64 [R1+0x710], R4 ;  /* 0x0007100401007387 */ /* 0x0001e80000100a00 */
[----:B------:R1:W-:Y:S01]  /*4c710*/  STL.64 [R1+0x718], R6 ;  /* 0x0007180601007387 */ /* 0x0003e20000100a00 */
[----:B0-----:R-:W-:-:S03]  /*4c720*/  IMAD.MOV.U32 R4, RZ, RZ, R14 ;  /* 0x000000ffff047224 */ /* 0x001fc600078e000e */
[----:B-1----:R-:W2:Y:S04]  /*4c730*/  LDL.LU.64 R6, [R1+0x43e0] ;  /* 0x0043e00001067983 */ /* 0x002ea80000300a00 */
[----:B------:R-:W3:Y:S04]  /*4c740*/  LDL.LU.64 R14, [R1+0x43d8] ;  /* 0x0043d800010e7983 */ /* 0x000ee80000300a00 */
[----:B------:R-:W3:Y:S04]  /*4c750*/  LDL.LU.64 R12, [R1+0x43d0] ;  /* 0x0043d000010c7983 */ /* 0x000ee80000300a00 */
[----:B------:R-:W2:Y:S04]  /*4c760*/  LDL.LU.64 R18, [R1+0x43c8] ;  /* 0x0043c80001127983 */ /* 0x000ea80000300a00 */
[----:B------:R-:W2:Y:S04]  /*4c770*/  LDL.LU.64 R16, [R1+0x43c0] ;  /* 0x0043c00001107983 */ /* 0x000ea80000300a00 */
[----:B------:R-:W-:Y:S04]  /*4c780*/  STL.64 [R1+0x700], R28 ;  /* 0x0007001c01007387 */ /* 0x000fe80000100a00 */
[----:B------:R0:W-:Y:S01]  /*4c790*/  STL.64 [R1+0x708], R30 ;  /* 0x0007081e01007387 */ /* 0x0001e20000100a00 */
[----:B----4-:R-:W-:-:S03]  /*4c7a0*/  IMAD.MOV.U32 R5, RZ, RZ, R11 ;  /* 0x000000ffff057224 */ /* 0x010fc600078e000b */
[----:B0-----:R-:W4:Y:S04]  /*4c7b0*/  LDL.LU.64 R30, [R1+0x43b8] ;  /* 0x0043b800011e7983 */ /* 0x001f280000300a00 */
[----:B------:R-:W4:Y:S01]  /*4c7c0*/  LDL.LU R29, [R1+0x43b0] ;  /* 0x0043b000011d7983 */ /* 0x000f220000300800 */
[C---:B---3--:R-:W-:Y:S08]  /*4c7d0*/  HMMA.16816.F32 R12, R44.reuse, R10, R12 ;  /* 0x0000000a2c0c723c */ /* 0x048ff0000000180c */
[----:B--2---:R-:W-:Y:S11]  /*4c7e0*/  HMMA.16816.F32 R16, R44, R58, R16 ;  /* 0x0000003a2c10723c */ /* 0x004ff60000001810 */
[----:B------:R0:W-:Y:S04]  /*4c7f0*/  STL.64 [R1+0x6f0], R12 ;  /* 0x0006f00c01007387 */ /* 0x0001e80000100a00 */
[----:B------:R1:W-:Y:S01]  /*4c800*/  STL.64 [R1+0x6f8], R14 ;  /* 0x0006f80e01007387 */ /* 0x0003e20000100a00 */
[----:B0-----:R-:W-:-:S03]  /*4c810*/  IMAD.MOV.U32 R12, RZ, RZ, R10 ;  /* 0x000000ffff0c7224 */ /* 0x001fc600078e000a */
[----:B-1----:R-:W2:Y:S04]  /*4c820*/  LDL.LU.64 R14, [R1+0x43a8] ;  /* 0x0043a800010e7983 */ /* 0x002ea80000300a00 */
[----:B------:R-:W3:Y:S04]  /*4c830*/  LDL.LU.64 R10, [R1+0x43a0] ;  /* 0x0043a000010a7983 */ /* 0x000ee80000300a00 */
[----:B------:R-:W2:Y:S04]  /*4c840*/  LDL.LU.64 R8, [R1+0x4398] ;  /* 0x0043980001087983 */ /* 0x000ea80000300a00 */
[----:B------:R0:W-:Y:S04]  /*4c850*/  STL.64 [R1+0x6e0], R16 ;  /* 0x0006e01001007387 */ /* 0x0001e80000100a00 */
[----:B------:R1:W-:Y:S01]  /*4c860*/  STL.64 [R1+0x6e8], R18 ;  /* 0x0006e81201007387 */ /* 0x0003e20000100a00 */
[----:B------:R-:W-:-:S02]  /*4c870*/  IMAD.MOV.U32 R13, RZ, RZ, R59 ;  /* 0x000000ffff0d7224 */ /* 0x000fc400078e003b */
[----:B0-----:R-:W-:Y:S01]  /*4c880*/  IMAD.MOV.U32 R16, RZ, RZ, R58 ;  /* 0x000000ffff107224 */ /* 0x001fe200078e003a */
[----:B-1----:R-:W2:Y:S04]  /*4c890*/  LDL.LU.64 R18, [R1+0x4390] ;  /* 0x0043900001127983 */ /* 0x002ea80000300a00 */
[----:B------:R-:W2:Y:S01]  /*4c8a0*/  LDL.LU.64 R58, [R1+0x4388] ;  /* 0x00438800013a7983 */ /* 0x000ea20000300a00 */
[----:B------:R-:W-:Y:S01]  /*4c8b0*/  HMMA.16816.F32 R32, R44, R54, R32 ;  /* 0x000000362c20723c */ /* 0x000fe20000001820 */
[----:B------:R-:W-:Y:S02]  /*4c8c0*/  IMAD.MOV.U32 R2, RZ, RZ, R54 ;  /* 0x000000ffff027224 */ /* 0x000fe400078e0036 */
[----:B------:R-:W-:-:S05]  /*4c8d0*/  IMAD.MOV.U32 R0, RZ, RZ, R55 ;  /* 0x000000ffff007224 */ /* 0x000fca00078e0037 */
[----:B--2---:R-:W-:-:S15]  /*4c8e0*/  HMMA.16816.F32 R24, R44, R58, R24 ;  /* 0x0000003a2c18723c */ /* 0x004fde0000001818 */
[----:B------:R-:W-:-:S04]  /*4c8f0*/  NOP ;  /* 0x0000000000007918 */ /* 0x000fc80000000000 */
[----:B------:R-:W-:Y:S04]  /*4c900*/  STL.64 [R1+0x6d0], R24 ;  /* 0x0006d01801007387 */ /* 0x000fe80000100a00 */
[----:B------:R0:W-:Y:S04]  /*4c910*/  STL.64 [R1+0x6d8], R26 ;  /* 0x0006d81a01007387 */ /* 0x0001e80000100a00 */
[----:B0-----:R-:W2:Y:S04]  /*4c920*/  LDL.LU.64 R26, [R1+0x4380] ;  /* 0x00438000011a7983 */ /* 0x001ea80000300a00 */
[----:B------:R0:W-:Y:S04]  /*4c930*/  STL.64 [R1+0x42e8], R58 ;  /* 0x0042e83a01007387 */ /* 0x0001e80000100a00 */
[----:B------:R-:W2:Y:S04]  /*4c940*/  LDL.LU R56, [R1+0x910] ;  /* 0x0009100001387983 */ /* 0x000ea80000300800 */
[----:B------:R-:W2:Y:S04]  /*4c950*/  LDL.LU R57, [R1+0x914] ;  /* 0x0009140001397983 */ /* 0x000ea80000300800 */
[----:B0-----:R-:W2:Y:S04]  /*4c960*/  LDL.LU R58, [R1+0x918] ;  /* 0x00091800013a7983 */ /* 0x001ea80000300800 */
[----:B------:R-:W2:Y:S04]  /*4c970*/  LDL.LU R59, [R1+0x91c] ;  /* 0x00091c00013b7983 */ /* 0x000ea80000300800 */
[----:B------:R-:W-:Y:S04]  /*4c980*/  STL.64 [R1+0x6c0], R32 ;  /* 0x0006c02001007387 */ /* 0x000fe80000100a00 */
[----:B------:R0:W-:Y:S04]  /*4c990*/  STL.64 [R1+0x6c8], R34 ;  /* 0x0006c82201007387 */ /* 0x0001e80000100a00 */
[----:B0-----:R-:W2:Y:S04]  /*4c9a0*/  LDL.LU.64 R34, [R1+0x4378] ;  /* 0x0043780001227983 */ /* 0x001ea80000300a00 */
[----:B------:R-:W2:Y:S04]  /*4c9b0*/  LDL.LU.64 R32, [R1+0x4370] ;  /* 0x0043700001207983 */ /* 0x000ea80000300a00 */
[----:B------:R-:W2:Y:S01]  /*4c9c0*/  LDL.LU.64 R54, [R1+0x4368] ;  /* 0x0043680001367983 */ /* 0x000ea20000300a00 */
[C---:B------:R-:W-:Y:S08]  /*4c9d0*/  HMMA.16816.F32 R40, R44.reuse, R14, R40 ;  /* 0x0000000e2c28723c */ /* 0x040ff00000001828 */
[C---:B--2---:R-:W-:Y:S08]  /*4c9e0*/  HMMA.16816.F32 R36, R44.reuse, R54, R36 ;  /* 0x000000362c24723c */ /* 0x044ff00000001824 */
[----:B------:R-:W-:Y:S11]  /*4c9f0*/  HMMA.16816.F32 R44, R44, R18, R48 ;  /* 0x000000122c2c723c */ /* 0x000ff60000001830 */
        /* <DEDUP_REMOVED lines=12> */
[----:B------:R-:W3:Y:S04]  /*4cac0*/  LDL.LU.64 R40, [R1+0x4348] ;  /* 0x0043480001287983 */ /* 0x000ee80000300a00 */
[----:B------:R-:W-:Y:S04]  /*4cad0*/  STL.64 [R1+0x42e0], R14 ;  /* 0x0042e00e01007387 */ /* 0x000fe80000100a00 */
[----:B------:R-:W4:Y:S04]  /*4cae0*/  LDL.LU.64 R50, [R1+0x4340] ;  /* 0x0043400001327983 */ /* 0x000f280000300a00 */
[----:B------:R-:W4:Y:S04]  /*4caf0*/  LDL.LU.64 R48, [R1+0x4338] ;  /* 0x0043380001307983 */ /* 0x000f280000300a00 */
[----:B------:R0:W-:Y:S04]  /*4cb00*/  STL.64 [R1+0x170], R44 ;  /* 0x0001702c01007387 */ /* 0x0001e80000100a00 */
[----:B------:R1:W-:Y:S04]  /*4cb10*/  STL.64 [R1+0x178], R46 ;  /* 0x0001782e01007387 */ /* 0x0003e80000100a00 */
[----:B0-----:R-:W4:Y:S04]  /*4cb20*/  LDL.LU R44, [R1+0x930] ;  /* 0x00093000012c7983 */ /* 0x001f280000300800 */
[----:B------:R-:W4:Y:S04]  /*4cb30*/  LDL.LU R45, [R1+0x934] ;  /* 0x00093400012d7983 */ /* 0x000f280000300800 */
[----:B-1----:R-:W4:Y:S04]  /*4cb40*/  LDL.LU R46, [R1+0x938] ;  /* 0x00093800012e7983 */ /* 0x002f280000300800 */
[----:B------:R-:W4:Y:S04]  /*4cb50*/  LDL.LU R47, [R1+0x93c] ;  /* 0x00093c00012f7983 */ /* 0x000f280000300800 */
[----:B------:R-:W-:Y:S04]  /*4cb60*/  STL.64 [R1+0x42d8], R18 ;  /* 0x0042d81201007387 */ /* 0x000fe80000100a00 */
[----:B--2---:R-:W-:Y:S04]  /*4cb70*/  STL.64 [R1+0x4300], R42 ;  /* 0x0043002a01007387 */ /* 0x004fe80000100a00 */
[----:B---3--:R0:W-:Y:S01]  /*4cb80*/  STL.64 [R1+0x42f8], R40 ;  /* 0x0042f82801007387 */ /* 0x0081e20000100a00 */
[C---:B----4-:R-:W-:Y:S08]  /*4cb90*/  HMMA.16816.F32 R44, R48.reuse, R42, R44 ;  /* 0x0000002a302c723c */ /* 0x050ff0000000182c */
[C---:B0-----:R-:W-:Y:S08]  /*4cba0*/  HMMA.16816.F32 R40, R48.reuse, R38, R52 ;  /* 0x000000263028723c */ /* 0x041ff00000001834 */
[C---:B------:R-:W-:Y:S03]  /*4cbb0*/  HMMA.16816.F32 R20, R48.reuse, R30, R20 ;  /* 0x0000001e3014723c */ /* 0x040fe60000001814 */
[----:B------:R-:W-:Y:S04]  /*4cbc0*/  STL.64 [R1+0x690], R44 ;  /* 0x0006902c01007387 */ /* 0x000fe80000100a00 */
[----:B------:R-:W-:Y:S04]  /*4cbd0*/  STL.64 [R1+0x698], R46 ;  /* 0x0006982e01007387 */ /* 0x000fe80000100a00 */
[----:B------:R-:W-:Y:S04]  /*4cbe0*/  STL.64 [R1+0x42c0], R38 ;  /* 0x0042c02601007387 */ /* 0x000fe80000100a00 */
[----:B------:R0:W-:Y:S04]  /*4cbf0*/  STL.64 [R1+0x42b8], R36 ;  /* 0x0042b82401007387 */ /* 0x0001e80000100a00 */
[----:B------:R-:W1:Y:S01]  /*4cc00*/  LDSM.16.MT88.4 R44, [R29+UR5+0x2100] ;  /* 0x002100051d2c783b */ /* 0x000e620008004200 */
[----:B0-----:R-:W-:Y:S03]  /*4cc10*/  HMMA.16816.F32 R36, R48, R34, R56 ;  /* 0x000000223024723c */ /* 0x001fe60000001838 */
[----:B------:R-:W-:Y:S04]  /*4cc20*/  STL.64 [R1+0x680], R40 ;  /* 0x0006802801007387 */ /* 0x000fe80000100a00 */
[----:B------:R-:W-:Y:S04]  /*4cc30*/  STL.64 [R1+0x688], R42 ;  /* 0x0006882a01007387 */ /* 0x000fe80000100a00 */
[----:B------:R-:W-:Y:S04]  /*4cc40*/  STL.64 [R1+0x42b0], R34 ;  /* 0x0042b02201007387 */ /* 0x000fe80000100a00 */
[----:B------:R-:W-:Y:S01]  /*4cc50*/  STL.64 [R1+0x42a8], R32 ;  /* 0x0042a82001007387 */ /* 0x000fe20000100a00 */
[----:B------:R-:W-:-:S02]  /*4cc60*/  IMAD.MOV.U32 R58, RZ, RZ, R16 ;  /* 0x000000ffff3a7224 */ /* 0x000fc400078e0010 */
[----:B------:R-:W-:Y:S01]  /*4cc70*/  IMAD.MOV.U32 R59, RZ, RZ, R13 ;  /* 0x000000ffff3b7224 */ /* 0x000fe200078e000d */
[----:B------:R-:W-:Y:S04]  /*4cc80*/  STL.64 [R1+0x600], R36 ;  /* 0x0006002401007387 */ /* 0x000fe80000100a00 */
[----:B------:R-:W-:Y:S04]  /*4cc90*/  STL.64 [R1+0x608], R38 ;  /* 0x0006082601007387 */ /* 0x000fe80000100a00 */
[----:B------:R0:W-:Y:S04]  /*4cca0*/  STL.64 [R1+0x5f0], R20 ;  /* 0x0005f01401007387 */ /* 0x0001e80000100a00 */
[----:B------:R2:W-:Y:S04]  /*4ccb0*/  STL.64 [R1+0x5f8], R22 ;  /* 0x0005f81601007387 */ /* 0x0005e80000100a00 */
[----:B------:R3:W-:Y:S04]  /*4ccc0*/  STL.64 [R1+0x4308], R58 ;  /* 0x0043083a01007387 */ /* 0x0007e80000100a00 */
[----:B0-----:R-:W4:Y:S04]  /*4ccd0*/  LDL.LU R20, [R1+0x8e0] ;  /* 0x0008e00001147983 */ /* 0x001f280000300800 */
[----:B------:R-:W4:Y:S04]  /*4cce0*/  LDL.LU R21, [R1+0x8e4] ;  /* 0x0008e40001157983 */ /* 0x000f280000300800 */
[----:B--2---:R-:W4:Y:S01]  /*4ccf0*/  LDL.LU R22, [R1+0x8e8] ;  /* 0x0008e80001167983 */ /* 0x004f220000300800 */
[----:B------:R-:W-:-:S02]  /*4cd00*/  IMAD.MOV.U32 R38, RZ, RZ, R12 ;  /* 0x000000ffff267224 */ /* 0x000fc400078e000c */
[----:B------:R-:W-:Y:S01]  /*4cd10*/  IMAD.MOV.U32 R39, RZ, RZ, R5 ;  /* 0x000000ffff277224 */ /* 0x000fe200078e0005 */
[----:B------:R-:W4:Y:S04]  /*4cd20*/  LDL.LU R23, [R1+0x8ec] ;  /* 0x0008ec0001177983 */ /* 0x000f280000300800 */
[----:B------:R-:W2:Y:S04]  /*4cd30*/  LDL.LU R12, [R1+0x8f0] ;  /* 0x0008f000010c7983 */ /* 0x000ea80000300800 */
[----:B------:R-:W2:Y:S04]  /*4cd40*/  LDL.LU R13, [R1+0x8f4] ;  /* 0x0008f400010d7983 */ /* 0x000ea80000300800 */
[----:B------:R-:W2:Y:S04]  /*4cd50*/  LDL.LU R14, [R1+0x8f8] ;  /* 0x0008f800010e7983 */ /* 0x000ea80000300800 */
[----:B------:R-:W2:Y:S04]  /*4cd60*/  LDL.LU R15, [R1+0x8fc] ;  /* 0x0008fc00010f7983 */ /* 0x000ea80000300800 */
[----:B------:R-:W-:Y:S04]  /*4cd70*/  STL.64 [R1+0x4310], R38 ;  /* 0x0043102601007387 */ /* 0x000fe80000100a00 */
[----:B------:R-:W2:Y:S04]  /*4cd80*/  LDL.LU R40, [R1+0xa30] ;  /* 0x000a300001287983 */ /* 0x000ea80000300800 */
[----:B------:R-:W2:Y:S04]  /*4cd90*/  LDL.LU R41, [R1+0xa34] ;  /* 0x000a340001297983 */ /* 0x000ea80000300800 */
[----:B------:R-:W2:Y:S04]  /*4cda0*/  LDL.LU R42, [R1+0xa38] ;  /* 0x000a3800012a7983 */ /* 0x000ea80000300800 */
[----:B------:R-:W2:Y:S04]  /*4cdb0*/  LDL.LU R43, [R1+0xa3c] ;  /* 0x000a3c00012b7983 */ /* 0x000ea80000300800 */
[----:B--2---:R-:W-:Y:S04]  /*4cdc0*/  STL.64 [R1+0x4320], R42 ;  /* 0x0043202a01007387 */ /* 0x004fe80000100a00 */
[----:B------:R-:W-:Y:S04]  /*4cdd0*/  STL.64 [R1+0x4318], R40 ;  /* 0x0043182801007387 */ /* 0x000fe80000100a00 */
[----:B------:R-:W2:Y:S04]  /*4cde0*/  LDL.LU R56, [R1+0xa40] ;  /* 0x000a400001387983 */ /* 0x000ea80000300800 */
[----:B------:R-:W2:Y:S04]  /*4cdf0*/  LDL.LU R57, [R1+0xa44] ;  /* 0x000a440001397983 */ /* 0x000ea80000300800 */
[----:B---3--:R-:W3:Y:S04]  /*4ce00*/  LDL.LU R58, [R1+0xa48] ;  /* 0x000a4800013a7983 */ /* 0x008ee80000300800 */
[----:B------:R-:W3:Y:S01]  /*4ce10*/  LDL.LU R59, [R1+0xa4c] ;  /* 0x000a4c00013b7983 */ /* 0x000ee20000300800 */
[C---:B------:R-:W-:Y:S08]  /*4ce20*/  HMMA.16816.F32 R16, R48.reuse, R26, R12 ;  /* 0x0000001a3010723c */ /* 0x040ff0000000180c */
[C---:B----4-:R-:W-:Y:S01]  /*4ce30*/  HMMA.16816.F32 R12, R48.reuse, R10, R20 ;  /* 0x0000000a300c723c */ /* 0x050fe20000001814 */
[----:B---3--:R-:W-:Y:S04]  /*4ce40*/  STL.64 [R1+0x4330], R58 ;  /* 0x0043303a01007387 */ /* 0x008fe80000100a00 */
[----:B--2---:R0:W-:Y:S04]  /*4ce50*/  STL.64 [R1+0x4328], R56 ;  /* 0x0043283801007387 */ /* 0x0041e80000100a00 */
[----:B0-----:R-:W2:Y:S04]  /*4ce60*/  LDL.LU R56, [R1+0xa60] ;  /* 0x000a600001387983 */ /* 0x001ea80000300800 */
[----:B------:R-:W2:Y:S04]  /*4ce70*/  LDL.LU R57, [R1+0xa64] ;  /* 0x000a640001397983 */ /* 0x000ea80000300800 */
[----:B------:R-:W2:Y:S04]  /*4ce80*/  LDL.LU R58, [R1+0xa68] ;  /* 0x000a6800013a7983 */ /* 0x000ea80000300800 */
[----:B------:R-:W2:Y:S04]  /*4ce90*/  LDL.LU R59, [R1+0xa6c] ;  /* 0x000a6c00013b7983 */ /* 0x000ea80000300800 */
        /* <DEDUP_REMOVED lines=8> */
[----:B------:R-:W3:Y:S04]  /*4cf20*/  LDL.LU R32, [R1+0xa10] ;  /* 0x000a100001207983 */ /* 0x000ee80000300800 */
[----:B------:R-:W3:Y:S04]  /*4cf30*/  LDL.LU R33, [R1+0xa14] ;  /* 0x000a140001217983 */ /* 0x000ee80000300800 */
[----:B------:R-:W3:Y:S04]  /*4cf40*/  LDL.LU R34, [R1+0xa18] ;  /* 0x000a180001227983 */ /* 0x000ee80000300800 */
[----:B------:R-:W3:Y:S04]  /*4cf50*/  LDL.LU R35, [R1+0xa1c] ;  /* 0x000a1c0001237983 */ /* 0x000ee80000300800 */
[----:B------:R-:W-:Y:S04]  /*4cf60*/  STL.64 [R1+0x42a0], R26 ;  /* 0x0042a01a01007387 */ /* 0x000fe80000100a00 */
[----:B------:R-:W-:Y:S04]  /*4cf70*/  STL.64 [R1+0x5e0], R16 ;  /* 0x0005e01001007387 */ /* 0x000fe80000100a00 */
[----:B------:R-:W-:Y:S04]  /*4cf80*/  STL.64 [R1+0x5e8], R18 ;  /* 0x0005e81201007387 */ /* 0x000fe80000100a00 */
[----:B------:R0:W-:Y:S04]  /*4cf90*/  STL.64 [R1+0x5d0], R12 ;  /* 0x0005d00c01007387 */ /* 0x0001e80000100a00 */
[----:B------:R0:W-:Y:S04]  /*4cfa0*/  STL.64 [R1+0x5d8], R14 ;  /* 0x0005d80e01007387 */ /* 0x0001e80000100a00 */
[----:B------:R-:W4:Y:S04]  /*4cfb0*/  LDL.LU R20, [R1+0x8d0] ;  /* 0x0008d00001147983 */ /* 0x000f280000300800 */
[----:B------:R-:W4:Y:S04]  /*4cfc0*/  LDL.LU R21, [R1+0x8d4] ;  /* 0x0008d40001157983 */ /* 0x000f280000300800 */
[----:B------:R-:W4:Y:S04]  /*4cfd0*/  LDL.LU R22, [R1+0x8d8] ;  /* 0x0008d80001167983 */ /* 0x000f280000300800 */
        /* <DEDUP_REMOVED lines=9> */
[----:B-1----:R0:W-:Y:S04]  /*4d070*/  STL.64 [R1+0x4230], R46 ;  /* 0x0042302e01007387 */ /* 0x0021e80000100a00 */
[----:B------:R-:W-:Y:S04]  /*4d080*/  STL.64 [R1+0x4228], R44 ;  /* 0x0042282c01007387 */ /* 0x000fe80000100a00 */
[----:B0-----:R-:W4:Y:S01]  /*4d090*/  LDL.64 R46, [R1+0xe8] ;  /* 0x0000e800012e7983 */ /* 0x001f220000100a00 */
[----:B--2---:R-:W-:-:S15]  /*4d0a0*/  HMMA.16816.F32 R56, R48, R6, R56 ;  /* 0x000000063038723c */ /* 0x004fde0000001838 */
[----:B------:R-:W-:-:S04]  /*4d0b0*/  NOP ;  /* 0x0000000000007918 */ /* 0x000fc80000000000 */
[----:B------:R-:W-:Y:S04]  /*4d0c0*/  STL.64 [R1+0x1740], R56 ;  /* 0x0017403801007387 */ /* 0x000fe80000100a00 */
[----:B------:R0:W-:Y:S04]  /*4d0d0*/  STL.64 [R1+0x1748], R58 ;  /* 0x0017483a01007387 */ /* 0x0001e80000100a00 */
[----:B0-----:R-:W4:Y:S04]  /*4d0e0*/  LDL.LU.64 R58, [R1+0x4330] ;  /* 0x00433000013a7983 */ /* 0x001f280000300a00 */
[----:B------:R-:W4:Y:S01]  /*4d0f0*/  LDL.LU.64 R56, [R1+0x4328] ;  /* 0x0043280001387983 */ /* 0x000f220000300a00 */
[----:B------:R-:W-:-:S02]  /*4d100*/  IMAD.MOV.U32 R38, RZ, RZ, R4 ;  /* 0x000000ffff267224 */ /* 0x000fc400078e0004 */
[----:B------:R-:W-:-:S07]  /*4d110*/  IMAD.MOV.U32 R39, RZ, RZ, R3 ;  /* 0x000000ffff277224 */ /* 0x000fce00078e0003 */
[----:B---3--:R-:W-:Y:S01]  /*4d120*/  HMMA.16816.F32 R36, R48, R38, R40 ;  /* 0x000000263024723c */ /* 0x008fe20000001828 */
[----:B------:R-:W2:Y:S04]  /*4d130*/  LDL.LU.64 R42, [R1+0x4320] ;  /* 0x00432000012a7983 */ /* 0x000ea80000300a00 */
[----:B------:R-:W2:-:S14]  /*4d140*/  LDL.LU.64 R40, [R1+0x4318] ;  /* 0x0043180001287983 */ /* 0x000e9c0000300a00 */
[----:B------:R-:W-:Y:S04]  /*4d150*/  STL.64 [R1+0x1730], R36 ;  /* 0x0017302401007387 */ /* 0x000fe80000100a00 */
[----:B------:R0:W-:Y:S04]  /*4d160*/  STL.64 [R1+0x1738], R38 ;  /* 0x0017382601007387 */ /* 0x0001e80000100a00 */
[----:B0-----:R-:W2:Y:S01]  /*4d170*/  LDL.LU.64 R38, [R1+0x4310] ;  /* 0x0043100001267983 */ /* 0x001ea20000300a00 */
[----:B----4-:R-:W-:-:S15]  /*4d180*/  HMMA.16816.F32 R56, R48, R46, R56 ;  /* 0x0000002e3038723c */ /* 0x010fde0000001838 */
[----:B------:R-:W-:-:S04]  /*4d190*/  NOP ;  /* 0x0000000000007918 */ /* 0x000fc80000000000 */
[----:B------:R-:W-:Y:S04]  /*4d1a0*/  STL.64 [R1+0x1720], R56 ;  /* 0x0017203801007387 */ /* 0x000fe80000100a00 */
[----:B------:R0:W-:Y:S04]  /*4d1b0*/  STL.64 [R1+0x1728], R58 ;  /* 0x0017283a01007387 */ /* 0x0001e80000100a00 */
[----:B0-----:R-:W3:Y:S01]  /*4d1c0*/  LDL.LU.64 R58, [R1+0x4308] ;  /* 0x00430800013a7983 */ /* 0x001ee20000300a00 */
[----:B--2---:R-:W-:Y:S03]  /*4d1d0*/  HMMA.16816.F32 R36, R48, R38, R40 ;  /* 0x000000263024723c */ /* 0x004fe60000001828 */
[----:B------:R-:W2:Y:S04]  /*4d1e0*/  LDL.LU.64 R42, [R1+0x4300] ;  /* 0x00430000012a7983 */ /* 0x000ea80000300a00 */
[----:B------:R-:W4:-:S12]  /*4d1f0*/  LDL.LU.64 R40, [R1+0x42f8] ;  /* 0x0042f80001287983 */ /* 0x000f180000300a00 */
[----:B------:R0:W-:Y:S04]  /*4d200*/  STL.64 [R1+0x840], R36 ;  /* 0x0008402401007387 */ /* 0x0001e80000100a00 */
[----:B------:R1:W-:Y:S04]  /*4d210*/  STL.64 [R1+0x848], R38 ;  /* 0x0008482601007387 */ /* 0x0003e80000100a00 */
[----:B0-----:R-:W2:Y:S04]  /*4d220*/  LDL.LU R36, [R1+0x8c0] ;  /* 0x0008c00001247983 */ /* 0x001ea80000300800 */
[----:B------:R-:W2:Y:S04]  /*4d230*/  LDL.LU R37, [R1+0x8c4] ;  /* 0x0008c40001257983 */ /* 0x000ea80000300800 */
[----:B-1----:R-:W2:Y:S04]  /*4d240*/  LDL.LU R38, [R1+0x8c8] ;  /* 0x0008c80001267983 */ /* 0x002ea80000300800 */
[----:B------:R-:W2:Y:S01]  /*4d250*/  LDL.LU R39, [R1+0x8cc] ;  /* 0x0008cc0001277983 */ /* 0x000ea20000300800 */
[----:B---3--:R-:W-:Y:S03]  /*4d260*/  HMMA.16816.F32 R56, R48, R58, R52 ;  /* 0x0000003a3038723c */ /* 0x008fe60000001834 */
[----:B------:R-:W3:-:S15]  /*4d270*/  LDL.LU.64 R54, [R1+0x42f0] ;  /* 0x0042f00001367983 */ /* 0x000ede0000300a00 */
[----:B------:R-:W-:Y:S01]  /*4d280*/  NOP ;  /* 0x0000000000007918 */ /* 0x000fe20000000000 */
[----:B------:R-:W-:Y:S04]  /*4d290*/  STL.64 [R1+0x830], R56 ;  /* 0x0008303801007387 */ /* 0x000fe80000100a00 */
[----:B------:R0:W-:Y:S04]  /*4d2a0*/  STL.64 [R1+0x838], R58 ;  /* 0x0008383a01007387 */ /* 0x0001e80000100a00 */
[----:B0-----:R-:W2:Y:S02]  /*4d2b0*/  LDL.LU.64 R58, [R1+0x42e8] ;  /* 0x0042e800013a7983 */ /* 0x001ea40000300a00 */
[----:B--2---:R-:W-:-:S15]  /*4d2c0*/  HMMA.16816.F32 R32, R48, R58, R32 ;  /* 0x0000003a3020723c */ /* 0x004fde0000001820 */
[----:B------:R-:W-:-:S04]  /*4d2d0*/  NOP ;  /* 0x0000000000007918 */ /* 0x000fc80000000000 */
[----:B------:R0:W-:Y:S04]  /*4d2e0*/  STL.64 [R1+0x820], R32 ;  /* 0x0008202001007387 */ /* 0x0001e80000100a00 */
[----:B------:R1:W-:Y:S04]  /*4d2f0*/  STL.64 [R1+0x828], R34 ;  /* 0x0008282201007387 */ /* 0x0003e80000100a00 */
[----:B0-----:R-:W2:Y:S04]  /*4d300*/  LDL.LU R32, [R1+0x8b0] ;  /* 0x0008b00001207983 */ /* 0x001ea80000300800 */
[----:B------:R-:W2:Y:S04]  /*4d310*/  LDL.LU R33, [R1+0x8b4] ;  /* 0x0008b40001217983 */ /* 0x000ea80000300800 */
[----:B-1----:R-:W2:Y:S04]  /*4d320*/  LDL.LU R34, [R1+0x8b8] ;  /* 0x0008b80001227983 */ /* 0x002ea80000300800 */
[----:B------:R-:W2:Y:S04]  /*4d330*/  LDL.LU R35, [R1+0x8bc] ;  /* 0x0008bc0001237983 */ /* 0x000ea80000300800 */
[----:B------:R0:W-:Y:S04]  /*4d340*/  STL.64 [R1+0x4278], R58 ;  /* 0x0042783a01007387 */ /* 0x0001e80000100a00 */
[----:B------:R-:W2:Y:S04]  /*4d350*/  LDL.LU R56, [R1+0xa00] ;  /* 0x000a000001387983 */ /* 0x000ea80000300800 */
[----:B------:R-:W2:Y:S04]  /*4d360*/  LDL.LU R57, [R1+0xa04] ;  /* 0x000a040001397983 */ /* 0x000ea80000300800 */
[----:B0-----:R-:W2:Y:S04]  /*4d370*/  LDL.LU R58, [R1+0xa08] ;  /* 0x000a0800013a7983 */ /* 0x001ea80000300800 */
[----:B------:R-:W2:Y:S01]  /*4d380*/  LDL.LU R59, [R1+0xa0c] ;  /* 0x000a0c00013b7983 */ /* 0x000ea20000300800 */
[----:B------:R-:W-:-:S02]  /*4d390*/  IMAD.MOV.U32 R26, RZ, RZ, R2 ;  /* 0x000000ffff1a7224 */ /* 0x000fc400078e0002 */
[----:B------:R-:W-:Y:S01]  /*4d3a0*/  IMAD.MOV.U32 R27, RZ, RZ, R0 ;  /* 0x000000ffff1b7224 */ /* 0x000fe200078e0000 */
[C---:B---3--:R-:W-:Y:S01]  /*4d3b0*/  HMMA.16816.F32 R12, R48.reuse, R54, R12 ;  /* 0x00000036300c723c */ /* 0x048fe2000000180c */
[----:B------:R-:W3:Y:S07]  /*4d3c0*/  LDL.LU R24, [R1+0x8a0] ;  /* 0x0008a00001187983 */ /* 0x000eee0000300800 */
[----:B--2---:R-:W-:-:S15]  /*4d3d0*/  HMMA.16816.F32 R56, R48, R26, R56 ;  /* 0x0000001a3038723c */ /* 0x004fde0000001838 */
[----:B------:R-:W-:-:S04]  /*4d3e0*/  NOP ;  /* 0x0000000000007918 */ /* 0x000fc80000000000 */
[----:B------:R0:W-:Y:S04]  /*4d3f0*/  STL.64 [R1+0x810], R56 ;  /* 0x0008103801007387 */ /* 0x0001e80000100a00 */
[----:B------:R1:W-:Y:S04]  /*4d400*/  STL.64 [R1+0x818], R58 ;  /* 0x0008183a01007387 */ /* 0x0003e80000100a00 */
[----:B------:R-:W3:Y:S04]  /*4d410*/  LDL.LU R25, [R1+0x8a4] ;  /* 0x0008a40001197983 */ /* 0x000ee80000300800 */
[----:B------:R-:W3:Y:S04]  /*4d420*/  LDL.LU R26, [R1+0x8a8] ;  /* 0x0008a800011a7983 */ /* 0x000ee80000300800 */
[----:B------:R-:W3:Y:S04]  /*4d430*/  LDL.LU R27, [R1+0x8ac] ;  /* 0x0008ac00011b7983 */ /* 0x000ee80000300800 */
[----:B0-----:R-:W2:Y:S04]  /*4d440*/  LDL.LU R56, [R1+0x9b0] ;  /* 0x0009b00001387983 */ /* 0x001ea80000300800 */
[----:B------:R-:W2:Y:S04]  /*4d450*/  LDL.LU R57, [R1+0x9b4] ;  /* 0x0009b40001397983 */ /* 0x000ea80000300800 */
[----:B-1----:R-:W2:Y:S04]  /*4d460*/  LDL.LU R58, [R1+0x9b8] ;  /* 0x0009b800013a7983 */ /* 0x002ea80000300800 */
[----:B------:R-:W2:Y:S04]  /*4d470*/  LDL.LU R59, [R1+0x9bc] ;  /* 0x0009bc00013b7983 */ /* 0x000ea80000300800 */
[----:B------:R-:W-:Y:S04]  /*4d480*/  STL.64 [R1+0x800], R12 ;  /* 0x0008000c01007387 */ /* 0x000fe80000100a00 */
[----:B------:R0:W-:Y:S04]  /*4d490*/  STL.64 [R1+0x808], R14 ;  /* 0x0008080e01007387 */ /* 0x0001e80000100a00 */
[----:B0-----:R-:W2:Y:S04]  /*4d4a0*/  LDL.LU.64 R14, [R1+0x42e0] ;  /* 0x0042e000010e7983 */ /* 0x001ea80000300a00 */
[----:B------:R0:W-:Y:S04]  /*4d4b0*/  STL.64 [R1+0x4258], R54 ;  /* 0x0042583601007387 */ /* 0x0001e80000100a00 */
[----:B0-----:R-:W3:Y:S01]  /*4d4c0*/  LDL.64 R54, [R1+0xf8] ;  /* 0x0000f80001367983 */ /* 0x001ee20000100a00 */
[----:B--2---:R-:W-:-:S15]  /*4d4d0*/  HMMA.16816.F32 R16, R48, R14, R16 ;  /* 0x0000000e3010723c */ /* 0x004fde0000001810 */
[----:B------:R-:W-:-:S04]  /*4d4e0*/  NOP ;  /* 0x0000000000007918 */ /* 0x000fc80000000000 */
[----:B------:R-:W-:Y:S04]  /*4d4f0*/  STL.64 [R1+0x7f0], R16 ;  /* 0x0007f01001007387 */ /* 0x000fe80000100a00 */
[----:B------:R0:W-:Y:S04]  /*4d500*/  STL.64 [R1+0x7f8], R18 ;  /* 0x0007f81201007387 */ /* 0x0001e80000100a00 */
[----:B0-----:R-:W2:Y:S02]  /*4d510*/  LDL.LU.64 R18, [R1+0x42d8] ;  /* 0x0042d80001127983 */ /* 0x001ea40000300a00 */
[----:B--2---:R-:W-:Y:S02]  /*4d520*/  HMMA.16816.F32 R48, R48, R18, R20 ;  /* 0x000000123030723c */ /* 0x004fe40000001814 */
[----:B------:R-:W2:Y:S04]  /*4d530*/  LDL.LU.64 R22, [R1+0x42d0] ;  /* 0x0042d00001167983 */ /* 0x000ea80000300a00 */
[----:B------:R-:W2:-:S13]  /*4d540*/  LDL.LU.64 R20, [R1+0x42c8] ;  /* 0x0042c80001147983 */ /* 0x000e9a0000300a00 */
        /* <DEDUP_REMOVED lines=18> */
[----:B----4-:R0:W-:Y:S04]  /*4d670*/  STL.64 [R1+0x4238], R40 ;  /* 0x0042382801007387 */ /* 0x0101e80000100a00 */
        /* <DEDUP_REMOVED lines=9> */
[----:B------:R-:W4:Y:S04]  /*4d710*/  LDL.LU.64 R32, [R1+0x42a8] ;  /* 0x0042a80001207983 */ /* 0x000f280000300a00 */
[----:B------:R-:W-:Y:S04]  /*4d720*/  STL.64 [R1+0x4220], R38 ;  /* 0x0042202601007387 */ /* 0x000fe80000100a00 */
[----:B---3--:R0:W-:Y:S04]  /*4d730*/  STL.64 [R1+0x4218], R36 ;  /* 0x0042182401007387 */ /* 0x0081e80000100a00 */
        /* <DEDUP_REMOVED lines=10> */
[----:B----4-:R0:W-:Y:S04]  /*4d7e0*/  STL.64 [R1+0x4248], R32 ;  /* 0x0042482001007387 */ /* 0x0101e80000100a00 */
[----:B0-----:R-:W4:Y:S04]  /*4d7f0*/  LDL.LU R32, [R1+0x890] ;  /* 0x0008900001207983 */ /* 0x001f280000300800 */
[----:B------:R-:W4:Y:S04]  /*4d800*/  LDL.LU R33, [R1+0x894] ;  /* 0x0008940001217983 */ /* 0x000f280000300800 */
[----:B------:R-:W4:Y:S04]  /*4d810*/  LDL.LU R34, [R1+0x898] ;  /* 0x0008980001227983 */ /* 0x000f280000300800 */
[----:B------:R-:W4:Y:S04]  /*4d820*/  LDL.LU R35, [R1+0x89c] ;  /* 0x00089c0001237983 */ /* 0x000f280000300800 */
[----:B------:R-:W-:Y:S01]  /*4d830*/  STL.64 [R1+0x4298], R30 ;  /* 0x0042981e01007387 */ /* 0x000fe20000100a00 */
[----:B------:R-:W-:Y:S01]  /*4d840*/  IMAD.MOV.U32 R4, RZ, RZ, R54 ;  /* 0x000000ffff047224 */ /* 0x000fe200078e0036 */
[----:B----4-:R-:W-:-:S15]  /*4d850*/  HMMA.16816.F32 R32, R20, R30, R32 ;  /* 0x0000001e1420723c */ /* 0x010fde0000001820 */
[----:B------:R-:W-:-:S04]  /*4d860*/  NOP ;  /* 0x0000000000007918 */ /* 0x000fc80000000000 */
[----:B------:R-:W-:Y:S04]  /*4d870*/  STL.64 [R1+0x510], R32 ;  /* 0x0005102001007387 */ /* 0x000fe80000100a00 */
[----:B------:R3:W-:Y:S04]  /*4d880*/  STL.64 [R1+0x518], R34 ;  /* 0x0005182201007387 */ /* 0x0007e80000100a00 */
[----:B--2---:R0:W-:Y:S01]  /*4d890*/  STL.64 [R1+0x4260], R26 ;  /* 0x0042601a01007387 */ /* 0x0041e20000100a00 */
[C---:B---3--:R-:W-:Y:S08]  /*4d8a0*/  HMMA.16816.F32 R32, R20.reuse, R26, R36 ;  /* 0x0000001a1420723c */ /* 0x048ff00000001824 */
[C---:B0-----:R-:W-:Y:S01]  /*4d8b0*/  HMMA.16816.F32 R24, R20.reuse, R10, R48 ;  /* 0x0000000a1418723c */ /* 0x041fe20000001830 */
[----:B------:R-:W0:Y:S10]  /*4d8c0*/  LDSM.16.MT88.4 R48, [R29+UR5+0x2180] ;  /* 0x002180051d30783b */ /* 0x000e340008004200 */
[----:B------:R-:W-:Y:S04]  /*4d8d0*/  STL.64 [R1+0x500], R32 ;  /* 0x0005002001007387 */ /* 0x000fe80000100a00 */
[----:B------:R-:W-:Y:S04]  /*4d8e0*/  STL.64 [R1+0x508], R34 ;  /* 0x0005082201007387 */ /* 0x000fe80000100a00 */
[----:B------:R-:W-:Y:S04]  /*4d8f0*/  STL.64 [R1+0x4270], R10 ;  /* 0x0042700a01007387 */ /* 0x000fe80000100a00 */
[----:B------:R1:W-:Y:S04]  /*4d900*/  STL.64 [R1+0x4268], R8 ;  /* 0x0042680801007387 */ /* 0x0003e80000100a00 */
[----:B------:R-:W-:Y:S04]  /*4d910*/  STL.64 [R1+0x4f0], R24 ;  /* 0x0004f01801007387 */ /* 0x000fe80000100a00 */
[----:B------:R2:W-:Y:S01]  /*4d920*/  STL.64 [R1+0x4f8], R26 ;  /* 0x0004f81a01007387 */ /* 0x0005e20000100a00 */
[C---:B-1----:R-:W-:Y:S08]  /*4d930*/  HMMA.16816.F32 R8, R20.reuse, R54, R16 ;  /* 0x000000361408723c */ /* 0x042ff00000001810 */
[----:B--2---:R-:W-:Y:S01]  /*4d940*/  HMMA.16816.F32 R24, R20, R6, R40 ;  /* 0x000000061418723c */ /* 0x004fe20000001828 */
[----:B0-----:R-:W-:Y:S04]  /*4d950*/  STL.64 [R1+0x4190], R50 ;  /* 0x0041903201007387 */ /* 0x001fe80000100a00 */
[----:B------:R-:W-:-:S14]  /*4d960*/  STL.64 [R1+0x4188], R48 ;  /* 0x0041883001007387 */ /* 0x000fdc0000100a00 */
[----:B------:R-:W-:Y:S04]  /*4d970*/  STL.64 [R1+0x7e0], R24 ;  /* 0x0007e01801007387 */ /* 0x000fe80000100a00 */
[----:B------:R-:W-:Y:S04]  /*4d980*/  STL.64 [R1+0x7e8], R26 ;  /* 0x0007e81a01007387 */ /* 0x000fe80000100a00 */
[----:B------:R-:W-:Y:S04]  /*4d990*/  STL.64 [R1+0x7d0], R8 ;  /* 0x0007d00801007387 */ /* 0x000fe80000100a00 */
[----:B------:R-:W-:Y:S04]  /*4d9a0*/  STL.64 [R1+0x7d8], R10 ;  /* 0x0007d80a01007387 */ /* 0x000fe80000100a00 */
[----:B------:R-:W-:Y:S04]  /*4d9b0*/  STL.64 [R1+0x4290], R6 ;  /* 0x0042900601007387 */ /* 0x000fe80000100a00 */
[----:B------:R0:W-:Y:S02]  /*4d9c0*/  STL [R1+0x4288], R4 ;  /* 0x0042880401007387 */ /* 0x0001e40000100800 */
[----:B0-----:R-:W-:-:S15]  /*4d9d0*/  HMMA.16816.F32 R4, R20, R46, R56 ;  /* 0x0000002e1404723c */ /* 0x001fde0000001838 */
[----:B------:R-:W-:-:S04]  /*4d9e0*/  NOP ;  /* 0x0000000000007918 */ /* 0x000fc80000000000 */
[----:B------:R-:W-:Y:S04]  /*4d9f0*/  STL.64 [R1+0x7c0], R4 ;  /* 0x0007c00401007387 */ /* 0x000fe80000100a00 */
[----:B------:R0:W-:Y:S04]  /*4da00*/  STL.64 [R1+0x7c8], R6 ;  /* 0x0007c80601007387 */ /* 0x0001e80000100a00 */
[----:B------:R-:W2:Y:S04]  /*4da10*/  LDL.LU R16, [R1+0x990] ;  /* 0x0009900001107983 */ /* 0x000ea80000300800 */
[----:B------:R-:W2:Y:S04]  /*4da20*/  LDL.LU R17, [R1+0x994] ;  /* 0x0009940001117983 */ /* 0x000ea80000300800 */
[----:B------:R-:W2:Y:S04]  /*4da30*/  LDL.LU R18, [R1+0x998] ;  /* 0x0009980001127983 */ /* 0x000ea80000300800 */
[----:B------:R-:W2:Y:S04]  /*4da40*/  LDL.LU R19, [R1+0x99c] ;  /* 0x00099c0001137983 */ /* 0x000ea80000300800 */
[----:B------:R-:W3:Y:S04]  /*4da50*/  LDL.LU R28, [R1+0x9a0] ;  /* 0x0009a000011c7983 */ /* 0x000ee80000300800 */
[----:B------:R-:W3:Y:S04]  /*4da60*/  LDL.LU R29, [R1+0x9a4] ;  /* 0x0009a400011d7983 */ /* 0x000ee80000300800 */
[----:B------:R-:W3:Y:S04]  /*4da70*/  LDL.LU R30, [R1+0x9a8] ;  /* 0x0009a800011e7983 */ /* 0x000ee80000300800 */
[----:B------:R-:W3:Y:S04]  /*4da80*/  LDL.LU R31, [R1+0x9ac] ;  /* 0x0009ac00011f7983 */ /* 0x000ee80000300800 */
[----:B------:R-:W2:Y:S04]  /*4da90*/  LDL.64 R58, [R1+0x38] ;  /* 0x00003800013a7983 */ /* 0x000ea80000100a00 */
[----:B0-----:R-:W3:Y:S04]  /*4daa0*/  LDL.64 R6, [R1+0xd8] ;  /* 0x0000d80001067983 */ /* 0x001ee80000100a00 */
        /* <DEDUP_REMOVED lines=32> */
[C---:B---3--:R-:W-:Y:S08]  /*4dcb0*/  HMMA.16816.F32 R28, R20.reuse, R6, R28 ;  /* 0x00000006141c723c */ /* 0x048ff0000000181c */
[----:B--2---:R-:W-:Y:S11]  /*4dcc0*/  HMMA.16816.F32 R16, R20, R58, R16 ;  /* 0x0000003a1410723c */ /* 0x004ff60000001810 */
[----:B------:R0:W-:Y:S04]  /*4dcd0*/  STL.64 [R1+0x7b0], R28 ;  /* 0x0007b01c01007387 */ /* 0x0001e80000100a00 */
[----:B------:R1:W-:Y:S01]  /*4dce0*/  STL.64 [R1+0x7b8], R30 ;  /* 0x0007b81e01007387 */ /* 0x0003e20000100a00 */
[----:B0-----:R-:W-:-:S03]  /*4dcf0*/  IMAD.MOV.U32 R29, RZ, RZ, R6 ;  /* 0x000000ffff1d7224 */ /* 0x001fc600078e0006 */
[----:B-1----:R-:W2:Y:S01]  /*4dd00*/  LDL.LU.64 R30, [R1+0x4298] ;  /* 0x00429800011e7983 */ /* 0x002ea20000300a00 */
[----:B------:R-:W-:-:S03]  /*4dd10*/  IMAD.MOV.U32 R28, RZ, RZ, R7 ;  /* 0x000000ffff1c7224 */ /* 0x000fc600078e0007 */
[----:B------:R-:W3:Y:S04]  /*4dd20*/  LDL.LU.64 R6, [R1+0x4290] ;  /* 0x0042900001067983 */ /* 0x000ee80000300a00 */
[----:B------:R-:W2:Y:S04]  /*4dd30*/  LDL.LU R4, [R1+0x4288] ;  /* 0x0042880001047983 */ /* 0x000ea80000300800 */
[----:B------:R0:W-:Y:S04]  /*4dd40*/  STL.64 [R1+0x7a0], R16 ;  /* 0x0007a01001007387 */ /* 0x0001e80000100a00 */
[----:B------:R1:W-:Y:S01]  /*4dd50*/  STL.64 [R1+0x7a8], R18 ;  /* 0x0007a81201007387 */ /* 0x0003e20000100a00 */
[----:B0-----:R-:W-:-:S03]  /*4dd60*/  IMAD.MOV.U32 R17, RZ, RZ, R58 ;  /* 0x000000ffff117224 */ /* 0x001fc600078e003a */
[----:B-1----:R-:W2:Y:S01]  /*4dd70*/  LDL.LU.64 R18, [R1+0x4280] ;  /* 0x0042800001127983 */ /* 0x002ea20000300a00 */
[----:B------:R-:W-:-:S03]  /*4dd80*/  IMAD.MOV.U32 R16, RZ, RZ, R59 ;  /* 0x000000ffff107224 */ /* 0x000fc600078e003b */
[----:B------:R-:W2:Y:S01]  /*4dd90*/  LDL.LU.64 R58, [R1+0x4278] ;  /* 0x00427800013a7983 */ /* 0x000ea20000300a00 */
[----:B----4-:R-:W-:Y:S01]  /*4dda0*/  HMMA.16816.F32 R24, R20, R54, R24 ;  /* 0x000000361418723c */ /* 0x010fe20000001818 */
[----:B------:R-:W-:Y:S02]  /*4ddb0*/  IMAD.MOV.U32 R2, RZ, RZ, R54 ;  /* 0x000000ffff027224 */ /* 0x000fe400078e0036 */
[----:B------:R-:W-:-:S05]  /*4ddc0*/  IMAD.MOV.U32 R0, RZ, RZ, R55 ;  /* 0x000000ffff007224 */ /* 0x000fca00078e0037 */
[----:B--2---:R-:W-:-:S15]  /*4ddd0*/  HMMA.16816.F32 R8, R20, R58, R8 ;  /* 0x0000003a1408723c */ /* 0x004fde0000001808 */
[----:B------:R-:W-:-:S04]  /*4dde0*/  NOP ;  /* 0x0000000000007918 */ /* 0x000fc80000000000 */
[----:B------:R-:W-:Y:S04]  /*4ddf0*/  STL.64 [R1+0x790], R8 ;  /* 0x0007900801007387 */ /* 0x000fe80000100a00 */
[----:B------:R0:W-:Y:S04]  /*4de00*/  STL.64 [R1+0x798], R10 ;  /* 0x0007980a01007387 */ /* 0x0001e80000100a00 */
[----:B0-----:R-:W2:Y:S04]  /*4de10*/  LDL.LU.64 R10, [R1+0x4270] ;  /* 0x00427000010a7983 */ /* 0x001ea80000300a00 */
[----:B------:R-:W4:Y:S04]  /*4de20*/  LDL.LU.64 R8, [R1+0x4268] ;  /* 0x0042680001087983 */ /* 0x000f280000300a00 */
        /* <DEDUP_REMOVED lines=43> */
[----:B0-----:R-:W4:Y:S04]  /*4e0e0*/  LDL.LU R40, [R1+0x940] ;  /* 0x0009400001287983 */ /* 0x001f280000300800 */
[----:B------:R-:W4:Y:S04]  /*4e0f0*/  LDL.LU R41, [R1+0x944] ;  /* 0x0009440001297983 */ /* 0x000f280000300800 */
[----:B------:R-:W4:Y:S04]  /*4e100*/  LDL.LU R42, [R1+0x948] ;  /* 0x00094800012a7983 */ /* 0x000f280000300800 */
[----:B------:R-:W4:Y:S01]  /*4e110*/  LDL.LU R43, [R1+0x94c] ;  /* 0x00094c00012b7983 */ /* 0x000f220000300800 */
[C---:B---3--:R-:W-:Y:S03]  /*4e120*/  HMMA.16816.F32 R20, R44.reuse, R34, R20 ;  /* 0x000000222c14723c */ /* 0x048fe60000001814 */
[----:B--2---:R-:W-:Y:S05]  /*4e130*/  STL.64 [R1+0x41d0], R38 ;  /* 0x0041d02601007387 */ /* 0x004fea0000100a00 */
[----:B----4-:R-:W-:Y:S01]  /*4e140*/  HMMA.16816.F32 R40, R44, R38, R40 ;  /* 0x000000262c28723c */ /* 0x010fe20000001828 */
[----:B------:R-:W-:-:S15]  /*4e150*/  STL.64 [R1+0x41c8], R36 ;  /* 0x0041c82401007387 */ /* 0x000fde0000100a00 */
[----:B------:R-:W-:-:S03]  /*4e160*/  NOP ;  /* 0x0000000000007918 */ /* 0x000fc60000000000 */
[----:B------:R-:W-:Y:S04]  /*4e170*/  STL.64 [R1+0x230], R40 ;  /* 0x0002302801007387 */ /* 0x000fe80000100a00 */
[----:B------:R-:W-:Y:S04]  /*4e180*/  STL.64 [R1+0x238], R42 ;  /* 0x0002382a01007387 */ /* 0x000fe80000100a00 */
[----:B------:R-:W-:Y:S04]  /*4e190*/  STL.64 [R1+0x41e0], R34 ;  /* 0x0041e02201007387 */ /* 0x000fe80000100a00 */
[----:B------:R-:W-:Y:S04]  /*4e1a0*/  STL.64 [R1+0x41d8], R32 ;  /* 0x0041d82001007387 */ /* 0x000fe80000100a00 */
[----:B------:R-:W-:Y:S04]  /*4e1b0*/  STL.64 [R1+0x220], R20 ;  /* 0x0002201401007387 */ /* 0x000fe80000100a00 */
[----:B------:R0:W-:Y:S02]  /*4e1c0*/  STL.64 [R1+0x228], R22 ;  /* 0x0002281601007387 */ /* 0x0001e40000100a00 */
[C---:B0-----:R-:W-:Y:S02]  /*4e1d0*/  HMMA.16816.F32 R20, R44.reuse, R30, R52 ;  /* 0x0000001e2c14723c */ /* 0x041fe40000001834 */
[----:B------:R-:W-:Y:S06]  /*4e1e0*/  STL.64 [R1+0x41e8], R30 ;  /* 0x0041e81e01007387 */ /* 0x000fec0000100a00 */
[C---:B------:R-:W-:Y:S11]  /*4e1f0*/  HMMA.16816.F32 R32, R44.reuse, R26, R56 ;  /* 0x0000001a2c20723c */ /* 0x040ff60000001838 */
[----:B------:R-:W-:Y:S04]  /*4e200*/  STL.64 [R1+0x210], R20 ;  /* 0x0002101401007387 */ /* 0x000fe80000100a00 */
[----:B------:R0:W-:Y:S02]  /*4e210*/  STL.64 [R1+0x218], R22 ;  /* 0x0002181601007387 */ /* 0x0001e40000100a00 */
[----:B0-----:R-:W-:Y:S02]  /*4e220*/  HMMA.16816.F32 R20, R44, R10, R48 ;  /* 0x0000000a2c14723c */ /* 0x001fe40000001830 */
[----:B------:R0:W-:Y:S04]  /*4e230*/  STL.64 [R1+0x4180], R26 ;  /* 0x0041801a01007387 */ /* 0x0001e80000100a00 */
[----:B------:R-:W-:Y:S04]  /*4e240*/  STL.64 [R1+0x200], R32 ;  /* 0x0002002001007387 */ /* 0x000fe80000100a00 */
[----:B------:R-:W-:Y:S04]  /*4e250*/  STL.64 [R1+0x208], R34 ;  /* 0x0002082201007387 */ /* 0x000fe80000100a00 */
[----:B------:R-:W2:Y:S05]  /*4e260*/  LDL.LU R24, [R1+0xb70] ;  /* 0x000b700001187983 */ /* 0x000eaa0000300800 */
[----:B------:R-:W-:Y:S04]  /*4e270*/  STL.64 [R1+0x1f0], R20 ;  /* 0x0001f01401007387 */ /* 0x000fe80000100a00 */
[----:B------:R-:W-:Y:S04]  /*4e280*/  STL.64 [R1+0x1f8], R22 ;  /* 0x0001f81601007387 */ /* 0x000fe80000100a00 */
[----:B------:R-:W2:Y:S04]  /*4e290*/  LDL.LU R25, [R1+0xb74] ;  /* 0x000b740001197983 */ /* 0x000ea80000300800 */
[----:B0-----:R-:W3:Y:S04]  /*4e2a0*/  LDL.LU R26, [R1+0xb78] ;  /* 0x000b7800011a7983 */ /* 0x001ee80000300800 */
        /* <DEDUP_REMOVED lines=12> */
[----:B------:R-:W-:-:S05]  /*4e370*/  LOP3.LUT R5, R61, 0x60, RZ, 0x3c, !PT ;  /* 0x000000603d057812 */ /* 0x000fca00078e3cff */
[----:B------:R-:W0:Y:S04]  /*4e380*/  LDSM.16.MT88.4 R20, [R5+UR5+0x2000] ;  /* 0x002000050514783b */ /* 0x000e280008004200 */
[----:B---3--:R-:W-:Y:S04]  /*4e390*/  STL.64 [R1+0x4210], R18 ;  /* 0x0042101201007387 */ /* 0x008fe80000100a00 */
[----:B--2---:R1:W-:Y:S04]  /*4e3a0*/  STL.64 [R1+0x4208], R16 ;  /* 0x0042081001007387 */ /* 0x0043e80000100a00 */
[----:B------:R-:W2:Y:S04]  /*4e3b0*/  LDL.LU R36, [R1+0xb20] ;  /* 0x000b200001247983 */ /* 0x000ea80000300800 */
[----:B------:R-:W2:Y:S04]  /*4e3c0*/  LDL.LU R37, [R1+0xb24] ;  /* 0x000b240001257983 */ /* 0x000ea80000300800 */
[----:B------:R-:W2:Y:S04]  /*4e3d0*/  LDL.LU R38, [R1+0xb28] ;  /* 0x000b280001267983 */ /* 0x000ea80000300800 */
[----:B------:R-:W2:Y:S04]  /*4e3e0*/  LDL.LU R39, [R1+0xb2c] ;  /* 0x000b2c0001277983 */ /* 0x000ea80000300800 */
[----:B-1----:R-:W3:Y:S04]  /*4e3f0*/  LDL.LU R16, [R1+0xb50] ;  /* 0x000b500001107983 */ /* 0x002ee80000300800 */
[----:B------:R-:W3:Y:S04]  /*4e400*/  LDL.LU R17, [R1+0xb54] ;  /* 0x000b540001117983 */ /* 0x000ee80000300800 */
[----:B------:R-:W3:Y:S04]  /*4e410*/  LDL.LU R18, [R1+0xb58] ;  /* 0x000b580001127983 */ /* 0x000ee80000300800 */
[----:B------:R-:W3:Y:S04]  /*4e420*/  LDL.LU R19, [R1+0xb5c] ;  /* 0x000b5c0001137983 */ /* 0x000ee80000300800 */
[----:B------:R-:W4:Y:S04]  /*4e430*/  LDL.LU R28, [R1+0xb30] ;  /* 0x000b3000011c7983 */ /* 0x000f280000300800 */
[----:B------:R-:W4:Y:S04]  /*4e440*/  LDL.LU R29, [R1+0xb34] ;  /* 0x000b3400011d7983 */ /* 0x000f280000300800 */
[----:B------:R-:W4:Y:S04]  /*4e450*/  LDL.LU R30, [R1+0xb38] ;  /* 0x000b3800011e7983 */ /* 0x000f280000300800 */
[----:B------:R-:W4:Y:S04]  /*4e460*/  LDL.LU R31, [R1+0xb3c] ;  /* 0x000b3c00011f7983 */ /* 0x000f280000300800 */
[----:B------:R-:W2:Y:S04]  /*4e470*/  LDL.LU R56, [R1+0xb40] ;  /* 0x000b400001387983 */ /* 0x000ea80000300800 */
[----:B------:R-:W2:Y:S04]  /*4e480*/  LDL.LU R57, [R1+0xb44] ;  /* 0x000b440001397983 */ /* 0x000ea80000300800 */
[----:B------:R-:W2:Y:S04]  /*4e490*/  LDL.LU R58, [R1+0xb48] ;  /* 0x000b4800013a7983 */ /* 0x000ea80000300800 */
[----:B------:R-:W2:Y:S01]  /*4e4a0*/  LDL.LU R59, [R1+0xb4c] ;  /* 0x000b4c00013b7983 */ /* 0x000ea20000300800 */
[----:B------:R-:W-:-:S02]  /*4e4b0*/  IMAD.MOV.U32 R35, RZ, RZ, R12 ;  /* 0x000000ffff237224 */ /* 0x000fc400078e000c */
[----:B------:R-:W-:Y:S01]  /*4e4c0*/  IMAD.MOV.U32 R34, RZ, RZ, R13 ;  /* 0x000000ffff227224 */ /* 0x000fe200078e000d */
        /* <DEDUP_REMOVED lines=13> */
[----:B------:R1:W-:Y:S01]  /*4e5a0*/  STL.64 [R1+0x4170], R8 ;  /* 0x0041700801007387 */ /* 0x0003e20000100a00 */
[----:B------:R-:W-:-:S02]  /*4e5b0*/  IMAD.MOV.U32 R26, RZ, RZ, R4 ;  /* 0x000000ffff1a7224 */ /* 0x000fc400078e0004 */
[----:B------:R-:W-:Y:S01]  /*4e5c0*/  IMAD.MOV.U32 R27, RZ, RZ, R3 ;  /* 0x000000ffff1b7224 */ /* 0x000fe200078e0003 */
[----:B-1----:R-:W4:Y:S04]  /*4e5d0*/  LDL.LU R8, [R1+0xb60] ;  /* 0x000b600001087983 */ /* 0x002f280000300800 */
[----:B------:R-:W4:Y:S04]  /*4e5e0*/  LDL.LU R9, [R1+0xb64] ;  /* 0x000b640001097983 */ /* 0x000f280000300800 */
[----:B------:R-:W4:Y:S04]  /*4e5f0*/  LDL.LU R10, [R1+0xb68] ;  /* 0x000b6800010a7983 */ /* 0x000f280000300800 */
[----:B------:R-:W4:Y:S04]  /*4e600*/  LDL.LU R11, [R1+0xb6c] ;  /* 0x000b6c00010b7983 */ /* 0x000f280000300800 */
[----:B0-----:R-:W-:Y:S04]  /*4e610*/  STL.64 [R1+0x40d0], R22 ;  /* 0x0040d01601007387 */ /* 0x001fe80000100a00 */
[----:B------:R-:W-:Y:S01]  /*4e620*/  STL.64 [R1+0x40c8], R20 ;  /* 0x0040c81401007387 */ /* 0x000fe20000100a00 */
[C---:B---3--:R-:W-:Y:S08]  /*4e630*/  HMMA.16816.F32 R16, R44.reuse, R6, R16 ;  /* 0x000000062c10723c */ /* 0x048ff00000001810 */
[C---:B--2---:R-:W-:Y:S11]  /*4e640*/  HMMA.16816.F32 R24, R44.reuse, R26, R56 ;  /* 0x0000001a2c18723c */ /* 0x044ff60000001838 */
[----:B------:R-:W-:Y:S04]  /*4e650*/  STL.64 [R1+0x13e0], R16 ;  /* 0x0013e01001007387 */ /* 0x000fe80000100a00 */
[----:B------:R0:W-:Y:S04]  /*4e660*/  STL.64 [R1+0x13e8], R18 ;  /* 0x0013e81201007387 */ /* 0x0001e80000100a00 */
[----:B0-----:R-:W2:Y:S04]  /*4e670*/  LDL.LU.64 R18, [R1+0x4210] ;  /* 0x0042100001127983 */ /* 0x001ea80000300a00 */
[----:B------:R-:W2:Y:S04]  /*4e680*/  LDL.LU.64 R16, [R1+0x4208] ;  /* 0x0042080001107983 */ /* 0x000ea80000300a00 */
[----:B------:R-:W-:Y:S04]  /*4e690*/  STL.64 [R1+0x4168], R6 ;  /* 0x0041680601007387 */ /* 0x000fe80000100a00 */
[----:B------:R0:W-:Y:S04]  /*4e6a0*/  STL [R1+0x4160], R5 ;  /* 0x0041600501007387 */ /* 0x0001e80000100800 */
[----:B------:R-:W3:Y:S04]  /*4e6b0*/  LDL.LU R4, [R1+0xac0] ;  /* 0x000ac00001047983 */ /* 0x000ee80000300800 */
[----:B0-----:R-:W3:Y:S04]  /*4e6c0*/  LDL.LU R5, [R1+0xac4] ;  /* 0x000ac40001057983 */ /* 0x001ee80000300800 */
[----:B------:R-:W3:Y:S04]  /*4e6d0*/  LDL.LU R6, [R1+0xac8] ;  /* 0x000ac80001067983 */ /* 0x000ee80000300800 */
[----:B------:R-:W3:Y:S04]  /*4e6e0*/  LDL.LU R7, [R1+0xacc] ;  /* 0x000acc0001077983 */ /* 0x000ee80000300800 */
[----:B------:R-:W2:Y:S01]  /*4e6f0*/  LDL.LU.64 R58, [R1+0x4200] ;  /* 0x00420000013a7983 */ /* 0x000ea20000300a00 */
[C---:B----4-:R-:W-:Y:S08]  /*4e700*/  HMMA.16816.F32 R32, R44.reuse, R34, R28 ;  /* 0x000000222c20723c */ /* 0x050ff0000000181c */
[C---:B------:R-:W-:Y:S01]  /*4e710*/  HMMA.16816.F32 R40, R44.reuse, R42, R36 ;  /* 0x0000002a2c28723c */ /* 0x040fe20000001824 */
[----:B------:R-:W-:Y:S04]  /*4e720*/  STL.64 [R1+0x13d0], R24 ;  /* 0x0013d01801007387 */ /* 0x000fe80000100a00 */
[----:B------:R0:W-:Y:S04]  /*4e730*/  STL.64 [R1+0x13d8], R26 ;  /* 0x0013d81a01007387 */ /* 0x0001e80000100a00 */
[----:B0-----:R-:W4:Y:S04]  /*4e740*/  LDL.LU.64 R26, [R1+0x41f8] ;  /* 0x0041f800011a7983 */ /* 0x001f280000300a00 */
[----:B------:R-:W4:Y:S04]  /*4e750*/  LDL.LU.64 R24, [R1+0x41f0] ;  /* 0x0041f00001187983 */ /* 0x000f280000300a00 */
[----:B------:R-:W3:Y:S04]  /*4e760*/  LDL.LU.64 R30, [R1+0x41e8] ;  /* 0x0041e800011e7983 */ /* 0x000ee80000300a00 */
[----:B------:R-:W-:Y:S04]  /*4e770*/  STL.64 [R1+0x13c0], R32 ;  /* 0x0013c02001007387 */ /* 0x000fe80000100a00 */
[----:B------:R0:W-:Y:S04]  /*4e780*/  STL.64 [R1+0x13c8], R34 ;  /* 0x0013c82201007387 */ /* 0x0001e80000100a00 */
[----:B0-----:R-:W4:Y:S04]  /*4e790*/  LDL.LU.64 R34, [R1+0x41e0] ;  /* 0x0041e00001227983 */ /* 0x001f280000300a00 */
[----:B------:R-:W3:Y:S04]  /*4e7a0*/  LDL.LU.64 R32, [R1+0x41d8] ;  /* 0x0041d80001207983 */ /* 0x000ee80000300a00 */
[----:B------:R-:W3:Y:S04]  /*4e7b0*/  LDL.LU.64 R38, [R1+0x41d0] ;  /* 0x0041d00001267983 */ /* 0x000ee80000300a00 */
[----:B------:R-:W3:Y:S04]  /*4e7c0*/  LDL.LU.64 R36, [R1+0x41c8] ;  /* 0x0041c80001247983 */ /* 0x000ee80000300a00 */
[----:B------:R-:W-:Y:S04]  /*4e7d0*/  STL.64 [R1+0x13b0], R40 ;  /* 0x0013b02801007387 */ /* 0x000fe80000100a00 */
[----:B------:R0:W-:Y:S04]  /*4e7e0*/  STL.64 [R1+0x13b8], R42 ;  /* 0x0013b82a01007387 */ /* 0x0001e80000100a00 */
[----:B0-----:R-:W3:Y:S04]  /*4e7f0*/  LDL.LU.64 R42, [R1+0x41c0] ;  /* 0x0041c000012a7983 */ /* 0x001ee80000300a00 */
[----:B------:R-:W3:Y:S01]  /*4e800*/  LDL.LU.64 R40, [R1+0x41b8] ;  /* 0x0041b80001287983 */ /* 0x000ee20000300a00 */
[----:B--2---:R-:W-:Y:S03]  /*4e810*/  HMMA.16816.F32 R56, R44, R58, R16 ;  /* 0x0000003a2c38723c */ /* 0x004fe60000001810 */
[----:B------:R-:W2:-:S15]  /*4e820*/  LDL.LU.64 R18, [R1+0x41b0] ;  /* 0x0041b00001127983 */ /* 0x000e9e0000300a00 */
[----:B------:R-:W-:Y:S01]  /*4e830*/  NOP ;  /* 0x0000000000007918 */ /* 0x000fe20000000000 */
[----:B------:R-:W-:Y:S04]  /*4e840*/  STL.64 [R1+0x13a0], R56 ;  /* 0x0013a03801007387 */ /* 0x000fe80000100a00 */
[----:B------:R0:W-:Y:S04]  /*4e850*/  STL.64 [R1+0x13a8], R58 ;  /* 0x0013a83a01007387 */ /* 0x0001e80000100a00 */
[----:B0-----:R-:W2:Y:S01]  /*4e860*/  LDL.LU.64 R58, [R1+0x41a8] ;  /* 0x0041a800013a7983 */ /* 0x001ea20000300a00 */
[----:B------:R-:W-:Y:S02]  /*4e870*/  IMAD.MOV.U32 R22, RZ, RZ, R2 ;  /* 0x000000ffff167224 */ /* 0x000fe400078e0002 */
[----:B------:R-:W-:-:S07]  /*4e880*/  IMAD.MOV.U32 R23, RZ, RZ, R0 ;  /* 0x000000ffff177224 */ /* 0x000fce00078e0000 */
[C---:B------:R-:W-:Y:S08]  /*4e890*/  HMMA.16816.F32 R52, R44.reuse, R22, R52 ;  /* 0x000000162c34723c */ /* 0x040ff00000001834 */
        /* <DEDUP_REMOVED lines=23> */
[----:B------:R-:W2:Y:S01]  /*4ea10*/  LDL.LU.64 R48, [R1+0x4188] ;  /* 0x0041880001307983 */ /* 0x000ea20000300a00 */
[C---:B---3--:R-:W-:Y:S03]  /*4ea20*/  HMMA.16816.F32 R20, R44.reuse, R14, R20 ;  /* 0x0000000e2c14723c */ /* 0x048fe60000001814 */
[----:B------:R-:W-:Y:S04]  /*4ea30*/  STL.64 [R1+0x40d8], R54 ;  /* 0x0040d83601007387 */ /* 0x000fe80000100a00 */
[----:B------:R0:W-:Y:S02]  /*4ea40*/  STL.64 [R1+0x4128], R14 ;  /* 0x0041280e01007387 */ /* 0x0001e40000100a00 */
[----:B0-----:R-:W-:Y:S10]  /*4ea50*/  HMMA.16816.F32 R12, R44, R18, R56 ;  /* 0x000000122c0c723c */ /* 0x001ff40000001838 */
[----:B------:R-:W-:Y:S04]  /*4ea60*/  STL.64 [R1+0x1360], R20 ;  /* 0x0013601401007387 */ /* 0x000fe80000100a00 */
[----:B------:R-:W-:Y:S04]  /*4ea70*/  STL.64 [R1+0x1368], R22 ;  /* 0x0013681601007387 */ /* 0x000fe80000100a00 */
[----:B------:R-:W-:Y:S04]  /*4ea80*/  STL.64 [R1+0x40f0], R18 ;  /* 0x0040f01201007387 */ /* 0x000fe80000100a00 */
[----:B------:R-:W-:Y:S04]  /*4ea90*/  STL.64 [R1+0x1e0], R12 ;  /* 0x0001e00c01007387 */ /* 0x000fe80000100a00 */
[----:B------:R-:W-:Y:S04]  /*4eaa0*/  STL.64 [R1+0x1e8], R14 ;  /* 0x0001e80e01007387 */ /* 0x000fe80000100a00 */
[----:B------:R-:W-:Y:S04]  /*4eab0*/  STL.64 [R1+0x4100], R42 ;  /* 0x0041002a01007387 */ /* 0x000fe80000100a00 */
[----:B------:R-:W-:Y:S01]  /*4eac0*/  STL.64 [R1+0x40f8], R40 ;  /* 0x0040f82801007387 */ /* 0x000fe20000100a00 */
[----:B--2---:R-:W-:-:S15]  /*4ead0*/  HMMA.16816.F32 R4, R48, R42, R4 ;  /* 0x0000002a3004723c */ /* 0x004fde0000001804 */
[----:B------:R-:W-:-:S04]  /*4eae0*/  NOP ;  /* 0x0000000000007918 */ /* 0x000fc80000000000 */
        /* <DEDUP_REMOVED lines=8> */
[----:B----4-:R-:W-:-:S15]  /*4eb70*/  HMMA.16816.F32 R4, R48, R34, R24 ;  /* 0x000000223004723c */ /* 0x010fde0000001818 */
[----:B------:R-:W-:-:S04]  /*4eb80*/  NOP ;  /* 0x0000000000007918 */ /* 0x000fc80000000000 */
[----:B------:R-:W-:Y:S04]  /*4eb90*/  STL.64 [R1+0x140], R4 ;  /* 0x0001400401007387 */ /* 0x000fe80000100a00 */
[----:B------:R-:W-:Y:S04]  /*4eba0*/  STL.64 [R1+0x148], R6 ;  /* 0x0001480601007387 */ /* 0x000fe80000100a00 */
[----:B------:R-:W2:Y:S04]  /*4ebb0*/  LDL.LU R45, [R1+0xbc4] ;  /* 0x000bc400012d7983 */ /* 0x000ea80000300800 */
[----:B------:R-:W3:Y:S04]  /*4ebc0*/  LDL.LU R46, [R1+0xbc8] ;  /* 0x000bc800012e7983 */ /* 0x000ee80000300800 */
[----:B------:R-:W3:Y:S04]  /*4ebd0*/  LDL.LU R47, [R1+0xbcc] ;  /* 0x000bcc00012f7983 */ /* 0x000ee80000300800 */
[----:B---3--:R-:W-:Y:S04]  /*4ebe0*/  STL.64 [R1+0x4120], R46 ;  /* 0x0041202e01007387 */ /* 0x008fe80000100a00 */
[----:B--2---:R-:W-:Y:S04]  /*4ebf0*/  STL.64 [R1+0x4118], R44 ;  /* 0x0041182c01007387 */ /* 0x004fe80000100a00 */
[----:B------:R-:W2:Y:S04]  /*4ec00*/  LDL.LU R16, [R1+0xbf0] ;  /* 0x000bf00001107983 */ /* 0x000ea80000300800 */
        /* <DEDUP_REMOVED lines=10> */
[----:B--2---:R0:W-:Y:S04]  /*4ecb0*/  STL.64 [R1+0x4140], R12 ;  /* 0x0041400c01007387 */ /* 0x0041e80000100a00 */
[----:B0-----:R-:W2:Y:S04]  /*4ecc0*/  LDL.LU R12, [R1+0xc20] ;  /* 0x000c2000010c7983 */ /* 0x001ea80000300800 */
[----:B------:R-:W2:Y:S04]  /*4ecd0*/  LDL.LU R13, [R1+0xc24] ;  /* 0x000c2400010d7983 */ /* 0x000ea80000300800 */
        /* <DEDUP_REMOVED lines=14> */
[----:B---3--:R-:W-:Y:S04]  /*4edc0*/  STL.64 [R1+0x4158], R14 ;  /* 0x0041580e01007387 */ /* 0x008fe80000100a00 */
[----:B--2---:R0:W-:Y:S01]  /*4edd0*/  STL.64 [R1+0x4150], R12 ;  /* 0x0041500c01007387 */ /* 0x0041e20000100a00 */
[C---:B----4-:R-:W-:Y:S03]  /*4ede0*/  HMMA.16816.F32 R24, R48.reuse, R30, R24 ;  /* 0x0000001e3018723c */ /* 0x050fe60000001818 */
[----:B0-----:R-:W2:Y:S04]  /*4edf0*/  LDL.LU R12, [R1+0xc30] ;  /* 0x000c3000010c7983 */ /* 0x001ea80000300800 */
        /* <DEDUP_REMOVED lines=38> */
[----:B------:R-:W3:Y:S01]  /*4f060*/  LDL.LU.64 R8, [R1+0x4170] ;  /* 0x0041700001087983 */ /* 0x000ee20000300a00 */
[----:B--2---:R-:W-:-:S15]  /*4f070*/  HMMA.16816.F32 R4, R48, R10, R4 ;  /* 0x0000000a3004723c */ /* 0x004fde0000001804 */
[----:B------:R-:W-:-:S04]  /*4f080*/  NOP ;  /* 0x0000000000007918 */ /* 0x000fc80000000000 */
[----:B------:R-:W-:Y:S04]  /*4f090*/  STL.64 [R1+0x110], R4 ;  /* 0x0001100401007387 */ /* 0x000fe80000100a00 */
[----:B------:R0:W-:Y:S04]  /*4f0a0*/  STL.64 [R1+0x118], R6 ;  /* 0x0001180601007387 */ /* 0x0001e80000100a00 */
[----:B0-----:R-:W2:Y:S04]  /*4f0b0*/  LDL.LU.64 R6, [R1+0x4168] ;  /* 0x0041680001067983 */ /* 0x001ea80000300a00 */
[----:B------:R-:W3:Y:S01]  /*4f0c0*/  LDL.LU R5, [R1+0x4160] ;  /* 0x0041600001057983 */ /* 0x000ee20000300800 */
[----:B--2---:R-:W-:-:S15]  /*4f0d0*/  HMMA.16816.F32 R12, R48, R6, R12 ;  /* 0x00000006300c723c */ /* 0x004fde000000180c */
[----:B------:R-:W-:-:S04]  /*4f0e0*/  NOP ;  /* 0x0000000000007918 */ /* 0x000fc80000000000 */
[----:B------:R-:W-:Y:S04]  /*4f0f0*/  STL.64 [R1+0x1270], R12 ;  /* 0x0012700c01007387 */ /* 0x000fe80000100a00 */
[----:B------:R0:W-:Y:S04]  /*4f100*/  STL.64 [R1+0x1278], R14 ;  /* 0x0012780e01007387 */ /* 0x0001e80000100a00 */
[----:B0-----:R-:W2:Y:S04]  /*4f110*/  LDL.LU.64 R14, [R1+0x4158] ;  /* 0x00415800010e7983 */ /* 0x001ea80000300a00 */
[----:B------:R-:W2:Y:S01]  /*4f120*/  LDL.LU.64 R12, [R1+0x4150] ;  /* 0x00415000010c7983 */ /* 0x000ea20000300a00 */
[----:B---3--:R-:W-:-:S02]  /*4f130*/  IMAD.MOV.U32 R4, RZ, RZ, R18 ;  /* 0x000000ffff047224 */ /* 0x008fc400078e0012 */
[----:B------:R-:W-:Y:S01]  /*4f140*/  IMAD.MOV.U32 R3, RZ, RZ, R19 ;  /* 0x000000ffff037224 */ /* 0x000fe200078e0013 */
[----:B--2---:R-:W-:-:S15]  /*4f150*/  HMMA.16816.F32 R12, R48, R18, R12 ;  /* 0x00000012300c723c */ /* 0x004fde000000180c */
[----:B------:R-:W-:-:S04]  /*4f160*/  NOP ;  /* 0x0000000000007918 */ /* 0x000fc80000000000 */
[----:B------:R-:W-:Y:S04]  /*4f170*/  STL.64 [R1+0x1260], R12 ;  /* 0x0012600c01007387 */ /* 0x000fe80000100a00 */
[----:B------:R0:W-:Y:S04]  /*4f180*/  STL.64 [R1+0x1268], R14 ;  /* 0x0012680e01007387 */ /* 0x0001e80000100a00 */
[----:B0-----:R-:W4:Y:S04]  /*4f190*/  LDL.LU.64 R14, [R1+0x4148] ;  /* 0x00414800010e7983 */ /* 0x001f280000300a00 */
[----:B------:R-:W4:Y:S04]  /*4f1a0*/  LDL.LU.64 R12, [R1+0x4140] ;  /* 0x00414000010c7983 */ /* 0x000f280000300a00 */
[----:B------:R-:W2:Y:S04]  /*4f1b0*/  LDL.LU.64 R18, [R1+0x4138] ;  /* 0x0041380001127983 */ /* 0x000ea80000300a00 */
[----:B------:R-:W2:Y:S01]  /*4f1c0*/  LDL.LU.64 R16, [R1+0x4130] ;  /* 0x0041300001107983 */ /* 0x000ea20000300a00 */
[----:B------:R-:W-:Y:S01]  /*4f1d0*/  HMMA.16816.F32 R36, R48, R42, R36 ;  /* 0x0000002a3024723c */ /* 0x000fe20000001824 */
[----:B------:R-:W-:-:S02]  /*4f1e0*/  IMAD.MOV.U32 R2, RZ, RZ, R42 ;  /* 0x000000ffff027224 */ /* 0x000fc400078e002a */
[----:B------:R-:W-:-:S05]  /*4f1f0*/  IMAD.MOV.U32 R0, RZ, RZ, R43 ;  /* 0x000000ffff007224 */ /* 0x000fca00078e002b */
[C---:B----4-:R-:W-:Y:S08]  /*4f200*/  HMMA.16816.F32 R12, R48.reuse, R46, R12 ;  /* 0x0000002e300c723c */ /* 0x050ff0000000180c */
[----:B--2---:R-:W-:Y:S11]  /*4f210*/  HMMA.16816.F32 R16, R48, R58, R16 ;  /* 0x0000003a3010723c */ /* 0x004ff60000001810 */
[----:B------:R0:W-:Y:S04]  /*4f220*/  STL.64 [R1+0x1250], R12 ;  /* 0x0012500c01007387 */ /* 0x0001e80000100a00 */
[----:B------:R1:W-:Y:S01]  /*4f230*/  STL.64 [R1+0x1258], R14 ;  /* 0x0012580e01007387 */ /* 0x0003e20000100a00 */
[----:B0-----:R-:W-:-:S03]  /*4f240*/  IMAD.MOV.U32 R13, RZ, RZ, R46 ;  /* 0x000000ffff0d7224 */ /* 0x001fc600078e002e */
[----:B-1----:R-:W2:Y:S01]  /*4f250*/  LDL.LU.64 R14, [R1+0x4128] ;  /* 0x00412800010e7983 */ /* 0x002ea20000300a00 */
[----:B------:R-:W-:-:S03]  /*4f260*/  IMAD.MOV.U32 R12, RZ, RZ, R47 ;  /* 0x000000ffff0c7224 */ /* 0x000fc600078e002f */
[----:B------:R-:W3:Y:S04]  /*4f270*/  LDL.LU.64 R46, [R1+0x4120] ;  /* 0x00412000012e7983 */ /* 0x000ee80000300a00 */
[----:B------:R-:W3:Y:S04]  /*4f280*/  LDL.LU.64 R44, [R1+0x4118] ;  /* 0x00411800012c7983 */ /* 0x000ee80000300a00 */
[----:B------:R-:W-:Y:S04]  /*4f290*/  STL.64 [R1+0x1240], R36 ;  /* 0x0012402401007387 */ /* 0x000fe80000100a00 */
[----:B------:R0:W-:Y:S04]  /*4f2a0*/  STL.64 [R1+0x1248], R38 ;  /* 0x0012482601007387 */ /* 0x0001e80000100a00 */
[----:B0-----:R-:W4:Y:S04]  /*4f2b0*/  LDL.LU.64 R38, [R1+0x4110] ;  /* 0x0041100001267983 */ /* 0x001f280000300a00 */
[----:B------:R-:W2:Y:S04]  /*4f2c0*/  LDL.LU.64 R36, [R1+0x4108] ;  /* 0x0041080001247983 */ /* 0x000ea80000300a00 */
[----:B------:R-:W2:Y:S04]  /*4f2d0*/  LDL.LU.64 R42, [R1+0x4100] ;  /* 0x00410000012a7983 */ /* 0x000ea80000300a00 */
[----:B------:R-:W2:Y:S04]  /*4f2e0*/  LDL.LU.64 R40, [R1+0x40f8] ;  /* 0x0040f80001287983 */ /* 0x000ea80000300a00 */
[----:B------:R0:W-:Y:S04]  /*4f2f0*/  STL.64 [R1+0x1230], R16 ;  /* 0x0012301001007387 */ /* 0x0001e80000100a00 */
[----:B------:R1:W-:Y:S01]  /*4f300*/  STL.64 [R1+0x1238], R18 ;  /* 0x0012381201007387 */ /* 0x0003e20000100a00 */
[----:B0-----:R-:W-:-:S03]  /*4f310*/  IMAD.MOV.U32 R17, RZ, RZ, R58 ;  /* 0x000000ffff117224 */ /* 0x001fc600078e003a */
[----:B-1----:R-:W2:Y:S01]  /*4f320*/  LDL.LU.64 R18, [R1+0x40f0] ;  /* 0x0040f00001127983 */ /* 0x002ea20000300a00 */
[----:B------:R-:W-:-:S03]  /*4f330*/  IMAD.MOV.U32 R16, RZ, RZ, R59 ;  /* 0x000000ffff107224 */ /* 0x000fc600078e003b */
        /* <DEDUP_REMOVED lines=12> */
[----:B------:R-:W3:-:S15]  /*4f400*/  LDL.LU.64 R54, [R1+0x40d8] ;  /* 0x0040d80001367983 */ /* 0x000ede0000300a00 */
[----:B------:R-:W-:Y:S01]  /*4f410*/  NOP ;  /* 0x0000000000007918 */ /* 0x000fe20000000000 */
[----:B------:R-:W-:Y:S04]  /*4f420*/  STL.64 [R1+0x1210], R20 ;  /* 0x0012101401007387 */ /* 0x000fe80000100a00 */
[----:B------:R0:W-:Y:S04]  /*4f430*/  STL.64 [R1+0x1218], R22 ;  /* 0x0012181601007387 */ /* 0x0001e80000100a00 */
[----:B0-----:R-:W2:Y:S04]  /*4f440*/  LDL.LU.64 R22, [R1+0x40d0] ;  /* 0x0040d00001167983 */ /* 0x001ea80000300a00 */
[----:B------:R-:W2:Y:S01]  /*4f450*/  LDL.LU.64 R20, [R1+0x40c8] ;  /* 0x0040c80001147983 */ /* 0x000ea20000300a00 */
[C---:B------:R-:W-:Y:S08]  /*4f460*/  HMMA.16816.F32 R28, R48.reuse, R18, R28 ;  /* 0x00000012301c723c */ /* 0x040ff0000000181c */
[----:B---3--:R-:W-:Y:S01]  /*4f470*/  HMMA.16816.F32 R44, R48, R54, R44 ;  /* 0x00000036302c723c */ /* 0x008fe2000000182c */
[----:B------:R-:W-:-:S15]  /*4f480*/  STL.64 [R1+0x4060], R54 ;  /* 0x0040603601007387 */ /* 0x000fde0000100a00 */
[----:B------:R-:W-:-:S03]  /*4f490*/  NOP ;  /* 0x0000000000007918 */ /* 0x000fc60000000000 */
[----:B------:R-:W-:Y:S04]  /*4f4a0*/  STL.64 [R1+0x1200], R44 ;  /* 0x0012002c01007387 */ /* 0x000fe80000100a00 */
[----:B------:R-:W-:Y:S04]  /*4f4b0*/  STL.64 [R1+0x1208], R46 ;  /* 0x0012082e01007387 */ /* 0x000fe80000100a00 */
[----:B------:R-:W0:Y:S04]  /*4f4c0*/  LDSM.16.MT88.4 R44, [R5+UR5+0x2080] ;  /* 0x00208005052c783b */ /* 0x000e280008004200 */
[----:B0-----:R-:W-:Y:S04]  /*4f4d0*/  STL.64 [R1+0x4048], R46 ;  /* 0x0040482e01007387 */ /* 0x001fe80000100a00 */
[----:B------:R0:W-:Y:S02]  /*4f4e0*/  STL.64 [R1+0x4040], R44 ;  /* 0x0040402c01007387 */ /* 0x0001e40000100a00 */
[----:B0-----:R-:W-:Y:S02]  /*4f4f0*/  HMMA.16816.F32 R44, R48, R14, R56 ;  /* 0x0000000e302c723c */ /* 0x001fe40000001838 */
[----:B------:R-:W-:-:S15]  /*4f500*/  STL.64 [R1+0x4058], R14 ;  /* 0x0040580e01007387 */ /* 0x000fde0000100a00 */
[----:B------:R-:W-:Y:S02]  /*4f510*/  NOP ;  /* 0x0000000000007918 */ /* 0x000fe40000000000 */
[----:B------:R-:W-:Y:S04]  /*4f520*/  STL.64 [R1+0x11f0], R44 ;  /* 0x0011f02c01007387 */ /* 0x000fe80000100a00 */
[----:B------:R-:W-:Y:S04]  /*4f530*/  STL.64 [R1+0x11f8], R46 ;  /* 0x0011f82e01007387 */ /* 0x000fe80000100a00 */
[----:B------:R0:W-:Y:S04]  /*4f540*/  STL.64 [R1+0x4050], R18 ;  /* 0x0040501201007387 */ /* 0x0001e80000100a00 */
[----:B------:R-:W-:Y:S04]  /*4f550*/  STL.64 [R1+0x100], R28 ;  /* 0x0001001c01007387 */ /* 0x000fe80000100a00 */
[----:B------:R-:W-:Y:S01]  /*4f560*/  STL.64 [R1+0x108], R30 ;  /* 0x0001081e01007387 */ /* 0x000fe20000100a00 */
[----:B0-----:R-:W-:-:S02]  /*4f570*/  IMAD.MOV.U32 R18, RZ, RZ, R17 ;  /* 0x000000ffff127224 */ /* 0x001fc400078e0011 */
[----:B------:R-:W-:-:S05]  /*4f580*/  IMAD.MOV.U32 R19, RZ, RZ, R16 ;  /* 0x000000ffff137224 */ /* 0x000fca00078e0010 */
[----:B------:R2:W-:Y:S04]  /*4f590*/  STL.64 [R1+0x4080], R18 ;  /* 0x0040801201007387 */ /* 0x0005e80000100a00 */
[----:B------:R-:W3:Y:S01]  /*4f5a0*/  LDL.LU R44, [R1+0xe20] ;  /* 0x000e2000012c7983 */ /* 0x000ee20000300800 */
[----:B--2---:R-:W-:-:S15]  /*4f5b0*/  HMMA.16816.F32 R16, R20, R42, R32 ;  /* 0x0000002a1410723c */ /* 0x004fde0000001820 */
[----:B------:R-:W-:-:S04]  /*4f5c0*/  NOP ;  /* 0x0000000000007918 */ /* 0x000fc80000000000 */
[----:B------:R-:W-:Y:S04]  /*4f5d0*/  STL.64 [R1+0x1170], R16 ;  /* 0x0011701001007387 */ /* 0x000fe80000100a00 */
[----:B------:R0:W-:Y:S04]  /*4f5e0*/  STL.64 [R1+0x1178], R18 ;  /* 0x0011781201007387 */ /* 0x0001e80000100a00 */
[----:B------:R-:W3:Y:S04]  /*4f5f0*/  LDL.LU R45, [R1+0xe24] ;  /* 0x000e2400012d7983 */ /* 0x000ee80000300800 */
[----:B------:R-:W2:Y:S04]  /*4f600*/  LDL.LU R46, [R1+0xe28] ;  /* 0x000e2800012e7983 */ /* 0x000ea80000300800 */
[----:B------:R-:W2:Y:S01]  /*4f610*/  LDL.LU R47, [R1+0xe2c] ;  /* 0x000e2c00012f7983 */ /* 0x000ea20000300800 */
[----:B0-----:R-:W-:-:S02]  /*4f620*/  IMAD.MOV.U32 R19, RZ, RZ, R12 ;  /* 0x000000ffff137224 */ /* 0x001fc400078e000c */
[----:B------:R-:W-:Y:S01]  /*4f630*/  IMAD.MOV.U32 R18, RZ, RZ, R13 ;  /* 0x000000ffff127224 */ /* 0x000fe200078e000d */
[----:B--2---:R-:W-:Y:S04]  /*4f640*/  STL.64 [R1+0x4090], R46 ;  /* 0x0040902e01007387 */ /* 0x004fe80000100a00 */
[----:B---3--:R0:W-:Y:S04]  /*4f650*/  STL.64 [R1+0x4088], R44 ;  /* 0x0040882c01007387 */ /* 0x0081e80000100a00 */
        /* <DEDUP_REMOVED lines=21> */
[----:B0-----:R-:W2:Y:S04]  /*4f7b0*/  LDL.LU R44, [R1+0xe50] ;  /* 0x000e5000012c7983 */ /* 0x001ea80000300800 */
[----:B------:R-:W2:Y:S04]  /*4f7c0*/  LDL.LU R45, [R1+0xe54] ;  /* 0x000e5400012d7983 */ /* 0x000ea80000300800 */
[----:B------:R-:W2:Y:S04]  /*4f7d0*/  LDL.LU R46, [R1+0xe58] ;  /* 0x000e5800012e7983 */ /* 0x000ea80000300800 */
[----:B------:R-:W2:Y:S01]  /*4f7e0*/  LDL.LU R47, [R1+0xe5c] ;  /* 0x000e5c00012f7983 */ /* 0x000ea20000300800 */
[C---:B----4-:R-:W-:Y:S03]  /*4f7f0*/  HMMA.16816.F32 R32, R20.reuse, R38, R32 ;  /* 0x000000261420723c */ /* 0x050fe60000001820 */
[----:B--2---:R-:W-:Y:S04]  /*4f800*/  STL.64 [R1+0x40a8], R46 ;  /* 0x0040a82e01007387 */ /* 0x004fe80000100a00 */
[----:B------:R0:W-:Y:S04]  /*4f810*/  STL.64 [R1+0x40a0], R44 ;  /* 0x0040a02c01007387 */ /* 0x0001e80000100a00 */
[----:B0-----:R-:W2:Y:S04]  /*4f820*/  LDL.LU R44, [R1+0xe60] ;  /* 0x000e6000012c7983 */ /* 0x001ea80000300800 */
[----:B------:R-:W2:Y:S04]  /*4f830*/  LDL.LU R45, [R1+0xe64] ;  /* 0x000e6400012d7983 */ /* 0x000ea80000300800 */
[----:B------:R-:W2:Y:S04]  /*4f840*/  LDL.LU R46, [R1+0xe68] ;  /* 0x000e6800012e7983 */ /* 0x000ea80000300800 */
[----:B------:R-:W2:Y:S04]  /*4f850*/  LDL.LU R47, [R1+0xe6c] ;  /* 0x000e6c00012f7983 */ /* 0x000ea80000300800 */
[----:B------:R-:W4:Y:S04]  /*4f860*/  LDL.LU R56, [R1+0xe40] ;  /* 0x000e400001387983 */ /* 0x000f280000300800 */
[----:B------:R-:W4:Y:S04]  /*4f870*/  LDL.LU R57, [R1+0xe44] ;  /* 0x000e440001397983 */ /* 0x000f280000300800 */
[----:B------:R-:W4:Y:S04]  /*4f880*/  LDL.LU R58, [R1+0xe48] ;  /* 0x000e4800013a7983 */ /* 0x000f280000300800 */
[----:B------:R-:W4:Y:S04]  /*4f890*/  LDL.LU R59, [R1+0xe4c] ;  /* 0x000e4c00013b7983 */ /* 0x000f280000300800 */
        /* <DEDUP_REMOVED lines=28> */
[----:B------:R0:W-:Y:S04]  /*4fa60*/  STL.64 [R1+0x1148], R42 ;  /* 0x0011482a01007387 */ /* 0x0001e80000100a00 */
[----:B------:R-:W-:Y:S04]  /*4fa70*/  STL.64 [R1+0x1130], R48 ;  /* 0x0011303001007387 */ /* 0x000fe80000100a00 */
[----:B------:R-:W-:Y:S04]  /*4fa80*/  STL.64 [R1+0x1138], R50 ;  /* 0x0011383201007387 */ /* 0x000fe80000100a00 */
[----:B------:R-:W1:Y:S01]  /*4fa90*/  LDSM.16.MT88.4 R48, [R5+UR5+0x2100] ;  /* 0x002100050530783b */ /* 0x000e620008004200 */
[C---:B0-----:R-:W-:Y:S08]  /*4faa0*/  HMMA.16816.F32 R40, R20.reuse, R10, R12 ;  /* 0x0000000a1428723c */ /* 0x041ff0000000180c */
[----:B------:R-:W-:Y:S01]  /*4fab0*/  HMMA.16816.F32 R12, R20, R6, R52 ;  /* 0x00000006140c723c */ /* 0x000fe20000001834 */
[----:B------:R-:W2:Y:S10]  /*4fac0*/  LDL.LU R52, [R1+0xe10] ;  /* 0x000e100001347983 */ /* 0x000eb40000300800 */
[----:B------:R-:W-:Y:S04]  /*4fad0*/  STL.64 [R1+0x1120], R40 ;  /* 0x0011202801007387 */ /* 0x000fe80000100a00 */
[----:B------:R0:W-:Y:S04]  /*4fae0*/  STL.64 [R1+0x1128], R42 ;  /* 0x0011282a01007387 */ /* 0x0001e80000100a00 */
[----:B------:R3:W-:Y:S04]  /*4faf0*/  STL.64 [R1+0x1710], R12 ;  /* 0x0017100c01007387 */ /* 0x0007e80000100a00 */
[----:B------:R0:W-:Y:S04]  /*4fb00*/  STL.64 [R1+0x1718], R14 ;  /* 0x0017180e01007387 */ /* 0x0001e80000100a00 */
[----:B------:R-:W2:Y:S04]  /*4fb10*/  LDL.LU R53, [R1+0xe14] ;  /* 0x000e140001357983 */ /* 0x000ea80000300800 */
[----:B------:R-:W2:Y:S04]  /*4fb20*/  LDL.LU R54, [R1+0xe18] ;  /* 0x000e180001367983 */ /* 0x000ea80000300800 */
[----:B------:R-:W2:Y:S04]  /*4fb30*/  LDL.LU R55, [R1+0xe1c] ;  /* 0x000e1c0001377983 */ /* 0x000ea80000300800 */
[----:B0-----:R-:W2:Y:S04]  /*4fb40*/  LDL.64 R42, [R1+0x18] ;  /* 0x00001800012a7983 */ /* 0x001ea80000100a00 */
[----:B---3--:R-:W3:Y:S04]  /*4fb50*/  LDL.LU R12, [R1+0xe00] ;  /* 0x000e0000010c7983 */ /* 0x008ee80000300800 */
[----:B------:R-:W3:Y:S04]  /*4fb60*/  LDL.LU R13, [R1+0xe04] ;  /* 0x000e0400010d7983 */ /* 0x000ee80000300800 */
[----:B------:R-:W3:Y:S04]  /*4fb70*/  LDL.LU R14, [R1+0xe08] ;  /* 0x000e0800010e7983 */ /* 0x000ee80000300800 */
[----:B------:R-:W3:Y:S04]  /*4fb80*/  LDL.LU R15, [R1+0xe0c] ;  /* 0x000e0c00010f7983 */ /* 0x000ee80000300800 */
[----:B-1----:R-:W-:Y:S04]  /*4fb90*/  STL.64 [R1+0x3f88], R50 ;  /* 0x003f883201007387 */ /* 0x002fe80000100a00 */
[----:B------:R-:W-:Y:S04]  /*4fba0*/  STL.64 [R1+0x3f80], R48 ;  /* 0x003f803001007387 */ /* 0x000fe80000100a00 */
[----:B------:R-:W2:Y:S04]  /*4fbb0*/  LDL.LU.64 R46, [R1+0x40a8] ;  /* 0x0040a800012e7983 */ /* 0x000ea80000300a00 */
[----:B------:R-:W2:Y:S04]  /*4fbc0*/  LDL.LU.64 R44, [R1+0x40a0] ;  /* 0x0040a000012c7983 */ /* 0x000ea80000300a00 */
[----:B------:R-:W-:Y:S04]  /*4fbd0*/  STL.64 [R1+0x1700], R16 ;  /* 0x0017001001007387 */ /* 0x000fe80000100a00 */
[----:B------:R0:W-:Y:S04]  /*4fbe0*/  STL.64 [R1+0x1708], R18 ;  /* 0x0017081201007387 */ /* 0x0001e80000100a00 */
[----:B0-----:R-:W2:Y:S01]  /*4fbf0*/  LDL.LU.64 R18, [R1+0x4098] ;  /* 0x0040980001127983 */ /* 0x001ea20000300a00 */
[----:B------:R-:W-:-:S02]  /*4fc00*/  IMAD.MOV.U32 R50, RZ, RZ, R2 ;  /* 0x000000ffff327224 */ /* 0x000fc400078e0002 */
[----:B------:R-:W-:-:S07]  /*4fc10*/  IMAD.MOV.U32 R51, RZ, RZ, R0 ;  /* 0x000000ffff337224 */ /* 0x000fce00078e0000 */
[C---:B----4-:R-:W-:Y:S08]  /*4fc20*/  HMMA.16816.F32 R48, R20.reuse, R50, R56 ;  /* 0x000000321430723c */ /* 0x050ff00000001838 */
[----:B--2---:R-:W-:Y:S01]  /*4fc30*/  HMMA.16816.F32 R16, R20, R18, R44 ;  /* 0x000000121410723c */ /* 0x004fe2000000182c */
[----:B------:R-:W2:Y:S04]  /*4fc40*/  LDL.LU.64 R46, [R1+0x4090] ;  /* 0x00409000012e7983 */ /* 0x000ea80000300a00 */
[----:B------:R-:W2:-:S14]  /*4fc50*/  LDL.LU.64 R44, [R1+0x4088] ;  /* 0x00408800012c7983 */ /* 0x000e9c0000300a00 */
[----:B------:R-:W-:Y:S04]  /*4fc60*/  STL.64 [R1+0x16f0], R16 ;  /* 0x0016f01001007387 */ /* 0x000fe80000100a00 */
[----:B------:R0:W-:Y:S04]  /*4fc70*/  STL.64 [R1+0x16f8], R18 ;  /* 0x0016f81201007387 */ /* 0x0001e80000100a00 */
[----:B0-----:R-:W4:Y:S04]  /*4fc80*/  LDL.LU.64 R18, [R1+0x4080] ;  /* 0x0040800001127983 */ /* 0x001f280000300a00 */
[----:B------:R-:W2:Y:S04]  /*4fc90*/  LDL.LU.64 R58, [R1+0x4078] ;  /* 0x00407800013a7983 */ /* 0x000ea80000300a00 */
[----:B------:R-:W2:Y:S04]  /*4fca0*/  LDL.LU R16, [R1+0xdf0] ;  /* 0x000df00001107983 */ /* 0x000ea80000300800 */
[----:B------:R-:W-:Y:S04]  /*4fcb0*/  STL.64 [R1+0x16e0], R48 ;  /* 0x0016e03001007387 */ /* 0x000fe80000100a00 */
[----:B------:R-:W-:Y:S01]  /*4fcc0*/  STL.64 [R1+0x16e8], R50 ;  /* 0x0016e83201007387 */ /* 0x000fe20000100a00 */
[----:B------:R-:W-:Y:S01]  /*4fcd0*/  HMMA.16816.F32 R52, R20, R42, R52 ;  /* 0x0000002a1434723c */ /* 0x000fe20000001834 */
[----:B------:R-:W-:-:S02]  /*4fce0*/  IMAD.MOV.U32 R2, RZ, RZ, R42 ;  /* 0x000000ffff027224 */ /* 0x000fc400078e002a */
[----:B------:R-:W-:-:S05]  /*4fcf0*/  IMAD.MOV.U32 R0, RZ, RZ, R43 ;  /* 0x000000ffff007224 */ /* 0x000fca00078e002b */
[----:B----4-:R-:W-:-:S15]  /*4fd00*/  HMMA.16816.F32 R36, R20, R18, R36 ;  /* 0x000000121424723c */ /* 0x010fde0000001824 */
[----:B------:R-:W-:-:S04]  /*4fd10*/  NOP ;  /* 0x0000000000007918 */ /* 0x000fc80000000000 */
[----:B------:R-:W-:Y:S04]  /*4fd20*/  STL.64 [R1+0x16d0], R36 ;  /* 0x0016d02401007387 */ /* 0x000fe80000100a00 */
[----:B------:R2:W-:Y:S04]  /*4fd30*/  STL.64 [R1+0x16d8], R38 ;  /* 0x0016d82601007387 */ /* 0x0005e80000100a00 */
[----:B------:R-:W4:Y:S04]  /*4fd40*/  LDL.LU R17, [R1+0xdf4] ;  /* 0x000df40001117983 */ /* 0x000f280000300800 */
[----:B------:R-:W4:Y:S04]  /*4fd50*/  LDL.LU R18, [R1+0xdf8] ;  /* 0x000df80001127983 */ /* 0x000f280000300800 */
[----:B------:R-:W4:Y:S01]  /*4fd60*/  LDL.LU R19, [R1+0xdfc] ;  /* 0x000dfc0001137983 */ /* 0x000f220000300800 */
[----:B--2---:R-:W-:Y:S03]  /*4fd70*/  HMMA.16816.F32 R36, R20, R58, R44 ;  /* 0x0000003a1424723c */ /* 0x004fe6000000182c */
[----:B------:R-:W2:-:S15]  /*4fd80*/  LDL.LU R44, [R1+0xc70] ;  /* 0x000c7000012c7983 */ /* 0x000e9e0000300800 */
[----:B------:R-:W-:Y:S01]  /*4fd90*/  NOP ;  /* 0x0000000000007918 */ /* 0x000fe20000000000 */
[----:B------:R0:W-:Y:S04]  /*4fda0*/  STL.64 [R1+0x16c0], R36 ;  /* 0x0016c02401007387 */ /* 0x0001e80000100a00 */
[----:B------:R1:W-:Y:S04]  /*4fdb0*/  STL.64 [R1+0x16c8], R38 ;  /* 0x0016c82601007387 */ /* 0x0003e80000100a00 */
        /* <DEDUP_REMOVED lines=16> */
[----:B------:R-:W2:Y:S04]  /*4fec0*/  LDL.LU.64 R40, [R1+0x4068] ;  /* 0x0040680001287983 */ /* 0x000ea80000300a00 */
[----:B------:R0:W-:Y:S04]  /*4fed0*/  STL.64 [R1+0x16b8], R54 ;  /* 0x0016b83601007387 */ /* 0x0001e80000100a00 */
[----:B0-----:R-:W3:Y:S02]  /*4fee0*/  LDL.LU.64 R54, [R1+0x4060] ;  /* 0x0040600001367983 */ /* 0x001ee40000300a00 */
[----:B---3--:R-:W-:-:S15]  /*4fef0*/  HMMA.16816.F32 R12, R20, R54, R12 ;  /* 0x00000036140c723c */ /* 0x008fde000000180c */
[----:B------:R-:W-:-:S04]  /*4ff00*/  NOP ;  /* 0x0000000000007918 */ /* 0x000fc80000000000 */
[----:B------:R0:W-:Y:S04]  /*4ff10*/  STL.64 [R1+0x16a8], R14 ;  /* 0x0016a80e01007387 */ /* 0x0001e80000100a00 */
[----:B0-----:R-:W4:Y:S01]  /*4ff20*/  LDL.LU.64 R14, [R1+0x4058] ;  /* 0x00405800010e7983 */ /* 0x001f220000300a00 */
[----:B------:R-:W-:-:S03]  /*4ff30*/  IMAD.MOV.U32 R28, RZ, RZ, R52 ;  /* 0x000000ffff1c7224 */ /* 0x000fc600078e0034 */
[----:B------:R0:W-:Y:S01]  /*4ff40*/  STL.64 [R1+0x3fa0], R54 ;  /* 0x003fa03601007387 */ /* 0x0001e20000100a00 */
[----:B------:R-:W-:-:S03]  /*4ff50*/  IMAD.MOV.U32 R29, RZ, RZ, R53 ;  /* 0x000000ffff1d7224 */ /* 0x000fc600078e0035 */
[----:B------:R-:W3:Y:S04]  /*4ff60*/  LDL.LU R52, [R1+0xda0] ;  /* 0x000da00001347983 */ /* 0x000ee80000300800 */
[----:B------:R-:W3:Y:S04]  /*4ff70*/  LDL.LU R53, [R1+0xda4] ;  /* 0x000da40001357983 */ /* 0x000ee80000300800 */
[----:B0-----:R-:W3:Y:S04]  /*4ff80*/  LDL.LU R54, [R1+0xda8] ;  /* 0x000da80001367983 */ /* 0x001ee80000300800 */
[----:B------:R-:W3:Y:S01]  /*4ff90*/  LDL.LU R55, [R1+0xdac] ;  /* 0x000dac0001377983 */ /* 0x000ee20000300800 */
[----:B----4-:R-:W-:-:S15]  /*4ffa0*/  HMMA.16816.F32 R16, R20, R14, R16 ;  /* 0x0000000e1410723c */ /* 0x010fde0000001810 */
[----:B------:R-:W-:-:S04]  /*4ffb0*/  NOP ;  /* 0x0000000000007918 */ /* 0x000fc80000000000 */
[----:B------:R-:W-:Y:S04]  /*4ffc0*/  STL.64 [R1+0x1690], R16 ;  /* 0x0016901001007387 */ /* 0x000fe80000100a00 */
[----:B------:R0:W-:Y:S04]  /*4ffd0*/  STL.64 [R1+0x1698], R18 ;  /* 0x0016981201007387 */ /* 0x0001e80000100a00 */
[----:B0-----:R-:W2:Y:S01]  /*4ffe0*/  LDL.LU.64 R18, [R1+0x4050] ;  /* 0x0040500001127983 */ /* 0x001ea20000300a00 */
[----:B------:R-:W-:-:S03]  /*4fff0*/  IMAD.MOV.U32 R24, RZ, RZ, R12 ;  /* 0x000000ffff187224 */ /* 0x000fc600078e000c */
[----:B------:R0:W-:Y:S01]  /*50000*/  STL.64 [R1+0x3f98], R14 ;  /* 0x003f980e01007387 */ /* 0x0001e20000100a00 */
[----:B------:R-:W-:-:S03]  /*50010*/  IMAD.MOV.U32 R25, RZ, RZ, R13 ;  /* 0x000000ffff197224 */ /* 0x000fc600078e000d */
[----:B------:R-:W4:Y:S04]  /*50020*/  LDL.LU R12, [R1+0xdb0] ;  /* 0x000db000010c7983 */ /* 0x000f280000300800 */
[----:B------:R-:W4:Y:S04]  /*50030*/  LDL.LU R13, [R1+0xdb4] ;  /* 0x000db400010d7983 */ /* 0x000f280000300800 */
[----:B0-----:R-:W4:Y:S04]  /*50040*/  LDL.LU R14, [R1+0xdb8] ;  /* 0x000db800010e7983 */ /* 0x001f280000300800 */
[----:B------:R-:W4:Y:S01]  /*50050*/  LDL.LU R15, [R1+0xdbc] ;  /* 0x000dbc00010f7983 */ /* 0x000f220000300800 */
[----:B--2---:R-:W-:Y:S03]  /*50060*/  HMMA.16816.F32 R20, R20, R18, R44 ;  /* 0x000000121414723c */ /* 0x004fe6000000182c */
[----:B------:R-:W2:Y:S04]  /*50070*/  LDL.LU.64 R46, [R1+0x4048] ;  /* 0x00404800012e7983 */ /* 0x000ea80000300a00 */
[----:B------:R-:W2:Y:S04]  /*50080*/  LDL.LU.64 R44, [R1+0x4040] ;  /* 0x00404000012c7983 */ /* 0x000ea80000300a00 */
[----:B------:R0:W-:Y:S04]  /*50090*/  STL.64 [R1+0x3f90], R18 ;  /* 0x003f901201007387 */ /* 0x0001e80000100a00 */
[----:B------:R-:W3:Y:S04]  /*500a0*/  LDL.LU R16, [R1+0xdc0] ;  /* 0x000dc00001107983 */ /* 0x000ee80000300800 */
[----:B------:R-:W-:Y:S04]  /*500b0*/  STL.64 [R1+0x1110], R20 ;  /* 0x0011101401007387 */ /* 0x000fe80000100a00 */
[----:B------:R-:W-:Y:S04]  /*500c0*/  STL.64 [R1+0x1118], R22 ;  /* 0x0011181601007387 */ /* 0x000fe80000100a00 */
[----:B------:R-:W1:Y:S04]  /*500d0*/  LDSM.16.MT88.4 R20, [R5+UR5+0x2180] ;  /* 0x002180050514783b */ /* 0x000e680008004200 */
[----:B------:R-:W3:Y:S04]  /*500e0*/  LDL.LU R17, [R1+0xdc4] ;  /* 0x000dc40001117983 */ /* 0x000ee80000300800 */
[----:B0-----:R-:W3:Y:S04]  /*500f0*/  LDL.LU R18, [R1+0xdc8] ;  /* 0x000dc80001127983 */ /* 0x001ee80000300800 */
[----:B------:R-:W3:Y:S04]  /*50100*/  LDL.LU R19, [R1+0xdcc] ;  /* 0x000dcc0001137983 */ /* 0x000ee80000300800 */
[----:B-1----:R-:W-:Y:S04]  /*50110*/  STL.64 [R1+0x3ea8], R22 ;  /* 0x003ea81601007387 */ /* 0x002fe80000100a00 */
        /* <DEDUP_REMOVED lines=10> */
[----:B------:R-:W2:Y:S01]  /*501c0*/  LDL.LU.64 R36, [R1+0x4030] ;  /* 0x0040300001247983 */ /* 0x000ea20000300a00 */
[C---:B---3--:R-:W-:Y:S08]  /*501d0*/  HMMA.16816.F32 R16, R44.reuse, R34, R16 ;  /* 0x000000222c10723c */ /* 0x048ff00000001810 */
[C---:B----4-:R-:W-:Y:S01]  /*501e0*/  HMMA.16816.F32 R12, R44.reuse, R30, R12 ;  /* 0x0000001e2c0c723c */ /* 0x050fe2000000180c */
[----:B------:R-:W-:Y:S04]  /*501f0*/  STL.64 [R1+0x3fb0], R42 ;  /* 0x003fb02a01007387 */ /* 0x000fe80000100a00 */
[----:B------:R-:W-:Y:S03]  /*50200*/  STL.64 [R1+0x3fa8], R40 ;  /* 0x003fa82801007387 */ /* 0x000fe60000100a00 */
[----:B--2---:R-:W-:Y:S01]  /*50210*/  HMMA.16816.F32 R20, R44, R38, R20 ;  /* 0x000000262c14723c */ /* 0x004fe20000001814 */
[----:B------:R-:W-:Y:S04]  /*50220*/  STL.64 [R1+0x3fc0], R38 ;  /* 0x003fc02601007387 */ /* 0x000fe80000100a00 */
[----:B------:R-:W-:-:S14]  /*50230*/  STL.64 [R1+0x3fb8], R36 ;  /* 0x003fb82401007387 */ /* 0x000fdc0000100a00 */
        /* <DEDUP_REMOVED lines=15> */
[----:B------:R-:W-:Y:S04]  /*50330*/  STL.64 [R1+0x3f78], R10 ;  /* 0x003f780a01007387 */ /* 0x000fe80000100a00 */
[----:B------:R1:W-:Y:S01]  /*50340*/  STL.64 [R1+0x3f70], R8 ;  /* 0x003f700801007387 */ /* 0x0003e20000100a00 */
[C---:B0-----:R-:W-:Y:S08]  /*50350*/  HMMA.16816.F32 R12, R44.reuse, R10, R48 ;  /* 0x0000000a2c0c723c */ /* 0x041ff00000001830 */
[----:B-1----:R-:W-:Y:S11]  /*50360*/  HMMA.16816.F32 R8, R44, R6, R56 ;  /* 0x000000062c08723c */ /* 0x002ff60000001838 */
[----:B------:R0:W-:Y:S04]  /*50370*/  STL.64 [R1+0x2c0], R12 ;  /* 0x0002c00c01007387 */ /* 0x0001e80000100a00 */
[----:B------:R1:W-:Y:S04]  /*50380*/  STL.64 [R1+0x2c8], R14 ;  /* 0x0002c80e01007387 */ /* 0x0003e80000100a00 */
[----:B0-----:R-:W2:Y:S04]  /*50390*/  LDL.LU R12, [R1+0xd10] ;  /* 0x000d1000010c7983 */ /* 0x001ea80000300800 */
[----:B------:R-:W-:Y:S04]  /*503a0*/  STL.64 [R1+0x1560], R8 ;  /* 0x0015600801007387 */ /* 0x000fe80000100a00 */
[----:B------:R-:W-:Y:S04]  /*503b0*/  STL.64 [R1+0x1568], R10 ;  /* 0x0015680a01007387 */ /* 0x000fe80000100a00 */
[----:B------:R-:W2:Y:S04]  /*503c0*/  LDL.LU R13, [R1+0xd14] ;  /* 0x000d1400010d7983 */ /* 0x000ea80000300800 */
[----:B-1----:R-:W3:Y:S04]  /*503d0*/  LDL.LU R14, [R1+0xd18] ;  /* 0x000d1800010e7983 */ /* 0x002ee80000300800 */
[----:B------:R-:W3:Y:S01]  /*503e0*/  LDL.LU R15, [R1+0xd1c] ;  /* 0x000d1c00010f7983 */ /* 0x000ee20000300800 */
[----:B------:R-:W-:-:S02]  /*503f0*/  IMAD.MOV.U32 R54, RZ, RZ, R2 ;  /* 0x000000ffff367224 */ /* 0x000fc400078e0002 */
[----:B------:R-:W-:Y:S01]  /*50400*/  IMAD.MOV.U32 R55, RZ, RZ, R0 ;  /* 0x000000ffff377224 */ /* 0x000fe200078e0000 */
[----:B---3--:R-:W-:Y:S04]  /*50410*/  STL.64 [R1+0x4000], R14 ;  /* 0x0040000e01007387 */ /* 0x008fe80000100a00 */
[----:B--2---:R0:W-:Y:S04]  /*50420*/  STL.64 [R1+0x3ff8], R12 ;  /* 0x003ff80c01007387 */ /* 0x0041e80000100a00 */
[----:B------:R-:W-:Y:S04]  /*50430*/  STL.64 [R1+0x4008], R54 ;  /* 0x0040083601007387 */ /* 0x000fe80000100a00 */
[----:B------:R-:W2:Y:S04]  /*50440*/  LDL.LU R32, [R1+0xd30] ;  /* 0x000d300001207983 */ /* 0x000ea80000300800 */
[----:B------:R-:W2:Y:S04]  /*50450*/  LDL.LU R33, [R1+0xd34] ;  /* 0x000d340001217983 */ /* 0x000ea80000300800 */
[----:B------:R-:W3:Y:S04]  /*50460*/  LDL.LU R34, [R1+0xd38] ;  /* 0x000d380001227983 */ /* 0x000ee80000300800 */
[----:B------:R-:W3:Y:S04]  /*50470*/  LDL.LU R35, [R1+0xd3c] ;  /* 0x000d3c0001237983 */ /* 0x000ee80000300800 */
[----:B---3--:R-:W-:Y:S04]  /*50480*/  STL.64 [R1+0x4018], R34 ;  /* 0x0040182201007387 */ /* 0x008fe80000100a00 */
[----:B--2---:R-:W-:Y:S04]  /*50490*/  STL.64 [R1+0x4010], R32 ;  /* 0x0040102001007387 */ /* 0x004fe80000100a00 */
[----:B0-----:R-:W2:Y:S04]  /*504a0*/  LDL.LU R12, [R1+0xd50] ;  /* 0x000d5000010c7983 */ /* 0x001ea80000300800 */
[----:B------:R-:W2:Y:S04]  /*504b0*/  LDL.LU R13, [R1+0xd54] ;  /* 0x000d5400010d7983 */ /* 0x000ea80000300800 */
[----:B------:R-:W3:Y:S04]  /*504c0*/  LDL.LU R14, [R1+0xd58] ;  /* 0x000d5800010e7983 */ /* 0x000ee80000300800 */
[----:B------:R-:W3:Y:S04]  /*504d0*/  LDL.LU R15, [R1+0xd5c] ;  /* 0x000d5c00010f7983 */ /* 0x000ee80000300800 */
[----:B---3--:R-:W-:Y:S04]  /*504e0*/  STL.64 [R1+0x4028], R14 ;  /* 0x0040280e01007387 */ /* 0x008fe80000100a00 */
[----:B--2---:R0:W-:Y:S04]  /*504f0*/  STL.64 [R1+0x4020], R12 ;  /* 0x0040200c01007387 */ /* 0x0041e80000100a00 */
[----:B0-----:R-:W2:Y:S04]  /*50500*/  LDL.LU R12, [R1+0xd70] ;  /* 0x000d7000010c7983 */ /* 0x001ea80000300800 */
[----:B------:R-:W2:Y:S04]  /*50510*/  LDL.LU R13, [R1+0xd74] ;  /* 0x000d7400010d7983 */ /* 0x000ea80000300800 */
[----:B------:R-:W2:Y:S04]  /*50520*/  LDL.LU R14, [R1+0xd78] ;  /* 0x000d7800010e7983 */ /* 0x000ea80000300800 */
[----:B------:R-:W2:Y:S04]  /*50530*/  LDL.LU R15, [R1+0xd7c] ;  /* 0x000d7c00010f7983 */ /* 0x000ea80000300800 */
[----:B------:R-:W2:Y:S04]  /*50540*/  LDL.64 R34, [R1+0xf8] ;  /* 0x0000f80001227983 */ /* 0x000ea80000100a00 */
[----:B------:R-:W3:Y:S04]  /*50550*/  LDL.64 R54, [R1+0xe8] ;  /* 0x0000e80001367983 */ /* 0x000ee80000100a00 */
[----:B------:R-:W4:Y:S04]  /*50560*/  LDL.64 R26, [R1+0xd8] ;  /* 0x0000d800011a7983 */ /* 0x000f280000100a00 */
[----:B------:R-:W3:Y:S04]  /*50570*/  LDL.LU R8, [R1+0xd40] ;  /* 0x000d400001087983 */ /* 0x000ee80000300800 */
[----:B------:R-:W3:Y:S04]  /*50580*/  LDL.LU R9, [R1+0xd44] ;  /* 0x000d440001097983 */ /* 0x000ee80000300800 */
[----:B------:R-:W3:Y:S04]  /*50590*/  LDL.LU R10, [R1+0xd48] ;  /* 0x000d4800010a7983 */ /* 0x000ee80000300800 */
[----:B------:R-:W3:Y:S04]  /*505a0*/  LDL.LU R11, [R1+0xd4c] ;  /* 0x000d4c00010b7983 */ /* 0x000ee80000300800 */
[----:B------:R-:W3:Y:S04]  /*505b0*/  LDL.64 R30, [R1+0x38] ;  /* 0x00003800011e7983 */ /* 0x000ee80000100a00 */
[----:B------:R-:W3:Y:S04]  /*505c0*/  LDL.64 R38, [R1+0x28] ;  /* 0x0000280001267983 */ /* 0x000ee80000100a00 */
        /* <DEDUP_REMOVED lines=20> */
[----:B------:R0:W-:Y:S04]  /*50710*/  STL.64 [R1+0x3f68], R6 ;  /* 0x003f680601007387 */ /* 0x0001e80000100a00 */
[----:B------:R-:W3:Y:S04]  /*50720*/  LDL.LU R4, [R1+0xd60] ;  /* 0x000d600001047983 */ /* 0x000ee80000300800 */
[----:B------:R-:W3:Y:S04]  /*50730*/  LDL.LU R5, [R1+0xd64] ;  /* 0x000d640001057983 */ /* 0x000ee80000300800 */
[----:B0-----:R-:W3:Y:S04]  /*50740*/  LDL.LU R6, [R1+0xd68] ;  /* 0x000d680001067983 */ /* 0x001ee80000300800 */
[----:B------:R-:W3:Y:S01]  /*50750*/  LDL.LU R7, [R1+0xd6c] ;  /* 0x000d6c0001077983 */ /* 0x000ee20000300800 */
        /* <DEDUP_REMOVED lines=10> */
[----:B---3--:R-:W-:Y:S01]  /*50800*/  HMMA.16816.F32 R4, R44, R54, R4 ;  /* 0x000000362c04723c */ /* 0x008fe20000001804 */
[----:B------:R-:W-:-:S15]  /*50810*/  IMAD.MOV.U32 R3, RZ, RZ, R55 ;  /* 0x000000ffff037224 */ /* 0x000fde00078e0037 */
[----:B------:R-:W-:-:S03]  /*50820*/  NOP ;  /* 0x0000000000007918 */ /* 0x000fc60000000000 */
[----:B------:R0:W-:Y:S04]  /*50830*/  STL.64 [R1+0x1540], R4 ;  /* 0x0015400401007387 */ /* 0x0001e80000100a00 */
[----:B------:R4:W-:Y:S01]  /*50840*/  STL.64 [R1+0x1548], R6 ;  /* 0x0015480601007387 */ /* 0x0009e20000100a00 */
[----:B0-----:R-:W-:-:S03]  /*50850*/  IMAD.MOV.U32 R4, RZ, RZ, R54 ;  /* 0x000000ffff047224 */ /* 0x001fc600078e0036 */
[----:B------:R-:W3:Y:S01]  /*50860*/  LDL.LU.64 R54, [R1+0x4008] ;  /* 0x0040080001367983 */ /* 0x000ee20000300a00 */
[----:B------:R-:W-:Y:S01]  /*50870*/  HMMA.16816.F32 R8, R44, R30, R8 ;  /* 0x0000001e2c08723c */ /* 0x000fe20000001808 */
[----:B----4-:R-:W-:Y:S02]  /*50880*/  IMAD.MOV.U32 R6, RZ, RZ, R26 ;  /* 0x000000ffff067224 */ /* 0x010fe400078e001a */
[----:B------:R-:W-:Y:S02]  /*50890*/  IMAD.MOV.U32 R5, RZ, RZ, R27 ;  /* 0x000000ffff057224 */ /* 0x000fe400078e001b */
[----:B------:R-:W-:-:S03]  /*508a0*/  IMAD.MOV.U32 R7, RZ, RZ, R31 ;  /* 0x000000ffff077224 */ /* 0x000fc600078e001f */
[C---:B--2---:R-:W-:Y:S08]  /*508b0*/  HMMA.16816.F32 R12, R44.reuse, R26, R12 ;  /* 0x0000001a2c0c723c */ /* 0x044ff0000000180c */
[C---:B------:R-:W-:Y:S11]  /*508c0*/  HMMA.16816.F32 R32, R44.reuse, R38, R32 ;  /* 0x000000262c20723c */ /* 0x040ff60000001820 */
[----:B------:R-:W-:Y:S04]  /*508d0*/  STL.64 [R1+0x1530], R12 ;  /* 0x0015300c01007387 */ /* 0x000fe80000100a00 */
[----:B------:R0:W-:Y:S04]  /*508e0*/  STL.64 [R1+0x1538], R14 ;  /* 0x0015380e01007387 */ /* 0x0001e80000100a00 */
[----:B0-----:R-:W2:Y:S04]  /*508f0*/  LDL.LU.64 R14, [R1+0x4000] ;  /* 0x00400000010e7983 */ /* 0x001ea80000300a00 */
[----:B------:R-:W2:Y:S04]  /*50900*/  LDL.LU.64 R12, [R1+0x3ff8] ;  /* 0x003ff800010c7983 */ /* 0x000ea80000300a00 */
[----:B------:R-:W4:Y:S04]  /*50910*/  LDL.LU.64 R26, [R1+0x3ff0] ;  /* 0x003ff000011a7983 */ /* 0x000f280000300a00 */
[----:B------:R-:W2:Y:S01]  /*50920*/  LDL.LU.64 R24, [R1+0x3fe8] ;  /* 0x003fe80001187983 */ /* 0x000ea20000300a00 */
[----:B---3--:R-:W-:Y:S03]  /*50930*/  HMMA.16816.F32 R52, R44, R54, R40 ;  /* 0x000000362c34723c */ /* 0x008fe60000001828 */
[----:B------:R0:W-:Y:S04]  /*50940*/  STL.64 [R1+0x1520], R8 ;  /* 0x0015200801007387 */ /* 0x0001e80000100a00 */
[----:B------:R1:W-:Y:S01]  /*50950*/  STL.64 [R1+0x1528], R10 ;  /* 0x0015280a01007387 */ /* 0x0003e20000100a00 */
[----:B0-----:R-:W-:-:S03]  /*50960*/  IMAD.MOV.U32 R8, RZ, RZ, R30 ;  /* 0x000000ffff087224 */ /* 0x001fc600078e001e */
[----:B------:R-:W3:Y:S04]  /*50970*/  LDL.LU.64 R30, [R1+0x3fe0] ;  /* 0x003fe000011e7983 */ /* 0x000ee80000300a00 */
[----:B------:R-:W2:Y:S04]  /*50980*/  LDL.LU.64 R28, [R1+0x3fd8] ;  /* 0x003fd800011c7983 */ /* 0x000ea80000300a00 */
[----:B------:R-:W-:Y:S04]  /*50990*/  STL.64 [R1+0x1510], R32 ;  /* 0x0015102001007387 */ /* 0x000fe80000100a00 */
[----:B------:R0:W-:Y:S01]  /*509a0*/  STL.64 [R1+0x1518], R34 ;  /* 0x0015182201007387 */ /* 0x0001e20000100a00 */
[----:B-1----:R-:W-:-:S02]  /*509b0*/  IMAD.MOV.U32 R10, RZ, RZ, R38 ;  /* 0x000000ffff0a7224 */ /* 0x002fc400078e0026 */
[----:B------:R-:W-:Y:S01]  /*509c0*/  IMAD.MOV.U32 R9, RZ, RZ, R39 ;  /* 0x000000ffff097224 */ /* 0x000fe200078e0027 */
[----:B0-----:R-:W2:Y:S04]  /*509d0*/  LDL.LU.64 R34, [R1+0x3fd0] ;  /* 0x003fd00001227983 */ /* 0x001ea80000300a00 */
[----:B------:R-:W2:Y:S04]  /*509e0*/  LDL.LU.64 R32, [R1+0x3fc8] ;  /* 0x003fc80001207983 */ /* 0x000ea80000300a00 */
[----:B------:R-:W2:Y:S04]  /*509f0*/  LDL.LU.64 R38, [R1+0x3fc0] ;  /* 0x003fc00001267983 */ /* 0x000ea80000300a00 */
[----:B------:R-:W2:Y:S04]  /*50a00*/  LDL.LU.64 R36, [R1+0x3fb8] ;  /* 0x003fb80001247983 */ /* 0x000ea80000300a00 */
        /* <DEDUP_REMOVED lines=27> */
[----:B------:R-:W3:Y:S04]  /*50bc0*/  LDL.LU.64 R48, [R1+0x3f80] ;  /* 0x003f800001307983 */ /* 0x000ee80000300a00 */
[----:B------:R-:W-:Y:S08]  /*50bd0*/  STL.64 [R1+0x3eb0], R18 ;  /* 0x003eb01201007387 */ /* 0x000ff00000100a00 */
        /* <DEDUP_REMOVED lines=8> */
[C---:B0-----:R-:W-:Y:S02]  /*50c60*/  HMMA.16816.F32 R12, R48.reuse, R38, R52 ;  /* 0x00000026300c723c */ /* 0x041fe40000001834 */
[----:B------:R-:W-:Y:S06]  /*50c70*/  STL.64 [R1+0x3e98], R38 ;  /* 0x003e982601007387 */ /* 0x000fec0000100a00 */
[C---:B------:R-:W-:Y:S01]  /*50c80*/  HMMA.16816.F32 R16, R48.reuse, R34, R20 ;  /* 0x000000223010723c */ /* 0x040fe20000001814 */
[----:B------:R-:W-:Y:S10]  /*50c90*/  STL.64 [R1+0x3e90], R36 ;  /* 0x003e902401007387 */ /* 0x000ff40000100a00 */
[----:B------:R-:W-:Y:S04]  /*50ca0*/  STL.64 [R1+0x390], R12 ;  /* 0x0003900c01007387 */ /* 0x000fe80000100a00 */
[----:B------:R0:W-:Y:S02]  /*50cb0*/  STL.64 [R1+0x398], R14 ;  /* 0x0003980e01007387 */ /* 0x0001e40000100a00 */
[----:B0-----:R-:W-:Y:S02]  /*50cc0*/  HMMA.16816.F32 R12, R48, R30, R56 ;  /* 0x0000001e300c723c */ /* 0x001fe40000001838 */
[----:B------:R-:W-:Y:S04]  /*50cd0*/  STL.64 [R1+0x3e88], R34 ;  /* 0x003e882201007387 */ /* 0x000fe80000100a00 */
[----:B------:R-:W-:Y:S04]  /*50ce0*/  STL.64 [R1+0x3a0], R16 ;  /* 0x0003a01001007387 */ /* 0x000fe80000100a00 */
[----:B------:R-:W-:Y:S04]  /*50cf0*/  STL.64 [R1+0x3a8], R18 ;  /* 0x0003a81201007387 */ /* 0x000fe80000100a00 */
[----:B------:R0:W-:Y:S04]  /*50d00*/  STL.64 [R1+0x3ee8], R30 ;  /* 0x003ee81e01007387 */ /* 0x0001e80000100a00 */
[----:B------:R-:W-:Y:S04]  /*50d10*/  STL.64 [R1+0x3ee0], R28 ;  /* 0x003ee01c01007387 */ /* 0x000fe80000100a00 */
[----:B------:R-:W-:Y:S04]  /*50d20*/  STL.64 [R1+0x3b0], R12 ;  /* 0x0003b00c01007387 */ /* 0x000fe80000100a00 */
[----:B------:R-:W-:Y:S04]  /*50d30*/  STL.64 [R1+0x3b8], R14 ;  /* 0x0003b80e01007387 */ /* 0x000fe80000100a00 */
[----:B------:R-:W2:Y:S04]  /*50d40*/  LDL.LU R44, [R1+0xf90] ;  /* 0x000f9000012c7983 */ /* 0x000ea80000300800 */
[----:B------:R-:W2:Y:S01]  /*50d50*/  LDL.LU R45, [R1+0xf94] ;  /* 0x000f9400012d7983 */ /* 0x000ea20000300800 */
[----:B------:R-:W-:-:S02]  /*50d60*/  IMAD.MOV.U32 R46, RZ, RZ, R33 ;  /* 0x000000ffff2e7224 */ /* 0x000fc400078e0021 */
[----:B------:R-:W-:-:S05]  /*50d70*/  IMAD.MOV.U32 R47, RZ, RZ, R32 ;  /* 0x000000ffff2f7224 */ /* 0x000fca00078e0020 */
[----:B------:R-:W-:Y:S04]  /*50d80*/  STL.64 [R1+0x3ef8], R46 ;  /* 0x003ef82e01007387 */ /* 0x000fe80000100a00 */
[----:B--2---:R1:W-:Y:S04]  /*50d90*/  STL.64 [R1+0x3ef0], R44 ;  /* 0x003ef02c01007387 */ /* 0x0043e80000100a00 */
[----:B------:R-:W2:Y:S04]  /*50da0*/  LDL.LU R40, [R1+0xf00] ;  /* 0x000f000001287983 */ /* 0x000ea80000300800 */
[----:B------:R-:W2:Y:S04]  /*50db0*/  LDL.LU R41, [R1+0xf04] ;  /* 0x000f040001297983 */ /* 0x000ea80000300800 */
[----:B------:R-:W3:Y:S04]  /*50dc0*/  LDL.LU R42, [R1+0xf08] ;  /* 0x000f0800012a7983 */ /* 0x000ee80000300800 */
[----:B------:R-:W3:Y:S01]  /*50dd0*/  LDL.LU R43, [R1+0xf0c] ;  /* 0x000f0c00012b7983 */ /* 0x000ee20000300800 */
[----:B0-----:R-:W-:-:S02]  /*50de0*/  IMAD.MOV.U32 R30, RZ, RZ, R10 ;  /* 0x000000ffff1e7224 */ /* 0x001fc400078e000a */
[----:B------:R-:W-:Y:S01]  /*50df0*/  IMAD.MOV.U32 R31, RZ, RZ, R9 ;  /* 0x000000ffff1f7224 */ /* 0x000fe200078e0009 */
[----:B---3--:R0:W-:Y:S04]  /*50e00*/  STL.64 [R1+0x3f08], R42 ;  /* 0x003f082a01007387 */ /* 0x0081e80000100a00 */
[----:B--2---:R-:W-:Y:S04]  /*50e10*/  STL.64 [R1+0x3f00], R40 ;  /* 0x003f002801007387 */ /* 0x004fe80000100a00 */
[----:B------:R2:W-:Y:S04]  /*50e20*/  STL.64 [R1+0x3f10], R30 ;  /* 0x003f101e01007387 */ /* 0x0005e80000100a00 */
[----:B-1----:R-:W3:Y:S04]  /*50e30*/  LDL.LU R44, [R1+0xf10] ;  /* 0x000f1000012c7983 */ /* 0x002ee80000300800 */
[----:B------:R-:W3:Y:S04]  /*50e40*/  LDL.LU R45, [R1+0xf14] ;  /* 0x000f1400012d7983 */ /* 0x000ee80000300800 */
[----:B------:R-:W2:Y:S04]  /*50e50*/  LDL.LU R46, [R1+0xf18] ;  /* 0x000f1800012e7983 */ /* 0x000ea80000300800 */
[----:B------:R-:W2:Y:S01]  /*50e60*/  LDL.LU R47, [R1+0xf1c] ;  /* 0x000f1c00012f7983 */ /* 0x000ea20000300800 */
[----:B0-----:R-:W-:-:S02]  /*50e70*/  IMAD.MOV.U32 R42, RZ, RZ, R8 ;  /* 0x000000ffff2a7224 */ /* 0x001fc400078e0008 */
[----:B------:R-:W-:Y:S01]  /*50e80*/  IMAD.MOV.U32 R43, RZ, RZ, R7 ;  /* 0x000000ffff2b7224 */ /* 0x000fe200078e0007 */
[----:B--2---:R0:W-:Y:S04]  /*50e90*/  STL.64 [R1+0x3f20], R46 ;  /* 0x003f202e01007387 */ /* 0x0041e80000100a00 */
[----:B---3--:R-:W-:Y:S04]  /*50ea0*/  STL.64 [R1+0x3f18], R44 ;  /* 0x003f182c01007387 */ /* 0x008fe80000100a00 */
[----:B------:R-:W-:Y:S04]  /*50eb0*/  STL.64 [R1+0x3f28], R42 ;  /* 0x003f282a01007387 */ /* 0x000fe80000100a00 */
        /* <DEDUP_REMOVED lines=14> */
[----:B-1----:R-:W3:Y:S04]  /*50fa0*/  LDL.LU R46, [R1+0xf48] ;  /* 0x000f4800012e7983 */ /* 0x002ee80000300800 */
[----:B------:R-:W3:Y:S01]  /*50fb0*/  LDL.LU R47, [R1+0xf4c] ;  /* 0x000f4c00012f7983 */ /* 0x000ee20000300800 */
[----:B0-----:R-:W-:-:S02]  /*50fc0*/  IMAD.MOV.U32 R30, RZ, RZ, R2 ;  /* 0x000000ffff1e7224 */ /* 0x001fc400078e0002 */
[----:B------:R-:W-:Y:S01]  /*50fd0*/  IMAD.MOV.U32 R31, RZ, RZ, R0 ;  /* 0x000000ffff1f7224 */ /* 0x000fe200078e0000 */
[----:B---3--:R-:W-:Y:S04]  /*50fe0*/  STL.64 [R1+0x3f58], R46 ;  /* 0x003f582e01007387 */ /* 0x008fe80000100a00 */
[----:B--2---:R0:W-:Y:S04]  /*50ff0*/  STL.64 [R1+0x3f50], R44 ;  /* 0x003f502c01007387 */ /* 0x0041e80000100a00 */
[----:B------:R1:W-:Y:S04]  /*51000*/  STL.64 [R1+0x3f60], R30 ;  /* 0x003f601e01007387 */ /* 0x0003e80000100a00 */
[----:B0-----:R-:W2:Y:S04]  /*51010*/  LDL.LU R44, [R1+0xf50] ;  /* 0x000f5000012c7983 */ /* 0x001ea80000300800 */
[----:B------:R-:W2:Y:S04]  /*51020*/  LDL.LU R45, [R1+0xf54] ;  /* 0x000f5400012d7983 */ /* 0x000ea80000300800 */
[----:B------:R-:W2:Y:S04]  /*51030*/  LDL.LU R46, [R1+0xf58] ;  /* 0x000f5800012e7983 */ /* 0x000ea80000300800 */
[----:B------:R-:W2:Y:S04]  /*51040*/  LDL.LU R47, [R1+0xf5c] ;  /* 0x000f5c00012f7983 */ /* 0x000ea80000300800 */
[----:B------:R-:W3:Y:S04]  /*51050*/  LDL.LU R28, [R1+0xec0] ;  /* 0x000ec000011c7983 */ /* 0x000ee80000300800 */
[----:B------:R-:W3:Y:S04]  /*51060*/  LDL.LU R29, [R1+0xec4] ;  /* 0x000ec400011d7983 */ /* 0x000ee80000300800 */
[----:B-1----:R-:W3:Y:S04]  /*51070*/  LDL.LU R30, [R1+0xec8] ;  /* 0x000ec800011e7983 */ /* 0x002ee80000300800 */
        /* <DEDUP_REMOVED lines=13> */
[----:B------:R-:W2:Y:S04]  /*51150*/  LDL.LU.64 R54, [R1+0x18] ;  /* 0x0000180001367983 */ /* 0x000ea80000300a00 */
        /* <DEDUP_REMOVED lines=24> */
[----:B----4-:R-:W-:-:S15]  /*512e0*/  HMMA.16816.F32 R8, R48, R26, R8 ;  /* 0x0000001a3008723c */ /* 0x010fde0000001808 */
[----:B------:R-:W-:-:S04]  /*512f0*/  NOP ;  /* 0x0000000000007918 */ /* 0x000fc80000000000 */
[----:B------:R-:W-:Y:S04]  /*51300*/  STL.64 [R1+0x3c0], R8 ;  /* 0x0003c00801007387 */ /* 0x000fe80000100a00 */
[----:B------:R0:W-:Y:S04]  /*51310*/  STL.64 [R1+0x3c8], R10 ;  /* 0x0003c80a01007387 */ /* 0x0001e80000100a00 */
[----:B0-----:R-:W2:Y:S04]  /*51320*/  LDL.LU.64 R10, [R1+0x3f78] ;  /* 0x003f7800010a7983 */ /* 0x001ea80000300a00 */
[----:B------:R-:W4:Y:S01]  /*51330*/  LDL.LU.64 R8, [R1+0x3f70] ;  /* 0x003f700001087983 */ /* 0x000f220000300a00 */
[----:B--2---:R-:W-:-:S15]  /*51340*/  HMMA.16816.F32 R4, R48, R10, R4 ;  /* 0x0000000a3004723c */ /* 0x004fde0000001804 */
[----:B------:R-:W-:-:S04]  /*51350*/  NOP ;  /* 0x0000000000007918 */ /* 0x000fc80000000000 */
[----:B------:R-:W-:Y:S04]  /*51360*/  STL.64 [R1+0x3d0], R4 ;  /* 0x0003d00401007387 */ /* 0x000fe80000100a00 */
[----:B------:R0:W-:Y:S04]  /*51370*/  STL.64 [R1+0x3d8], R6 ;  /* 0x0003d80601007387 */ /* 0x0001e80000100a00 */
[----:B0-----:R-:W3:Y:S02]  /*51380*/  LDL.LU.64 R6, [R1+0x3f68] ;  /* 0x003f680001067983 */ /* 0x001ee40000300a00 */
[----:B---3--:R-:W-:-:S15]  /*51390*/  HMMA.16816.F32 R28, R48, R6, R28 ;  /* 0x00000006301c723c */ /* 0x008fde000000181c */
[----:B------:R-:W-:-:S04]  /*513a0*/  NOP ;  /* 0x0000000000007918 */ /* 0x000fc80000000000 */
[----:B------:R-:W-:Y:S04]  /*513b0*/  STL.64 [R1+0x3e0], R28 ;  /* 0x0003e01c01007387 */ /* 0x000fe80000100a00 */
[----:B------:R0:W-:Y:S04]  /*513c0*/  STL.64 [R1+0x3e8], R30 ;  /* 0x0003e81e01007387 */ /* 0x0001e80000100a00 */
[----:B0-----:R-:W2:Y:S02]  /*513d0*/  LDL.LU.64 R30, [R1+0x3f60] ;  /* 0x003f6000011e7983 */ /* 0x001ea40000300a00 */
[----:B--2---:R-:W-:Y:S02]  /*513e0*/  HMMA.16816.F32 R28, R48, R30, R44 ;  /* 0x0000001e301c723c */ /* 0x004fe4000000182c */
[----:B------:R-:W2:Y:S04]  /*513f0*/  LDL.LU.64 R46, [R1+0x3f58] ;  /* 0x003f5800012e7983 */ /* 0x000ea80000300a00 */
[----:B------:R-:W2:-:S13]  /*51400*/  LDL.LU.64 R44, [R1+0x3f50] ;  /* 0x003f5000012c7983 */ /* 0x000e9a0000300a00 */
[----:B------:R-:W-:Y:S04]  /*51410*/  STL.64 [R1+0x1350], R28 ;  /* 0x0013501c01007387 */ /* 0x000fe80000100a00 */
[----:B------:R0:W-:Y:S04]  /*51420*/  STL.64 [R1+0x1358], R30 ;  /* 0x0013581e01007387 */ /* 0x0001e80000100a00 */
[----:B0-----:R-:W2:Y:S02]  /*51430*/  LDL.LU.64 R30, [R1+0x3f48] ;  /* 0x003f4800011e7983 */ /* 0x001ea40000300a00 */
[----:B--2---:R-:W-:Y:S02]  /*51440*/  HMMA.16816.F32 R28, R48, R30, R44 ;  /* 0x0000001e301c723c */ /* 0x004fe4000000182c */
[----:B------:R-:W2:-:S15]  /*51450*/  LDL.LU.64 R46, [R1+0x3f40] ;  /* 0x003f4000012e7983 */ /* 0x000e9e0000300a00 */
[----:B------:R-:W-:Y:S02]  /*51460*/  NOP ;  /* 0x0000000000007918 */ /* 0x000fe40000000000 */
[----:B------:R-:W-:Y:S04]  /*51470*/  STL.64 [R1+0x1340], R28 ;  /* 0x0013401c01007387 */ /* 0x000fe80000100a00 */
[----:B------:R0:W-:Y:S04]  /*51480*/  STL.64 [R1+0x1348], R30 ;  /* 0x0013481e01007387 */ /* 0x0001e80000100a00 */
[----:B0-----:R-:W3:Y:S04]  /*51490*/  LDL.LU.64 R30, [R1+0x3f38] ;  /* 0x003f3800011e7983 */ /* 0x001ee80000300a00 */
[----:B------:R-:W3:Y:S01]  /*514a0*/  LDL.LU.64 R28, [R1+0x3f30] ;  /* 0x003f3000011c7983 */ /* 0x000ee20000300a00 */
[----:B--2---:R-:W-:Y:S03]  /*514b0*/  HMMA.16816.F32 R44, R48, R46, R40 ;  /* 0x0000002e302c723c */ /* 0x004fe60000001828 */
[----:B------:R-:W3:-:S15]  /*514c0*/  LDL.LU.64 R42, [R1+0x3f28] ;  /* 0x003f2800012a7983 */ /* 0x000ede0000300a00 */
[----:B------:R-:W-:Y:S01]  /*514d0*/  NOP ;  /* 0x0000000000007918 */ /* 0x000fe20000000000 */
[----:B------:R-:W-:Y:S04]  /*514e0*/  STL.64 [R1+0x1330], R44 ;  /* 0x0013302c01007387 */ /* 0x000fe80000100a00 */
[----:B------:R0:W-:Y:S04]  /*514f0*/  STL.64 [R1+0x1338], R46 ;  /* 0x0013382e01007387 */ /* 0x0001e80000100a00 */
[----:B0-----:R-:W2:Y:S04]  /*51500*/  LDL.LU.64 R46, [R1+0x3f20] ;  /* 0x003f2000012e7983 */ /* 0x001ea80000300a00 */
[----:B------:R-:W2:Y:S01]  /*51510*/  LDL.LU.64 R44, [R1+0x3f18] ;  /* 0x003f1800012c7983 */ /* 0x000ea20000300a00 */
[----:B---3--:R-:W-:Y:S03]  /*51520*/  HMMA.16816.F32 R40, R48, R42, R28 ;  /* 0x0000002a3028723c */ /* 0x008fe6000000181c */
[----:B------:R-:W2:-:S15]  /*51530*/  LDL.LU.64 R30, [R1+0x3f10] ;  /* 0x003f1000011e7983 */ /* 0x000e9e0000300a00 */
[----:B------:R-:W-:Y:S01]  /*51540*/  NOP ;  /* 0x0000000000007918 */ /* 0x000fe20000000000 */
[----:B------:R-:W-:Y:S04]  /*51550*/  STL.64 [R1+0x1320], R40 ;  /* 0x0013202801007387 */ /* 0x000fe80000100a00 */
[----:B------:R0:W-:Y:S04]  /*51560*/  STL.64 [R1+0x1328], R42 ;  /* 0x0013282a01007387 */ /* 0x0001e80000100a00 */
[----:B0-----:R-:W3:Y:S04]  /*51570*/  LDL.LU.64 R42, [R1+0x3f08] ;  /* 0x003f0800012a7983 */ /* 0x001ee80000300a00 */
[----:B------:R-:W3:Y:S01]  /*51580*/  LDL.LU.64 R40, [R1+0x3f00] ;  /* 0x003f000001287983 */ /* 0x000ee20000300a00 */
[----:B------:R-:W-:-:S02]  /*51590*/  IMAD.MOV.U32 R5, RZ, RZ, R54 ;  /* 0x000000ffff057224 */ /* 0x000fc400078e0036 */
[----:B------:R-:W-:Y:S01]  /*515a0*/  IMAD.MOV.U32 R4, RZ, RZ, R55 ;  /* 0x000000ffff047224 */ /* 0x000fe200078e0037 */
[C---:B--2---:R-:W-:Y:S01]  /*515b0*/  HMMA.16816.F32 R28, R48.reuse, R30, R44 ;  /* 0x0000001e301c723c */ /* 0x044fe2000000182c */
[----:B------:R-:W2:Y:S04]  /*515c0*/  LDL.LU.64 R46, [R1+0x3ef8] ;  /* 0x003ef800012e7983 */ /* 0x000ea80000300a00 */
[----:B------:R-:W2:Y:S03]  /*515d0*/  LDL.LU.64 R44, [R1+0x3ef0] ;  /* 0x003ef000012c7983 */ /* 0x000ea60000300a00 */
        /* <DEDUP_REMOVED lines=14> */
[----:B0-----:R-:W2:Y:S01]  /*516c0*/  LDL.LU.64 R14, [R1+0x3ec0] ;  /* 0x003ec000010e7983 */ /* 0x001ea20000300a00 */
[----:B------:R-:W-:-:S03]  /*516d0*/  IMAD.MOV.U32 R52, RZ, RZ, R41 ;  /* 0x000000ffff347224 */ /* 0x000fc600078e0029 */
[----:B------:R-:W3:Y:S01]  /*516e0*/  LDL.LU R41, [R1+0x3ebc] ;  /* 0x003ebc0001297983 */ /* 0x000ee20000300800 */
[----:B------:R-:W-:-:S03]  /*516f0*/  IMAD.MOV.U32 R53, RZ, RZ, R40 ;  /* 0x000000ffff357224 */ /* 0x000fc600078e0028 */
[----:B------:R-:W3:Y:S01]  /*51700*/  LDL.LU R40, [R1+0x3eb8] ;  /* 0x003eb80001287983 */ /* 0x000ee20000300800 */
        /* <DEDUP_REMOVED lines=13> */
[----:B------:R-:W3:Y:S01]  /*517e0*/  LDL.LU R51, [R1+0xf8c] ;  /* 0x000f8c0001337983 */ /* 0x000ee20000300800 */
[----:B--2---:R-:W-:-:S15]  /*517f0*/  HMMA.16816.F32 R36, R20, R42, R36 ;  /* 0x0000002a1424723c */ /* 0x004fde0000001824 */
[----:B------:R-:W-:-:S04]  /*51800*/  NOP ;  /* 0x0000000000007918 */ /* 0x000fc80000000000 */
[----:B------:R-:W-:Y:S04]  /*51810*/  STL.64 [R1+0x450], R36 ;  /* 0x0004502401007387 */ /* 0x000fe80000100a00 */
[----:B------:R0:W-:Y:S04]  /*51820*/  STL.64 [R1+0x458], R38 ;  /* 0x0004582601007387 */ /* 0x0001e80000100a00 */
[----:B0-----:R-:W2:Y:S04]  /*51830*/  LDL.LU.64 R38, [R1+0x3e98] ;  /* 0x003e980001267983 */ /* 0x001ea80000300a00 */
[----:B------:R-:W2:Y:S02]  /*51840*/  LDL.LU.64 R36, [R1+0x3e90] ;  /* 0x003e900001247983 */ /* 0x000ea40000300a00 */
[----:B--2---:R-:W-:-:S02]  /*51850*/  IMAD.MOV.U32 R42, RZ, RZ, R37 ;  /* 0x000000ffff2a7224 */ /* 0x004fc400078e0025 */
[----:B------:R-:W-:Y:S02]  /*51860*/  IMAD.MOV.U32 R43, RZ, RZ, R36 ;  /* 0x000000ffff2b7224 */ /* 0x000fe400078e0024 */
[----:B------:R-:W-:Y:S01]  /*51870*/  HMMA.16816.F32 R36, R20, R38, R32 ;  /* 0x000000261424723c */ /* 0x000fe20000001820 */
[----:B------:R-:W3:-:S15]  /*51880*/  LDL.LU.64 R34, [R1+0x3e88] ;  /* 0x003e880001227983 */ /* 0x000ede0000300a00 */
[----:B------:R-:W-:-:S03]  /*51890*/  NOP ;  /* 0x0000000000007918 */ /* 0x000fc60000000000 */
[----:B------:R-:W-:Y:S04]  /*518a0*/  STL.64 [R1+0x440], R36 ;  /* 0x0004402401007387 */ /* 0x000fe80000100a00 */
[----:B------:R3:W-:Y:S01]  /*518b0*/  STL.64 [R1+0x448], R38 ;  /* 0x0004482601007387 */ /* 0x0007e20000100a00 */
[----:B------:R-:W-:Y:S02]  /*518c0*/  IMAD.MOV.U32 R60, RZ, RZ, R54 ;  /* 0x000000ffff3c7224 */ /* 0x000fe400078e0036 */
[----:B------:R-:W-:Y:S02]  /*518d0*/  IMAD.MOV.U32 R3, RZ, RZ, R55 ;  /* 0x000000ffff037224 */ /* 0x000fe400078e0037 */
[----:B----4-:R-:W-:Y:S02]  /*518e0*/  IMAD.MOV.U32 R54, RZ, RZ, R9 ;  /* 0x000000ffff367224 */ /* 0x010fe400078e0009 */
[----:B------:R-:W-:-:S02]  /*518f0*/  IMAD.MOV.U32 R55, RZ, RZ, R8 ;  /* 0x000000ffff377224 */ /* 0x000fc400078e0008 */
[C---:B------:R-:W-:Y:S08]  /*51900*/  HMMA.16816.F32 R8, R20.reuse, R10, R56 ;  /* 0x0000000a1408723c */ /* 0x040ff00000001838 */
[C---:B---3--:R-:W-:Y:S08]  /*51910*/  HMMA.16816.F32 R36, R20.reuse, R34, R40 ;  /* 0x000000221424723c */ /* 0x048ff00000001828 */
[C---:B------:R-:W-:Y:S01]  /*51920*/  HMMA.16816.F32 R32, R20.reuse, R30, R48 ;  /* 0x0000001e1420723c */ /* 0x040fe20000001830 */
[----:B------:R-:W0:Y:S10]  /*51930*/  S2R R40, SR_TID.X ;  /* 0x0000000000287919 */ /* 0x000e340000002100 */
[----:B------:R-:W-:Y:S04]  /*51940*/  STL.64 [R1+0x430], R36 ;  /* 0x0004302401007387 */ /* 0x000fe80000100a00 */
[----:B------:R-:W-:Y:S04]  /*51950*/  STL.64 [R1+0x438], R38 ;  /* 0x0004382601007387 */ /* 0x000fe80000100a00 */
[----:B------:R1:W-:Y:S02]  /*51960*/  STL.64 [R1+0x3750], R28 ;  /* 0x0037501c01007387 */ /* 0x0003e40000100a00 */
[----:B-1----:R-:W-:Y:S02]  /*51970*/  HMMA.16816.F32 R28, R20, R26, R44 ;  /* 0x0000001a141c723c */ /* 0x002fe4000000182c */
[----:B------:R-:W-:Y:S04]  /*51980*/  STL.64 [R1+0x420], R32 ;  /* 0x0004202001007387 */ /* 0x000fe80000100a00 */
[----:B------:R-:W-:-:S13]  /*51990*/  STL.64 [R1+0x428], R34 ;  /* 0x0004282201007387 */ /* 0x000fda0000100a00 */
[----:B------:R-:W-:Y:S04]  /*519a0*/  STL.64 [R1+0x410], R28 ;  /* 0x0004101c01007387 */ /* 0x000fe80000100a00 */
[----:B------:R-:W-:Y:S04]  /*519b0*/  STL.64 [R1+0x418], R30 ;  /* 0x0004181e01007387 */ /* 0x000fe80000100a00 */
[----:B------:R-:W-:Y:S04]  /*519c0*/  STL.64 [R1+0x3748], R24 ;  /* 0x0037481801007387 */ /* 0x000fe80000100a00 */
[----:B------:R-:W-:Y:S04]  /*519d0*/  STL.64 [R1+0x400], R8 ;  /* 0x0004000801007387 */ /* 0x000fe80000100a00 */
[----:B------:R-:W-:Y:S04]  /*519e0*/  STL.64 [R1+0x408], R10 ;  /* 0x0004080a01007387 */ /* 0x000fe80000100a00 */
[----:B------:R-:W1:Y:S01]  /*519f0*/  LDSM.16.MT88.4 R8, [R61+UR5+0x4000] ;  /* 0x004000053d08783b */ /* 0x000e620008004200 */
[C---:B0-----:R-:W-:Y:S01]  /*51a00*/  LOP3.LUT R41, R40.reuse, 0x7, RZ, 0xc0, !PT ;  /* 0x0000000728297812 */ /* 0x041fe200078ec0ff */
[----:B------:R-:W-:-:S04]  /*51a10*/  IMAD.SHL.U32 R56, R40, 0x2, RZ ;  /* 0x0000000228387824 */ /* 0x000fc800078e00ff */
[----:B------:R-:W-:-:S05]  /*51a20*/  IMAD R41, R41, 0x90, RZ ;  /* 0x0000009029297824 */ /* 0x000fca00078e02ff */
[----:B------:R-:W-:-:S04]  /*51a30*/  LOP3.LUT R56, R41, 0x30, R56, 0x78, !PT ;  /* 0x0000003029387812 */ /* 0x000fc800078e7838 */
[----:B------:R-:W-:-:S05]  /*51a40*/  LOP3.LUT R56, R56, 0x40, RZ, 0x3c, !PT ;  /* 0x0000004038387812 */ /* 0x000fca00078e3cff */
[----:B------:R-:W0:Y:S04]  /*51a50*/  LDSM.16.M88.4 R24, [R56+UR5+0x8000] ;  /* 0x008000053818783b */ /* 0x000e280008000200 */
[----:B------:R-:W-:Y:S04]  /*51a60*/  LDSM.16.M88.4 R28, [R56+UR5+0x9000] ;  /* 0x00900005381c783b */ /* 0x000fe80008000200 */
[----:B------:R-:W-:Y:S04]  /*51a70*/  LDSM.16.M88.4 R32, [R56+UR5+0xa400] ;  /* 0x00a400053820783b */ /* 0x000fe80008000200 */
[----:B------:R-:W-:Y:S04]  /*51a80*/  LDSM.16.M88.4 R36, [R56+UR5+0xa800] ;  /* 0x00a800053824783b */ /* 0x000fe80008000200 */
[----:B------:R-:W-:Y:S04]  /*51a90*/  LDSM.16.M88.4 R40, [R56+UR5+0xac00] ;  /* 0x00ac00053828783b */ /* 0x000fe80008000200 */
[----:B------:R-:W-:Y:S04]  /*51aa0*/  LDSM.16.M88.4 R44, [R56+UR5+0xb000] ;  /* 0x00b00005382c783b */ /* 0x000fe80008000200 */
[----:B------:R-:W-:Y:S04]  /*51ab0*/  LDSM.16.M88.4 R48, [R56+UR5+0xb400] ;  /* 0x00b400053830783b */ /* 0x000fe80008000200 */
[----:B-1----:R-:W-:Y:S04]  /*51ac0*/  STL.64 [R1+0x3e10], R10 ;  /* 0x003e100a01007387 */ /* 0x002fe80000100a00 */
[----:B------:R-:W-:Y:S04]  /*51ad0*/  STL.64 [R1+0x3e08], R8 ;  /* 0x003e080801007387 */ /* 0x000fe80000100a00 */
[----:B------:R-:W1:Y:S01]  /*51ae0*/  LDSM.16.M88.4 R8, [R56+UR5+0x8400] ;  /* 0x008400053808783b */ /* 0x000e620008000200 */
[----:B0-----:R-:W-:-:S02]  /*51af0*/  IMAD.MOV.U32 R13, RZ, RZ, R24 ;  /* 0x000000ffff0d7224 */ /* 0x001fc400078e0018 */
[----:B------:R-:W-:Y:S01]  /*51b00*/  IMAD.MOV.U32 R12, RZ, RZ, R25 ;  /* 0x000000ffff0c7224 */ /* 0x000fe200078e0019 */
[----:B------:R-:W-:Y:S04]  /*51b10*/  STL.64 [R1+0xc0], R24 ;  /* 0x0000c01801007387 */ /* 0x000fe80000100a00 */
[----:B------:R-:W-:Y:S04]  /*51b20*/  STL.64 [R1+0xc8], R26 ;  /* 0x0000c81a01007387 */ /* 0x000fe80000100a00 */
[----:B------:R-:W-:Y:S04]  /*51b30*/  STL.64 [R1+0x3e20], R14 ;  /* 0x003e200e01007387 */ /* 0x000fe80000100a00 */
[----:B------:R-:W-:Y:S04]  /*51b40*/  LDSM.16.M88.4 R24, [R56+UR5+0x8800] ;  /* 0x008800053818783b */ /* 0x000fe80008000200 */
[----:B------:R-:W-:Y:S04]  /*51b50*/  STL.64 [R1+0x3e18], R12 ;  /* 0x003e180c01007387 */ /* 0x000fe80000100a00 */
[----:B------:R-:W0:Y:S04]  /*51b60*/  LDSM.16.M88.4 R12, [R56+UR5+0x8c00] ;  /* 0x008c0005380c783b */ /* 0x000e280008000200 */
[----:B-1----:R-:W-:Y:S04]  /*51b70*/  STL.64 [R1+0xb0], R8 ;  /* 0x0000b00801007387 */ /* 0x002fe80000100a00 */
[----:B------:R-:W-:Y:S04]  /*51b80*/  STL.64 [R1+0xb8], R10 ;  /* 0x0000b80a01007387 */ /* 0x000fe80000100a00 */
[----:B------:R-:W1:Y:S04]  /*51b90*/  LDSM.16.M88.4 R8, [R56+UR5+0x9400] ;  /* 0x009400053808783b */ /* 0x000e680008000200 */
[----:B0-----:R-:W-:Y:S04]  /*51ba0*/  STL.64 [R1+0x90], R12 ;  /* 0x0000900c01007387 */ /* 0x001fe80000100a00 */
[----:B------:R0:W-:Y:S04]  /*51bb0*/  STL.64 [R1+0x98], R14 ;  /* 0x0000980e01007387 */ /* 0x0001e80000100a00 */
[----:B-1----:R-:W-:Y:S01]  /*51bc0*/  STL.64 [R1+0x70], R8 ;  /* 0x0000700801007387 */ /* 0x002fe20000100a00 */
[----:B------:R-:W-:-:S03]  /*51bd0*/  IMAD.MOV.U32 R2, RZ, RZ, R8 ;  /* 0x000000ffff027224 */ /* 0x000fc600078e0008 */
[----:B------:R-:W-:Y:S01]  /*51be0*/  STL.64 [R1+0x78], R10 ;  /* 0x0000780a01007387 */ /* 0x000fe20000100a00 */
[----:B------:R-:W-:-:S03]  /*51bf0*/  IMAD.MOV.U32 R0, RZ, RZ, R9 ;  /* 0x000000ffff007224 */ /* 0x000fc600078e0009 */
[----:B------:R-:W1:Y:S01]  /*51c00*/  LDSM.16.M88.4 R8, [R56+UR5+0x9800] ;  /* 0x009800053808783b */ /* 0x000e620008000200 */
[----:B0-----:R-:W-:Y:S03]  /*51c10*/  HMMA.16816.F32 R12, R20, R6, R52 ;  /* 0x00000006140c723c */ /* 0x001fe60000001834 */
[----:B------:R-:W-:Y:S04]  /*51c20*/  STL.64 [R1+0xa0], R24 ;  /* 0x0000a01801007387 */ /* 0x000fe80000100a00 */
[----:B------:R-:W-:Y:S04]  /*51c30*/  STL.64 [R1+0xa8], R26 ;  /* 0x0000a81a01007387 */ /* 0x000fe80000100a00 */
[----:B------:R-:W-:Y:S08]  /*51c40*/  LDSM.16.M88.4 R52, [R56+UR5+0xb800] ;  /* 0x00b800053834783b */ /* 0x000ff00008000200 */
[----:B------:R-:W-:Y:S04]  /*51c50*/  STL.64 [R1+0x3f0], R12 ;  /* 0x0003f00c01007387 */ /* 0x000fe80000100a00 */
[----:B------:R-:W-:Y:S01]  /*51c60*/  STL.64 [R1+0x3f8], R14 ;  /* 0x0003f80e01007387 */ /* 0x000fe20000100a00 */
[----:B-1----:R-:W-:-:S03]  /*51c70*/  IMAD.MOV.U32 R16, RZ, RZ, R8 ;  /* 0x000000ffff107224 */ /* 0x002fc600078e0008 */
[----:B------:R-:W-:Y:S01]  /*51c80*/  STL.64 [R1+0x68], R10 ;  /* 0x0000680a01007387 */ /* 0x000fe20000100a00 */
[----:B------:R-:W-:-:S03]  /*51c90*/  IMAD.MOV.U32 R17, RZ, RZ, R9 ;  /* 0x000000ffff117224 */ /* 0x000fc600078e0009 */
[----:B------:R-:W0:Y:S04]  /*51ca0*/  LDSM.16.M88.4 R8, [R56+UR5+0x9c00] ;  /* 0x009c00053808783b */ /* 0x000e280008000200 */
[----:B------:R-:W-:Y:S04]  /*51cb0*/  STL.64 [R1+0x3e30], R18 ;  /* 0x003e301201007387 */ /* 0x000fe80000100a00 */
[----:B------:R-:W-:Y:S04]  /*51cc0*/  STL.64 [R1+0x3e28], R16 ;  /* 0x003e281001007387 */ /* 0x000fe80000100a00 */
[----:B------:R-:W-:Y:S04]  /*51cd0*/  STL.64 [R1+0x80], R28 ;  /* 0x0000801c01007387 */ /* 0x000fe80000100a00 */
[----:B------:R-:W-:Y:S04]  /*51ce0*/  STL.64 [R1+0x88], R30 ;  /* 0x0000881e01007387 */ /* 0x000fe80000100a00 */
[----:B------:R-:W-:Y:S04]  /*51cf0*/  STL.64 [R1+0x3da0], R28 ;  /* 0x003da01c01007387 */ /* 0x000fe80000100a00 */
[----:B0-----:R-:W-:Y:S01]  /*51d00*/  STL.64 [R1+0x50], R8 ;  /* 0x0000500801007387 */ /* 0x001fe20000100a00 */
[----:B------:R-:W-:-:S03]  /*51d10*/  IMAD.MOV.U32 R27, RZ, RZ, R8 ;  /* 0x000000ffff1b7224 */ /* 0x000fc600078e0008 */
[----:B------:R-:W-:Y:S01]  /*51d20*/  STL.64 [R1+0x58], R10 ;  /* 0x0000580a01007387 */ /* 0x000fe20000100a00 */
[----:B------:R-:W-:-:S03]  /*51d30*/  IMAD.MOV.U32 R26, RZ, RZ, R9 ;  /* 0x000000ffff1a7224 */ /* 0x000fc600078e0009 */
[----:B------:R-:W0:Y:S04]  /*51d40*/  LDSM.16.M88.4 R8, [R56+UR5+0xa000] ;  /* 0x00a000053808783b */ /* 0x000e280008000200 */
[----:B------:R0:W-:Y:S04]  /*51d50*/  STL.64 [R1+0x3dc8], R26 ;  /* 0x003dc81a01007387 */ /* 0x0001e80000100a00 */
[----:B------:R1:W-:Y:S04]  /*51d60*/  STL.64 [R1+0x3dc0], R24 ;  /* 0x003dc01801007387 */ /* 0x0003e80000100a00 */
[----:B------:R-:W2:Y:S01]  /*51d70*/  LDSM.16.M88.4 R56, [R56+UR5+0xbc00] ;  /* 0x00bc00053838783b */ /* 0x000ea20008000200 */
[----:B0-----:R-:W-:-:S02]  /*51d80*/  IMAD.MOV.U32 R27, RZ, RZ, R8 ;  /* 0x000000ffff1b7224 */ /* 0x001fc400078e0008 */
[----:B------:R-:W-:Y:S01]  /*51d90*/  IMAD.MOV.U32 R26, RZ, RZ, R9 ;  /* 0x000000ffff1a7224 */ /* 0x000fe200078e0009 */
[----:B------:R-:W-:Y:S04]  /*51da0*/  STL.64 [R1+0x40], R8 ;  /* 0x0000400801007387 */ /* 0x000fe80000100a00 */
[----:B------:R-:W-:Y:S04]  /*51db0*/  STL.64 [R1+0x48], R10 ;  /* 0x0000480a01007387 */ /* 0x000fe80000100a00 */
[----:B------:R0:W-:Y:S04]  /*51dc0*/  STL.64 [R1+0x3e38], R26 ;  /* 0x003e381a01007387 */ /* 0x0001e80000100a00 */
[----:B------:R-:W-:Y:S04]  /*51dd0*/  STL [R1+0x3454], R34 ;  /* 0x0034542201007387 */ /* 0x000fe80000100800 */
[----:B------:R-:W-:Y:S04]  /*51de0*/  STL [R1+0x3450], R35 ;  /* 0x0034502301007387 */ /* 0x000fe80000100800 */
[----:B------:R-:W-:Y:S04]  /*51df0*/  STL.64 [R1+0x3d98], R32 ;  /* 0x003d982001007387 */ /* 0x000fe80000100a00 */
        /* <DEDUP_REMOVED lines=9> */
[----:B------:R3:W-:Y:S04]  /*51e90*/  STL [R1+0x344c], R50 ;  /* 0x00344c3201007387 */ /* 0x0007e80000100800 */
[----:B------:R4:W-:Y:S04]  /*51ea0*/  STL [R1+0x3448], R51 ;  /* 0x0034483301007387 */ /* 0x0009e80000100800 */
[----:B------:R-:W-:Y:S04]  /*51eb0*/  STL.64 [R1+0x3d80], R48 ;  /* 0x003d803001007387 */ /* 0x000fe80000100a00 */
[----:B------:R-:W-:Y:S04]  /*51ec0*/  STL [R1+0x3424], R54 ;  /* 0x0034243601007387 */ /* 0x000fe80000100800 */
[----:B------:R-:W-:Y:S04]  /*51ed0*/  STL [R1+0x3420], R55 ;  /* 0x0034203701007387 */ /* 0x000fe80000100800 */
[----:B------:R-:W-:Y:S04]  /*51ee0*/  STL.64 [R1+0x3d78], R52 ;  /* 0x003d783401007387 */ /* 0x000fe80000100a00 */
[----:B------:R-:W2:Y:S04]  /*51ef0*/  LDL.LU R28, [R1+0x10a0] ;  /* 0x0010a000011c7983 */ /* 0x000ea80000300800 */
[----:B------:R-:W2:Y:S04]  /*51f00*/  LDL.LU R29, [R1+0x10a4] ;  /* 0x0010a400011d7983 */ /* 0x000ea80000300800 */
[----:B------:R-:W2:Y:S04]  /*51f10*/  LDL.LU R30, [R1+0x10a8] ;  /* 0x0010a800011e7983 */ /* 0x000ea80000300800 */
[----:B------:R-:W2:Y:S04]  /*51f20*/  LDL.LU R31, [R1+0x10ac] ;  /* 0x0010ac00011f7983 */ /* 0x000ea80000300800 */
[----:B--2---:R-:W-:Y:S04]  /*51f30*/  STL.64 [R1+0x3e60], R30 ;  /* 0x003e601e01007387 */ /* 0x004fe80000100a00 */
[----:B------:R2:W-:Y:S04]  /*51f40*/  STL.64 [R1+0x3e58], R28 ;  /* 0x003e581c01007387 */ /* 0x0005e80000100a00 */
[----:B------:R-:W2:Y:S04]  /*51f50*/  LDL.LU R18, [R1+0x38] ;  /* 0x0000380001127983 */ /* 0x000ea80000300800 */
[----:B------:R-:W2:Y:S04]  /*51f60*/  LDL.LU R19, [R1+0x3c] ;  /* 0x00003c0001137983 */ /* 0x000ea80000300800 */
[----:B--2---:R2:W-:Y:S04]  /*51f70*/  STL.64 [R1+0x3e68], R18 ;  /* 0x003e681201007387 */ /* 0x0045e80000100a00 */
[----:B-1----:R-:W2:Y:S04]  /*51f80*/  LDL.LU R24, [R1+0xff0] ;  /* 0x000ff00001187983 */ /* 0x002ea80000300800 */
[----:B------:R-:W2:Y:S04]  /*51f90*/  LDL.LU R25, [R1+0xff4] ;  /* 0x000ff40001197983 */ /* 0x000ea80000300800 */
[----:B0-----:R-:W2:Y:S04]  /*51fa0*/  LDL.LU R26, [R1+0xff8] ;  /* 0x000ff800011a7983 */ /* 0x001ea80000300800 */
[----:B------:R-:W2:Y:S01]  /*51fb0*/  LDL.LU R27, [R1+0xffc] ;  /* 0x000ffc00011b7983 */ /* 0x000ea20000300800 */
[----:B---3--:R-:W-:-:S02]  /*51fc0*/  IMAD.MOV.U32 R50, RZ, RZ, R60 ;  /* 0x000000ffff327224 */ /* 0x008fc400078e003c */
[----:B----4-:R-:W-:Y:S01]  /*51fd0*/  IMAD.MOV.U32 R51, RZ, RZ, R3 ;  /* 0x000000ffff337224 */ /* 0x010fe200078e0003 */
[----:B--2---:R-:W-:Y:S04]  /*51fe0*/  STL.64 [R1+0x3e78], R26 ;  /* 0x003e781a01007387 */ /* 0x004fe80000100a00 */
[----:B------:R0:W-:Y:S04]  /*51ff0*/  STL.64 [R1+0x3e70], R24 ;  /* 0x003e701801007387 */ /* 0x0001e80000100a00 */
[----:B------:R-:W2:Y:S04]  /*52000*/  LDL.LU R38, [R1+0xd8] ;  /* 0x0000d80001267983 */ /* 0x000ea80000300800 */
[----:B------:R-:W2:Y:S04]  /*52010*/  LDL.LU R39, [R1+0xdc] ;  /* 0x0000dc0001277983 */ /* 0x000ea80000300800 */
[----:B------:R-:W3:Y:S04]  /*52020*/  LDL.LU R46, [R1+0xe8] ;  /* 0x0000e800012e7983 */ /* 0x000ee80000300800 */
[----:B------:R-:W3:Y:S04]  /*52030*/  LDL.LU R47, [R1+0xec] ;  /* 0x0000ec00012f7983 */ /* 0x000ee80000300800 */
[----:B------:R-:W3:Y:S04]  /*52040*/  LDL.LU R28, [R1+0xfd0] ;  /* 0x000fd000011c7983 */ /* 0x000ee80000300800 */
[----:B------:R-:W3:Y:S04]  /*52050*/  LDL.LU R29, [R1+0xfd4] ;  /* 0x000fd400011d7983 */ /* 0x000ee80000300800 */
[----:B------:R-:W3:Y:S04]  /*52060*/  LDL.LU R30, [R1+0xfd8] ;  /* 0x000fd800011e7983 */ /* 0x000ee80000300800 */
[----:B------:R-:W3:Y:S04]  /*52070*/  LDL.LU R31, [R1+0xfdc] ;  /* 0x000fdc00011f7983 */ /* 0x000ee80000300800 */
[----:B------:R-:W4:Y:S04]  /*52080*/  LDL.LU R18, [R1+0xf8] ;  /* 0x0000f80001127983 */ /* 0x000f280000300800 */
[----:B------:R-:W4:Y:S04]  /*52090*/  LDL.LU R19, [R1+0xfc] ;  /* 0x0000fc0001137983 */ /* 0x000f280000300800 */
[----:B0-----:R-:W4:Y:S04]  /*520a0*/  LDL.LU R24, [R1+0xfc0] ;  /* 0x000fc00001187983 */ /* 0x001f280000300800 */
        /* <DEDUP_REMOVED lines=23> */
[----:B------:R0:W-:Y:S04]  /*52220*/  STL [R1+0x34a4], R58 ;  /* 0x0034a43a01007387 */ /* 0x0001e80000100800 */
[----:B------:R1:W-:Y:S01]  /*52230*/  STL [R1+0x34a0], R59 ;  /* 0x0034a03b01007387 */ /* 0x0003e20000100800 */
[----:B0-----:R-:W-:-:S02]  /*52240*/  IMAD.MOV.U32 R58, RZ, RZ, R5 ;  /* 0x000000ffff3a7224 */ /* 0x001fc400078e0005 */
[----:B-1----:R-:W-:Y:S02]  /*52250*/  IMAD.MOV.U32 R59, RZ, RZ, R4 ;  /* 0x000000ffff3b7224 */ /* 0x002fe400078e0004 */
[----:B------:R-:W0:Y:S04]  /*52260*/  LDSM.16.MT88.4 R4, [R61+UR5+0x4080] ;  /* 0x004080053d04783b */ /* 0x000e280008004200 */
[----:B------:R-:W-:Y:S04]  /*52270*/  STL.64 [R1+0x3da8], R56 ;  /* 0x003da83801007387 */ /* 0x000fe80000100a00 */
[----:B0-----:R-:W-:Y:S04]  /*52280*/  STL.64 [R1+0x3d68], R6 ;  /* 0x003d680601007387 */ /* 0x001fe80000100a00 */
[----:B------:R0:W-:Y:S04]  /*52290*/  STL.64 [R1+0x3d60], R4 ;  /* 0x003d600401007387 */ /* 0x0001e80000100a00 */
[----:B0-----:R-:W2:Y:S04]  /*522a0*/  LDL.LU R4, [R1+0x1010] ;  /* 0x0010100001047983 */ /* 0x001ea80000300800 */
[----:B------:R-:W2:Y:S04]  /*522b0*/  LDL.LU R5, [R1+0x1014] ;  /* 0x0010140001057983 */ /* 0x000ea80000300800 */
[----:B------:R-:W2:Y:S04]  /*522c0*/  LDL.LU R6, [R1+0x1018] ;  /* 0x0010180001067983 */ /* 0x000ea80000300800 */
[----:B------:R-:W2:Y:S01]  /*522d0*/  LDL.LU R7, [R1+0x101c] ;  /* 0x00101c0001077983 */ /* 0x000ea20000300800 */
[----:B----4-:R-:W-:Y:S03]  /*522e0*/  HMMA.16816.F32 R16, R20, R18, R24 ;  /* 0x000000121410723c */ /* 0x010fe60000001818 */
[----:B------:R-:W4:Y:S04]  /*522f0*/  LDL.LU.64 R26, [R1+0x3e78] ;  /* 0x003e7800011a7983 */ /* 0x000f280000300a00 */
[----:B------:R-:W4:-:S12]  /*52300*/  LDL.LU.64 R24, [R1+0x3e70] ;  /* 0x003e700001187983 */ /* 0x000f180000300a00 */
[----:B------:R-:W-:Y:S04]  /*52310*/  STL.64 [R1+0xb50], R16 ;  /* 0x000b501001007387 */ /* 0x000fe80000100a00 */
[----:B------:R0:W-:Y:S04]  /*52320*/  STL.64 [R1+0xb58], R18 ;  /* 0x000b581201007387 */ /* 0x0001e80000100a00 */
[----:B0-----:R-:W4:Y:S01]  /*52330*/  LDL.LU.64 R18, [R1+0x3e68] ;  /* 0x003e680001127983 */ /* 0x001f220000300a00 */
[C---:B---3--:R-:W-:Y:S08]  /*52340*/  HMMA.16816.F32 R44, R20.reuse, R46, R28 ;  /* 0x0000002e142c723c */ /* 0x048ff0000000181c */
[C---:B--2---:R-:W-:Y:S01]  /*52350*/  HMMA.16816.F32 R36, R20.reuse, R38, R40 ;  /* 0x000000261424723c */ /* 0x044fe20000001828 */
[----:B------:R-:W2:Y:S04]  /*52360*/  LDL.LU.64 R30, [R1+0x3e60] ;  /* 0x003e6000011e7983 */ /* 0x000ea80000300a00 */
[----:B------:R-:W2:Y:S03]  /*52370*/  LDL.LU.64 R28, [R1+0x3e58] ;  /* 0x003e5800011c7983 */ /* 0x000ea60000300a00 */
[C---:B------:R-:W-:Y:S03]  /*52380*/  HMMA.16816.F32 R8, R20.reuse, R10, R12 ;  /* 0x0000000a1408723c */ /* 0x040fe6000000180c */
[----:B------:R0:W-:Y:S04]  /*52390*/  STL.64 [R1+0xb40], R44 ;  /* 0x000b402c01007387 */ /* 0x0001e80000100a00 */
[----:B------:R-:W-:Y:S04]  /*523a0*/  STL.64 [R1+0xb48], R46 ;  /* 0x000b482e01007387 */ /* 0x000fe80000100a00 */
[----:B0-----:R-:W3:Y:S04]  /*523b0*/  LDL.LU.64 R44, [R1+0x3e50] ;  /* 0x003e5000012c7983 */ /* 0x001ee80000300a00 */
[----:B------:R-:W2:Y:S04]  /*523c0*/  LDL.LU.64 R40, [R1+0x3e48] ;  /* 0x003e480001287983 */ /* 0x000ea80000300a00 */
[----:B------:R0:W-:Y:S04]  /*523d0*/  STL.64 [R1+0xb30], R36 ;  /* 0x000b302401007387 */ /* 0x0001e80000100a00 */
[----:B------:R-:W-:Y:S04]  /*523e0*/  STL.64 [R1+0xb38], R38 ;  /* 0x000b382601007387 */ /* 0x000fe80000100a00 */
[----:B0-----:R-:W2:Y:S01]  /*523f0*/  LDL.LU.64 R36, [R1+0x3e40] ;  /* 0x003e400001247983 */ /* 0x001ea20000300a00 */
[----:B----4-:R-:W-:Y:S03]  /*52400*/  HMMA.16816.F32 R16, R20, R18, R24 ;  /* 0x000000121410723c */ /* 0x010fe60000001818 */
[----:B------:R-:W4:-:S15]  /*52410*/  LDL.LU.64 R26, [R1+0x3e38] ;  /* 0x003e3800011a7983 */ /* 0x000f1e0000300a00 */
[----:B------:R-:W-:Y:S01]  /*52420*/  NOP ;  /* 0x0000000000007918 */ /* 0x000fe20000000000 */
[----:B------:R-:W-:Y:S02]  /*52430*/  IMAD.MOV.U32 R47, RZ, RZ, R18 ;  /* 0x000000ffff2f7224 */ /* 0x000fe400078e0012 */
[----:B------:R-:W-:Y:S02]  /*52440*/  IMAD.MOV.U32 R46, RZ, RZ, R17 ;  /* 0x000000ffff2e7224 */ /* 0x000fe400078e0011 */
[----:B------:R-:W-:Y:S01]  /*52450*/  IMAD.MOV.U32 R43, RZ, RZ, R16 ;  /* 0x000000ffff2b7224 */ /* 0x000fe200078e0010 */
[----:B------:R0:W-:Y:S04]  /*52460*/  STL [R1+0xb2c], R19 ;  /* 0x000b2c1301007387 */ /* 0x0001e80000100800 */
[----:B0-----:R-:W4:Y:S04]  /*52470*/  LDL.LU.64 R18, [R1+0x3e30] ;  /* 0x003e300001127983 */ /* 0x001f280000300a00 */
[----:B------:R-:W4:Y:S04]  /*52480*/  LDL.LU.64 R16, [R1+0x3e28] ;  /* 0x003e280001107983 */ /* 0x000f280000300a00 */
[----:B------:R-:W-:Y:S04]  /*52490*/  STL [R1+0x3510], R47 ;  /* 0x0035102f01007387 */ /* 0x000fe80000100800 */
[----:B------:R-:W-:Y:S04]  /*524a0*/  STL [R1+0x350c], R46 ;  /* 0x00350c2e01007387 */ /* 0x000fe80000100800 */
[----:B------:R-:W-:Y:S04]  /*524b0*/  STL [R1+0x3508], R43 ;  /* 0x0035082b01007387 */ /* 0x000fe80000100800 */
[----:B------:R-:W4:Y:S01]  /*524c0*/  LDL.LU.64 R14, [R1+0x3e20] ;  /* 0x003e2000010e7983 */ /* 0x000f220000300a00 */
[----:B------:R-:W-:Y:S01]  /*524d0*/  HMMA.16816.F32 R4, R20, R58, R4 ;  /* 0x0000003a1404723c */ /* 0x000fe20000001804 */
[----:B------:R-:W-:-:S02]  /*524e0*/  IMAD.MOV.U32 R38, RZ, RZ, R10 ;  /* 0x000000ffff267224 */ /* 0x000fc400078e000a */
[----:B------:R-:W-:Y:S01]  /*524f0*/  IMAD.MOV.U32 R39, RZ, RZ, R11 ;  /* 0x000000ffff277224 */ /* 0x000fe200078e000b */
[----:B------:R-:W4:Y:S04]  /*52500*/  LDL.LU.64 R12, [R1+0x3e18] ;  /* 0x003e1800010c7983 */ /* 0x000f280000300a00 */
[----:B------:R0:W-:Y:S01]  /*52510*/  STL [R1+0xb10], R8 ;  /* 0x000b100801007387 */ /* 0x0001e20000100800 */
[----:B------:R-:W-:-:S03]  /*52520*/  IMAD.MOV.U32 R42, RZ, RZ, R9 ;  /* 0x000000ffff2a7224 */ /* 0x000fc600078e0009 */
[----:B------:R-:W4:Y:S04]  /*52530*/  LDL.LU.64 R10, [R1+0x3e10] ;  /* 0x003e1000010a7983 */ /* 0x000f280000300a00 */
[----:B0-----:R-:W4:Y:S04]  /*52540*/  LDL.LU.64 R8, [R1+0x3e08] ;  /* 0x003e080001087983 */ /* 0x001f280000300a00 */
[----:B------:R-:W-:Y:S04]  /*52550*/  STL.64 [R1+0x3db8], R38 ;  /* 0x003db82601007387 */ /* 0x000fe80000100a00 */
[----:B--2---:R0:W-:Y:S01]  /*52560*/  STL.64 [R1+0x3db0], R36 ;  /* 0x003db02401007387 */ /* 0x0041e20000100a00 */
[----:B------:R-:W-:-:S02]  /*52570*/  IMAD.MOV.U32 R47, RZ, RZ, R5 ;  /* 0x000000ffff2f7224 */ /* 0x000fc400078e0005 */
[----:B------:R-:W-:Y:S01]  /*52580*/  IMAD.MOV.U32 R46, RZ, RZ, R6 ;  /* 0x000000ffff2e7224 */ /* 0x000fe200078e0006 */
[----:B------:R4:W-:Y:S01]  /*52590*/  STL [R1+0xb00], R4 ;  /* 0x000b000401007387 */ /* 0x0009e20000100800 */
[----:B------:R-:W-:Y:S01]  /*525a0*/  IMAD.MOV.U32 R43, RZ, RZ, R7 ;  /* 0x000000ffff2b7224 */ /* 0x000fe200078e0007 */
[C---:B0-----:R-:W-:Y:S04]  /*525b0*/  HMMA.16816.F32 R36, R20.reuse, R50, R52 ;  /* 0x000000321424723c */ /* 0x041fe80000001834 */
[----:B------:R-:W-:Y:S04]  /*525c0*/  STL.64 [R1+0x3dd8], R42 ;  /* 0x003dd82a01007387 */ /* 0x000fe80000100a00 */
[----:B------:R-:W-:Y:S04]  /*525d0*/  STL.64 [R1+0x3dd0], R40 ;  /* 0x003dd02801007387 */ /* 0x000fe80000100a00 */
[----:B------:R-:W-:Y:S04]  /*525e0*/  STL.64 [R1+0x3d90], R46 ;  /* 0x003d902e01007387 */ /* 0x000fe80000100a00 */
[----:B---3--:R-:W-:Y:S04]  /*525f0*/  STL.64 [R1+0x3d88], R44 ;  /* 0x003d882c01007387 */ /* 0x008fe80000100a00 */
[----:B------:R0:W-:Y:S04]  /*52600*/  STL.64 [R1+0xaf0], R36 ;  /* 0x000af02401007387 */ /* 0x0001e80000100a00 */
[----:B------:R1:W-:Y:S01]  /*52610*/  STL.64 [R1+0xaf8], R38 ;  /* 0x000af82601007387 */ /* 0x0003e20000100a00 */
[C---:B----4-:R-:W-:Y:S08]  /*52620*/  HMMA.16816.F32 R4, R20.reuse, R18, R28 ;  /* 0x000000121404723c */ /* 0x050ff0000000181c */
[----:B------:R-:W-:Y:S01]  /*52630*/  HMMA.16816.F32 R32, R20, R14, R32 ;  /* 0x0000000e1420723c */ /* 0x000fe20000001820 */
[----:B------:R-:W-:-:S02]  /*52640*/  IMAD.MOV.U32 R20, RZ, RZ, R2 ;  /* 0x000000ffff147224 */ /* 0x000fc400078e0002 */
[----:B------:R-:W-:-:S15]  /*52650*/  IMAD.MOV.U32 R21, RZ, RZ, R0 ;  /* 0x000000ffff157224 */ /* 0x000fde00078e0000 */
[----:B------:R-:W-:Y:S01]  /*52660*/  NOP ;  /* 0x0000000000007918 */ /* 0x000fe20000000000 */
[----:B------:R-:W-:Y:S04]  /*52670*/  STL.64 [R1+0xae0], R32 ;  /* 0x000ae02001007387 */ /* 0x000fe80000100a00 */
[----:B------:R-:W-:Y:S04]  /*52680*/  STL.64 [R1+0xae8], R34 ;  /* 0x000ae82201007387 */ /* 0x000fe80000100a00 */
[----:B------:R-:W2:Y:S04]  /*52690*/  LDL.LU R2, [R1+0x3e04] ;  /* 0x003e040001027983 */ /* 0x000ea80000300800 */
[----:B------:R-:W-:Y:S04]  /*526a0*/  STL.64 [R1+0x970], R4 ;  /* 0x0009700401007387 */ /* 0x000fe80000100a00 */
[----:B------:R-:W-:Y:S04]  /*526b0*/  STL.64 [R1+0x978], R6 ;  /* 0x0009780601007387 */ /* 0x000fe80000100a00 */
[----:B------:R-:W3:Y:S04]  /*526c0*/  LDL.LU R0, [R1+0x3e00] ;  /* 0x003e000001007983 */ /* 0x000ee80000300800 */
[----:B------:R4:W-:Y:S04]  /*526d0*/  STL.64 [R1+0x3de0], R20 ;  /* 0x003de01401007387 */ /* 0x0009e80000100a00 */
[----:B0-----:R-:W2:Y:S04]  /*526e0*/  LDL.LU R36, [R1+0x1070] ;  /* 0x0010700001247983 */ /* 0x001ea80000300800 */
[----:B------:R-:W2:Y:S04]  /*526f0*/  LDL.LU R37, [R1+0x1074] ;  /* 0x0010740001257983 */ /* 0x000ea80000300800 */
[----:B-1----:R-:W2:Y:S04]  /*52700*/  LDL.LU R38, [R1+0x1078] ;  /* 0x0010780001267983 */ /* 0x002ea80000300800 */
[----:B------:R-:W2:Y:S01]  /*52710*/  LDL.LU R39, [R1+0x107c] ;  /* 0x00107c0001277983 */ /* 0x000ea20000300800 */
[----:B----4-:R-:W-:-:S02]  /*52720*/  IMAD.MOV.U32 R20, RZ, RZ, R13 ;  /* 0x000000ffff147224 */ /* 0x010fc400078e000d */
[----:B------:R-:W-:Y:S01]  /*52730*/  IMAD.MOV.U32 R21, RZ, RZ, R12 ;  /* 0x000000ffff157224 */ /* 0x000fe200078e000c */
[----:B--2---:R-:W-:Y:S04]  /*52740*/  STL.64 [R1+0x3df0], R38 ;  /* 0x003df02601007387 */ /* 0x004fe80000100a00 */
[----:B------:R0:W-:Y:S04]  /*52750*/  STL.64 [R1+0x3de8], R36 ;  /* 0x003de82401007387 */ /* 0x0001e80000100a00 */
[----:B------:R-:W2:Y:S04]  /*52760*/  LDL.LU R40, [R1+0x1080] ;  /* 0x0010800001287983 */ /* 0x000ea80000300800 */
[----:B------:R-:W2:Y:S04]  /*52770*/  LDL.LU R41, [R1+0x1084] ;  /* 0x0010840001297983 */ /* 0x000ea80000300800 */
[----:B------:R-:W2:Y:S04]  /*52780*/  LDL.LU R42, [R1+0x1088] ;  /* 0x00108800012a7983 */ /* 0x000ea80000300800 */
[----:B------:R-:W2:Y:S04]  /*52790*/  LDL.LU R43, [R1+0x108c] ;  /* 0x00108c00012b7983 */ /* 0x000ea80000300800 */
[----:B------:R-:W4:Y:S04]  /*527a0*/  LDL.LU R13, [R1+0x3dfc] ;  /* 0x003dfc00010d7983 */ /* 0x000f280000300800 */
[----:B------:R-:W4:Y:S04]  /*527b0*/  LDL.LU R12, [R1+0x3df8] ;  /* 0x003df800010c7983 */ /* 0x000f280000300800 */
[----:B0-----:R-:W2:Y:S04]  /*527c0*/  LDL.LU R36, [R1+0x1090] ;  /* 0x0010900001247983 */ /* 0x001ea80000300800 */
[----:B------:R-:W2:Y:S04]  /*527d0*/  LDL.LU R37, [R1+0x1094] ;  /* 0x0010940001257983 */ /* 0x000ea80000300800 */
[----:B------:R-:W2:Y:S04]  /*527e0*/  LDL.LU R38, [R1+0x1098] ;  /* 0x0010980001267983 */ /* 0x000ea80000300800 */
[----:B------:R-:W2:Y:S04]  /*527f0*/  LDL.LU R39, [R1+0x109c] ;  /* 0x00109c0001277983 */ /* 0x000ea80000300800 */
[----:B------:R-:W3:Y:S04]  /*52800*/  LDL.64 R24, [R1+0xb0] ;  /* 0x0000b00001187983 */ /* 0x000ee80000100a00 */
[----:B------:R-:W3:Y:S04]  /*52810*/  LDL.LU R56, [R1+0x1060] ;  /* 0x0010600001387983 */ /* 0x000ee80000300800 */
        /* <DEDUP_REMOVED lines=25> */
[----:B---3--:R-:W-:Y:S01]  /*529b0*/  HMMA.16816.F32 R40, R8, R24, R40 ;  /* 0x000000180828723c */ /* 0x008fe20000001828 */
[----:B------:R-:W2:Y:S04]  /*529c0*/  LDL.LU.64 R38, [R1+0x3df0] ;  /* 0x003df00001267983 */ /* 0x000ea80000300a00 */
[----:B------:R-:W2:Y:S06]  /*529d0*/  LDL.LU.64 R36, [R1+0x3de8] ;  /* 0x003de80001247983 */ /* 0x000eac0000300a00 */
[----:B------:R0:W-:Y:S04]  /*529e0*/  STL.64 [R1+0xad0], R20 ;  /* 0x000ad01401007387 */ /* 0x0001e80000100a00 */
[----:B------:R1:W-:Y:S04]  /*529f0*/  STL.64 [R1+0xad8], R22 ;  /* 0x000ad81601007387 */ /* 0x0003e80000100a00 */
[----:B0-----:R-:W3:Y:S04]  /*52a00*/  LDL.LU.64 R20, [R1+0x3de0] ;  /* 0x003de00001147983 */ /* 0x001ee80000300a00 */
[----:B------:R-:W-:Y:S04]  /*52a10*/  STL.64 [R1+0xac0], R40 ;  /* 0x000ac02801007387 */ /* 0x000fe80000100a00 */
[----:B------:R0:W-:Y:S01]  /*52a20*/  STL.64 [R1+0xac8], R42 ;  /* 0x000ac82a01007387 */ /* 0x0001e20000100a00 */
[----:B-1----:R-:W-:-:S02]  /*52a30*/  IMAD.MOV.U32 R23, RZ, RZ, R24 ;  /* 0x000000ffff177224 */ /* 0x002fc400078e0018 */
[----:B------:R-:W-:Y:S01]  /*52a40*/  IMAD.MOV.U32 R22, RZ, RZ, R25 ;  /* 0x000000ffff167224 */ /* 0x000fe200078e0019 */
[----:B0-----:R-:W2:Y:S04]  /*52a50*/  LDL.LU.64 R42, [R1+0x3dd8] ;  /* 0x003dd800012a7983 */ /* 0x001ea80000300a00 */
[----:B------:R-:W2:Y:S04]  /*52a60*/  LDL.LU.64 R40, [R1+0x3dd0] ;  /* 0x003dd00001287983 */ /* 0x000ea80000300a00 */
[----:B------:R-:W2:Y:S04]  /*52a70*/  LDL.LU.64 R26, [R1+0x3dc8] ;  /* 0x003dc800011a7983 */ /* 0x000ea80000300a00 */
[----:B------:R-:W2:Y:S01]  /*52a80*/  LDL.LU.64 R24, [R1+0x3dc0] ;  /* 0x003dc00001187983 */ /* 0x000ea20000300a00 */
[----:B----4-:R-:W-:Y:S01]  /*52a90*/  HMMA.16816.F32 R56, R8, R28, R56 ;  /* 0x0000001c0838723c */ /* 0x010fe20000001838 */
[----:B------:R-:W-:-:S02]  /*52aa0*/  IMAD.MOV.U32 R19, RZ, RZ, R28 ;  /* 0x000000ffff137224 */ /* 0x000fc400078e001c */
[----:B------:R-:W-:-:S05]  /*52ab0*/  IMAD.MOV.U32 R18, RZ, RZ, R29 ;  /* 0x000000ffff127224 */ /* 0x000fca00078e001d */
        /* <DEDUP_REMOVED lines=8> */
[----:B------:R-:W-:Y:S04]  /*52b40*/  STL.64 [R1+0xaa8], R58 ;  /* 0x000aa83a01007387 */ /* 0x000fe80000100a00 */
[----:B0-----:R-:W2:Y:S04]  /*52b50*/  LDL.LU.64 R56, [R1+0x3da8] ;  /* 0x003da80001387983 */ /* 0x001ea80000300a00 */
[----:B------:R-:W2:Y:S01]  /*52b60*/  LDL.LU.64 R28, [R1+0x3da0] ;  /* 0x003da000011c7983 */ /* 0x000ea20000300a00 */
[C---:B---3--:R-:W-:Y:S08]  /*52b70*/  HMMA.16816.F32 R12, R8.reuse, R20, R12 ;  /* 0x00000014080c723c */ /* 0x048ff0000000180c */
[----:B--2---:R-:W-:-:S15]  /*52b80*/  HMMA.16816.F32 R32, R8, R28, R32 ;  /* 0x0000001c0820723c */ /* 0x004fde0000001820 */
[----:B------:R-:W-:-:S04]  /*52b90*/  NOP ;  /* 0x0000000000007918 */ /* 0x000fc80000000000 */
[----:B------:R0:W-:Y:S04]  /*52ba0*/  STL.64 [R1+0xa90], R32 ;  /* 0x000a902001007387 */ /* 0x0001e80000100a00 */
[----:B------:R-:W-:Y:S04]  /*52bb0*/  STL.64 [R1+0xa98], R34 ;  /* 0x000a982201007387 */ /* 0x000fe80000100a00 */
[----:B0-----:R-:W2:Y:S04]  /*52bc0*/  LDL.LU.64 R32, [R1+0x3d98] ;  /* 0x003d980001207983 */ /* 0x001ea80000300a00 */
[----:B------:R0:W-:Y:S04]  /*52bd0*/  STL.64 [R1+0x3d48], R28 ;  /* 0x003d481c01007387 */ /* 0x0001e80000100a00 */
[----:B0-----:R-:W3:Y:S04]  /*52be0*/  LDL.LU R28, [R1+0x1850] ;  /* 0x00185000011c7983 */ /* 0x001ee80000300800 */
[----:B------:R-:W3:Y:S04]  /*52bf0*/  LDL.LU R29, [R1+0x1854] ;  /* 0x00185400011d7983 */ /* 0x000ee80000300800 */
[----:B------:R-:W3:Y:S04]  /*52c00*/  LDL.LU R30, [R1+0x1858] ;  /* 0x00185800011e7983 */ /* 0x000ee80000300800 */
[----:B------:R-:W3:Y:S04]  /*52c10*/  LDL.LU R31, [R1+0x185c] ;  /* 0x00185c00011f7983 */ /* 0x000ee80000300800 */
[----:B------:R-:W-:Y:S04]  /*52c20*/  STL.64 [R1+0x3d50], R20 ;  /* 0x003d501401007387 */ /* 0x000fe80000100a00 */
[----:B------:R-:W-:Y:S04]  /*52c30*/  STL.64 [R1+0xa80], R12 ;  /* 0x000a800c01007387 */ /* 0x000fe80000100a00 */
[----:B------:R-:W-:Y:S04]  /*52c40*/  STL.64 [R1+0xa88], R14 ;  /* 0x000a880e01007387 */ /* 0x000fe80000100a00 */
[----:B------:R-:W0:Y:S04]  /*52c50*/  LDSM.16.MT88.4 R12, [R61+UR5+0x4100] ;  /* 0x004100053d0c783b */ /* 0x000e280008004200 */
[----:B0-----:R-:W-:Y:S04]  /*52c60*/  STL.64 [R1+0x3ce8], R14 ;  /* 0x003ce80e01007387 */ /* 0x001fe80000100a00 */
[----:B------:R0:W-:Y:S04]  /*52c70*/  STL.64 [R1+0x3ce0], R12 ;  /* 0x003ce00c01007387 */ /* 0x0001e80000100a00 */
[----:B0-----:R-:W2:Y:S04]  /*52c80*/  LDL.LU R12, [R1+0x1860] ;  /* 0x00186000010c7983 */ /* 0x001ea80000300800 */
[----:B------:R-:W2:Y:S04]  /*52c90*/  LDL.LU R13, [R1+0x1864] ;  /* 0x00186400010d7983 */ /* 0x000ea80000300800 */
[----:B------:R-:W2:Y:S04]  /*52ca0*/  LDL.LU R14, [R1+0x1868] ;  /* 0x00186800010e7983 */ /* 0x000ea80000300800 */
[----:B------:R-:W2:Y:S01]  /*52cb0*/  LDL.LU R15, [R1+0x186c] ;  /* 0x00186c00010f7983 */ /* 0x000ea20000300800 */
[----:B------:R-:W-:-:S02]  /*52cc0*/  IMAD.MOV.U32 R24, RZ, RZ, R27 ;  /* 0x000000ffff187224 */ /* 0x000fc400078e001b */
[----:B------:R-:W-:Y:S01]  /*52cd0*/  IMAD.MOV.U32 R25, RZ, RZ, R26 ;  /* 0x000000ffff197224 */ /* 0x000fe200078e001a */
[C---:B------:R-:W-:Y:S08]  /*52ce0*/  HMMA.16816.F32 R4, R8.reuse, R4, R44 ;  /* 0x000000040804723c */ /* 0x040ff0000000182c */
[----:B--2---:R-:W-:-:S15]  /*52cf0*/  HMMA.16816.F32 R12, R8, R16, R12 ;  /* 0x00000010080c723c */ /* 0x004fde000000180c */
[----:B------:R-:W-:-:S04]  /*52d00*/  NOP ;  /* 0x0000000000007918 */ /* 0x000fc80000000000 */
[----:B------:R-:W-:Y:S01]  /*52d10*/  STL [R1+0xc80], R12 ;  /* 0x000c800c01007387 */ /* 0x000fe20000100800 */
[----:B------:R-:W-:-:S03]  /*52d20*/  IMAD.MOV.U32 R58, RZ, RZ, R13 ;  /* 0x000000ffff3a7224 */ /* 0x000fc600078e000d */
[----:B------:R3:W-:Y:S01]  /*52d30*/  STL [R1+0xc8c], R15 ;  /* 0x000c8c0f01007387 */ /* 0x0007e20000100800 */
[----:B------:R-:W-:Y:S02]  /*52d40*/  IMAD.MOV.U32 R59, RZ, RZ, R14 ;  /* 0x000000ffff3b7224 */ /* 0x000fe400078e000e */
[C---:B---3--:R-:W-:Y:S01]  /*52d50*/  HMMA.16816.F32 R12, R8.reuse, R24, R28 ;  /* 0x00000018080c723c */ /* 0x048fe2000000181c */
[----:B------:R-:W-:Y:S04]  /*52d60*/  STL.64 [R1+0x3d58], R16 ;  /* 0x003d581001007387 */ /* 0x000fe80000100a00 */
[----:B------:R-:W-:Y:S04]  /*52d70*/  STL [R1+0x36d0], R58 ;  /* 0x0036d03a01007387 */ /* 0x000fe80000100800 */
[----:B------:R0:W-:Y:S04]  /*52d80*/  STL [R1+0x34a8], R59 ;  /* 0x0034a83b01007387 */ /* 0x0001e80000100800 */
[----:B------:R-:W-:Y:S01]  /*52d90*/  STL [R1+0xc64], R5 ;  /* 0x000c640501007387 */ /* 0x000fe20000100800 */
[----:B------:R-:W-:Y:S01]  /*52da0*/  HMMA.16816.F32 R24, R8, R32, R52 ;  /* 0x000000200818723c */ /* 0x000fe20000001834 */
[----:B0-----:R-:W-:-:S04]  /*52db0*/  IMAD.MOV.U32 R59, RZ, RZ, R4 ;  /* 0x000000ffff3b7224 */ /* 0x001fc800078e0004 */
[----:B------:R-:W-:Y:S04]  /*52dc0*/  STL.64 [R1+0xc70], R12 ;  /* 0x000c700c01007387 */ /* 0x000fe80000100a00 */
[----:B------:R-:W-:Y:S04]  /*52dd0*/  STL.64 [R1+0xc78], R14 ;  /* 0x000c780e01007387 */ /* 0x000fe80000100a00 */
[----:B------:R4:W-:Y:S02]  /*52de0*/  STL.64 [R1+0xc68], R6 ;  /* 0x000c680601007387 */ /* 0x0009e40000100a00 */
[----:B----4-:R-:W-:Y:S02]  /*52df0*/  HMMA.16816.F32 R4, R8, R36, R48 ;  /* 0x000000240804723c */ /* 0x010fe40000001830 */
[----:B------:R-:W-:Y:S04]  /*52e00*/  STL [R1+0x36d4], R59 ;  /* 0x0036d43b01007387 */ /* 0x000fe80000100800 */
[----:B------:R-:W-:Y:S04]  /*52e10*/  STL.64 [R1+0x3d70], R56 ;  /* 0x003d703801007387 */ /* 0x000fe80000100a00 */
[----:B------:R-:W2:Y:S04]  /*52e20*/  LDL.LU R12, [R1+0x610] ;  /* 0x00061000010c7983 */ /* 0x000ea80000300800 */
[----:B------:R-:W-:Y:S04]  /*52e30*/  STL.64 [R1+0xc50], R24 ;  /* 0x000c501801007387 */ /* 0x000fe80000100a00 */
[----:B------:R-:W-:Y:S04]  /*52e40*/  STL.64 [R1+0xc58], R26 ;  /* 0x000c581a01007387 */ /* 0x000fe80000100a00 */
[----:B------:R0:W-:Y:S04]  /*52e50*/  STL.64 [R1+0xc40], R4 ;  /* 0x000c400401007387 */ /* 0x0001e80000100a00 */
[----:B------:R1:W-:Y:S04]  /*52e60*/  STL.64 [R1+0xc48], R6 ;  /* 0x000c480601007387 */ /* 0x0003e80000100a00 */
[----:B------:R-:W2:Y:S04]  /*52e70*/  LDL.LU R13, [R1+0x614] ;  /* 0x00061400010d7983 */ /* 0x000ea80000300800 */
[----:B------:R-:W2:Y:S04]  /*52e80*/  LDL.LU R14, [R1+0x618] ;  /* 0x00061800010e7983 */ /* 0x000ea80000300800 */
[----:B------:R-:W2:Y:S04]  /*52e90*/  LDL.LU R15, [R1+0x61c] ;  /* 0x00061c00010f7983 */ /* 0x000ea80000300800 */
[----:B------:R-:W3:Y:S04]  /*52ea0*/  LDL.LU R44, [R1+0x1810] ;  /* 0x00181000012c7983 */ /* 0x000ee80000300800 */
        /* <DEDUP_REMOVED lines=20> */
[----:B------:R-:W-:-:S03]  /*52ff0*/  IMAD.MOV.U32 R25, RZ, RZ, R22 ;  /* 0x000000ffff197224 */ /* 0x000fc600078e0016 */
[----:B------:R-:W2:Y:S01]  /*53000*/  LDL.LU R21, [R1+0x664] ;  /* 0x0006640001157983 */ /* 0x000ea20000300800 */
[----:B------:R-:W-:-:S03]  /*53010*/  IMAD.MOV.U32 R24, RZ, RZ, R23 ;  /* 0x000000ffff187224 */ /* 0x000fc600078e0017 */
[----:B------:R-:W2:Y:S04]  /*53020*/  LDL.LU R22, [R1+0x668] ;  /* 0x0006680001167983 */ /* 0x000ea80000300800 */
[----:B------:R-:W2:Y:S04]  /*53030*/  LDL.LU R23, [R1+0x66c] ;  /* 0x00066c0001177983 */ /* 0x000ea80000300800 */
[----:B------:R-:W2:Y:S04]  /*53040*/  LDL.64 R16, [R1+0xc0] ;  /* 0x0000c00001107983 */ /* 0x000ea80000100a00 */
        /* <DEDUP_REMOVED lines=14> */
[----:B0-----:R-:W3:Y:S04]  /*53130*/  LDL.LU.64 R46, [R1+0x3d90] ;  /* 0x003d9000012e7983 */ /* 0x001ee80000300a00 */
[----:B------:R-:W2:Y:S04]  /*53140*/  LDL.LU.64 R44, [R1+0x3d88] ;  /* 0x003d8800012c7983 */ /* 0x000ea80000300a00 */
[----:B------:R-:W-:Y:S04]  /*53150*/  STL.64 [R1+0x3cf8], R42 ;  /* 0x003cf82a01007387 */ /* 0x000fe80000100a00 */
[----:B------:R-:W-:Y:S01]  /*53160*/  STL.64 [R1+0x3cf0], R40 ;  /* 0x003cf02801007387 */ /* 0x000fe20000100a00 */
[----:B--2---:R-:W-:-:S15]  /*53170*/  HMMA.16816.F32 R48, R8, R44, R48 ;  /* 0x0000002c0830723c */ /* 0x004fde0000001830 */
[----:B------:R-:W-:-:S04]  /*53180*/  NOP ;  /* 0x0000000000007918 */ /* 0x000fc80000000000 */
[----:B------:R0:W-:Y:S04]  /*53190*/  STL.64 [R1+0xc20], R48 ;  /* 0x000c203001007387 */ /* 0x0001e80000100a00 */
[----:B------:R-:W-:Y:S04]  /*531a0*/  STL.64 [R1+0xc28], R50 ;  /* 0x000c283201007387 */ /* 0x000fe80000100a00 */
[----:B0-----:R-:W2:Y:S04]  /*531b0*/  LDL.LU.64 R48, [R1+0x3d80] ;  /* 0x003d800001307983 */ /* 0x001ea80000300a00 */
[----:B---3--:R-:W-:Y:S04]  /*531c0*/  STL.64 [R1+0x3d18], R46 ;  /* 0x003d182e01007387 */ /* 0x008fe80000100a00 */
[----:B------:R0:W-:Y:S04]  /*531d0*/  STL.64 [R1+0x3d10], R44 ;  /* 0x003d102c01007387 */ /* 0x0001e80000100a00 */
[----:B0-----:R-:W3:Y:S04]  /*531e0*/  LDL.LU R44, [R1+0x630] ;  /* 0x00063000012c7983 */ /* 0x001ee80000300800 */
[----:B------:R-:W3:Y:S04]  /*531f0*/  LDL.LU R45, [R1+0x634] ;  /* 0x00063400012d7983 */ /* 0x000ee80000300800 */
[----:B------:R-:W3:Y:S04]  /*53200*/  LDL.LU R46, [R1+0x638] ;  /* 0x00063800012e7983 */ /* 0x000ee80000300800 */
[----:B------:R-:W3:Y:S01]  /*53210*/  LDL.LU R47, [R1+0x63c] ;  /* 0x00063c00012f7983 */ /* 0x000ee20000300800 */
[----:B--2---:R-:W-:-:S15]  /*53220*/  HMMA.16816.F32 R52, R8, R48, R52 ;  /* 0x000000300834723c */ /* 0x004fde0000001834 */
[----:B------:R-:W-:-:S04]  /*53230*/  NOP ;  /* 0x0000000000007918 */ /* 0x000fc80000000000 */
[----:B------:R0:W-:Y:S04]  /*53240*/  STL.64 [R1+0xc10], R52 ;  /* 0x000c103401007387 */ /* 0x0001e80000100a00 */
[----:B------:R-:W-:Y:S04]  /*53250*/  STL.64 [R1+0xc18], R54 ;  /* 0x000c183601007387 */ /* 0x000fe80000100a00 */
[----:B0-----:R-:W2:Y:S02]  /*53260*/  LDL.LU.64 R52, [R1+0x3d78] ;  /* 0x003d780001347983 */ /* 0x001ea40000300a00 */
[----:B--2---:R-:W-:-:S15]  /*53270*/  HMMA.16816.F32 R56, R8, R52, R56 ;  /* 0x000000340838723c */ /* 0x004fde0000001838 */
[----:B------:R-:W-:-:S04]  /*53280*/  NOP ;  /* 0x0000000000007918 */ /* 0x000fc80000000000 */
[----:B------:R0:W-:Y:S04]  /*53290*/  STL.64 [R1+0xc00], R56 ;  /* 0x000c003801007387 */ /* 0x0001e80000100a00 */
[----:B------:R-:W-:Y:S04]  /*532a0*/  STL.64 [R1+0xc08], R58 ;  /* 0x000c083a01007387 */ /* 0x000fe80000100a00 */
[----:B0-----:R-:W4:Y:S02]  /*532b0*/  LDL.LU.64 R56, [R1+0x3d70] ;  /* 0x003d700001387983 */ /* 0x001f240000300a00 */
[----:B----4-:R-:W-:Y:S02]  /*532c0*/  HMMA.16816.F32 R8, R8, R56, R4 ;  /* 0x000000380808723c */ /* 0x010fe40000001804 */
[----:B------:R-:W2:Y:S04]  /*532d0*/  LDL.LU.64 R6, [R1+0x3d68] ;  /* 0x003d680001067983 */ /* 0x000ea80000300a00 */
[----:B------:R-:W2:Y:S04]  /*532e0*/  LDL.LU.64 R4, [R1+0x3d60] ;  /* 0x003d600001047983 */ /* 0x000ea80000300a00 */
[----:B------:R0:W-:Y:S04]  /*532f0*/  STL.64 [R1+0x3d20], R56 ;  /* 0x003d203801007387 */ /* 0x0001e80000100a00 */
[----:B0-----:R-:W4:Y:S05]  /*53300*/  LDL.LU R56, [R1+0x640] ;  /* 0x0006400001387983 */ /* 0x001f2a0000300800 */
[----:B------:R0:W-:Y:S04]  /*53310*/  STL.64 [R1+0xa70], R8 ;  /* 0x000a700801007387 */ /* 0x0001e80000100a00 */
[----:B------:R-:W-:Y:S04]  /*53320*/  STL.64 [R1+0xa78], R10 ;  /* 0x000a780a01007387 */ /* 0x000fe80000100a00 */
[----:B------:R-:W4:Y:S04]  /*53330*/  LDL.LU R57, [R1+0x644] ;  /* 0x0006440001397983 */ /* 0x000f280000300800 */
[----:B------:R-:W4:Y:S04]  /*53340*/  LDL.LU R58, [R1+0x648] ;  /* 0x00064800013a7983 */ /* 0x000f280000300800 */
[----:B------:R-:W4:Y:S01]  /*53350*/  LDL.LU R59, [R1+0x64c] ;  /* 0x00064c00013b7983 */ /* 0x000f220000300800 */
[----:B0-----:R-:W-:-:S02]  /*53360*/  IMAD.MOV.U32 R9, RZ, RZ, R16 ;  /* 0x000000ffff097224 */ /* 0x001fc400078e0010 */
[----:B------:R-:W-:Y:S01]  /*53370*/  IMAD.MOV.U32 R8, RZ, RZ, R17 ;  /* 0x000000ffff087224 */ /* 0x000fe200078e0011 */
[C---:B--2---:R-:W-:Y:S08]  /*53380*/  HMMA.16816.F32 R20, R4.reuse, R16, R20 ;  /* 0x000000100414723c */ /* 0x044ff00000001814 */
[----:B------:R-:W-:Y:S01]  /*53390*/  HMMA.16816.F32 R24, R4, R24, R28 ;  /* 0x000000180418723c */ /* 0x000fe2000000181c */
[----:B------:R-:W2:Y:S10]  /*533a0*/  LDL.LU.64 R16, [R1+0x3d58] ;  /* 0x003d580001107983 */ /* 0x000eb40000300a00 */
[----:B------:R-:W-:-:S02]  /*533b0*/  IMAD.MOV.U32 R35, RZ, RZ, R22 ;  /* 0x000000ffff237224 */ /* 0x000fc400078e0016 */
[----:B------:R-:W-:Y:S01]  /*533c0*/  IMAD.MOV.U32 R34, RZ, RZ, R21 ;  /* 0x000000ffff227224 */ /* 0x000fe200078e0015 */
[----:B------:R0:W-:Y:S04]  /*533d0*/  STL [R1+0xa60], R20 ;  /* 0x000a601401007387 */ /* 0x0001e80000100800 */
[----:B------:R-:W-:Y:S04]  /*533e0*/  STL [R1+0xa6c], R23 ;  /* 0x000a6c1701007387 */ /* 0x000fe80000100800 */
[----:B0-----:R-:W2:Y:S04]  /*533f0*/  LDL.LU.64 R20, [R1+0x3d50] ;  /* 0x003d500001147983 */ /* 0x001ea80000300a00 */
[----:B------:R-:W-:Y:S04]  /*53400*/  STL [R1+0x345c], R35 ;  /* 0x00345c2301007387 */ /* 0x000fe80000100800 */
[----:B------:R-:W-:Y:S04]  /*53410*/  STL [R1+0x3458], R34 ;  /* 0x0034582201007387 */ /* 0x000fe80000100800 */
[----:B------:R-:W2:Y:S04]  /*53420*/  LDL.LU.64 R28, [R1+0x3d48] ;  /* 0x003d4800011c7983 */ /* 0x000ea80000300a00 */
[----:B------:R0:W-:Y:S04]  /*53430*/  STL.64 [R1+0xa50], R24 ;  /* 0x000a501801007387 */ /* 0x0001e80000100a00 */
[----:B------:R-:W-:Y:S04]  /*53440*/  STL.64 [R1+0xa58], R26 ;  /* 0x000a581a01007387 */ /* 0x000fe80000100a00 */
[----:B0-----:R-:W4:Y:S01]  /*53450*/  LDL.LU.64 R24, [R1+0x3d40] ;  /* 0x003d400001187983 */ /* 0x001f220000300a00 */
[----:B------:R-:W-:-:S02]  /*53460*/  IMAD.MOV.U32 R40, RZ, RZ, R19 ;  /* 0x000000ffff287224 */ /* 0x000fc400078e0013 */
[----:B------:R-:W-:Y:S01]  /*53470*/  IMAD.MOV.U32 R41, RZ, RZ, R18 ;  /* 0x000000ffff297224 */ /* 0x000fe200078e0012 */
[C---:B----4-:R-:W-:Y:S08]  /*53480*/  HMMA.16816.F32 R56, R4.reuse, R24, R56 ;  /* 0x000000180438723c */ /* 0x050ff00000001838 */
[----:B--2---:R-:W-:Y:S11]  /*53490*/  HMMA.16816.F32 R12, R4, R20, R12 ;  /* 0x00000014040c723c */ /* 0x004ff6000000180c */
[----:B------:R-:W-:-:S02]  /*534a0*/  IMAD.MOV.U32 R35, RZ, RZ, R58 ;  /* 0x000000ffff237224 */ /* 0x000fc400078e003a */
[----:B------:R-:W-:Y:S01]  /*534b0*/  IMAD.MOV.U32 R34, RZ, RZ, R59 ;  /* 0x000000ffff227224 */ /* 0x000fe200078e003b */
[----:B------:R-:W-:Y:S04]  /*534c0*/  STL.64 [R1+0xa40], R56 ;  /* 0x000a403801007387 */ /* 0x000fe80000100a00 */
[----:B------:R-:W-:Y:S04]  /*534d0*/  STL.64 [R1+0x3d30], R34 ;  /* 0x003d302201007387 */ /* 0x000fe80000100a00 */
[----:B------:R3:W-:Y:S04]  /*534e0*/  STL.64 [R1+0x3d28], R32 ;  /* 0x003d282001007387 */ /* 0x0007e80000100a00 */
[----:B------:R0:W-:Y:S01]  /*534f0*/  STL.64 [R1+0x3cd0], R24 ;  /* 0x003cd01801007387 */ /* 0x0001e20000100a00 */
[C---:B---3--:R-:W-:Y:S08]  /*53500*/  HMMA.16816.F32 R32, R4.reuse, R40, R44 ;  /* 0x000000280420723c */ /* 0x048ff0000000182c */
[----:B0-----:R-:W-:Y:S11]  /*53510*/  HMMA.16816.F32 R24, R4, R28, R36 ;  /* 0x0000001c0418723c */ /* 0x001ff60000001824 */
[----:B------:R-:W-:Y:S04]  /*53520*/  STL.64 [R1+0xa30], R32 ;  /* 0x000a302001007387 */ /* 0x000fe80000100a00 */
[----:B------:R-:W-:Y:S04]  /*53530*/  STL.64 [R1+0xa38], R34 ;  /* 0x000a382201007387 */ /* 0x000fe80000100a00 */
[----:B------:R-:W-:Y:S04]  /*53540*/  STL.64 [R1+0xa20], R24 ;  /* 0x000a201801007387 */ /* 0x000fe80000100a00 */
[----:B------:R0:W-:Y:S04]  /*53550*/  STL.64 [R1+0x3d38], R28 ;  /* 0x003d381c01007387 */ /* 0x0001e80000100a00 */
[----:B------:R1:W-:Y:S04]  /*53560*/  STL.64 [R1+0x3cb8], R20 ;  /* 0x003cb81401007387 */ /* 0x0003e80000100a00 */
[----:B------:R2:W-:Y:S04]  /*53570*/  STL.64 [R1+0xa10], R12 ;  /* 0x000a100c01007387 */ /* 0x0005e80000100a00 */
[----:B------:R3:W-:Y:S01]  /*53580*/  STL.64 [R1+0xa18], R14 ;  /* 0x000a180e01007387 */ /* 0x0007e20000100a00 */
[----:B------:R-:W-:-:S03]  /*53590*/  IMAD.MOV.U32 R50, RZ, RZ, R26 ;  /* 0x000000ffff327224 */ /* 0x000fc600078e001a */
[----:B0-----:R-:W4:Y:S04]  /*535a0*/  LDL.LU R28, [R1+0x1680] ;  /* 0x00168000011c7983 */ /* 0x001f280000300800 */
        /* <DEDUP_REMOVED lines=8> */
[----:B------:R-:W4:Y:S01]  /*53630*/  LDL.64 R32, [R1+0x50] ;  /* 0x0000500001207983 */ /* 0x000f220000100a00 */
[----:B-1----:R-:W-:Y:S02]  /*53640*/  IMAD.MOV.U32 R20, RZ, RZ, R9 ;  /* 0x000000ffff147224 */ /* 0x002fe400078e0009 */
[----:B------:R-:W-:Y:S01]  /*53650*/  IMAD.MOV.U32 R21, RZ, RZ, R8 ;  /* 0x000000ffff157224 */ /* 0x000fe200078e0008 */
[----:B------:R-:W4:Y:S04]  /*53660*/  LDL.LU R56, [R1+0x1660] ;  /* 0x0016600001387983 */ /* 0x000f280000300800 */
[----:B------:R-:W0:Y:S04]  /*53670*/  LDSM.16.MT88.4 R8, [R61+UR5+0x4180] ;  /* 0x004180053d08783b */ /* 0x000e280008004200 */
        /* <DEDUP_REMOVED lines=12> */
[----:B--2---:R-:W2:Y:S04]  /*53740*/  LDL.LU R12, [R1+0x1630] ;  /* 0x00163000010c7983 */ /* 0x004ea80000300800 */
[----:B------:R-:W2:Y:S04]  /*53750*/  LDL.LU R13, [R1+0x1634] ;  /* 0x00163400010d7983 */ /* 0x000ea80000300800 */
[----:B---3--:R-:W2:Y:S04]  /*53760*/  LDL.LU R14, [R1+0x1638] ;  /* 0x00163800010e7983 */ /* 0x008ea80000300800 */
[----:B------:R-:W2:Y:S04]  /*53770*/  LDL.LU R15, [R1+0x163c] ;  /* 0x00163c00010f7983 */ /* 0x000ea80000300800 */
[----:B0-----:R-:W-:Y:S04]  /*53780*/  STL.64 [R1+0x3c48], R10 ;  /* 0x003c480a01007387 */ /* 0x001fe80000100a00 */
[----:B------:R0:W-:Y:S04]  /*53790*/  STL.64 [R1+0x3c40], R8 ;  /* 0x003c400801007387 */ /* 0x0001e80000100a00 */
[----:B0-----:R-:W3:Y:S04]  /*537a0*/  LDL.LU R8, [R1+0x4d0] ;  /* 0x0004d00001087983 */ /* 0x001ee80000300800 */
[----:B------:R-:W3:Y:S04]  /*537b0*/  LDL.LU R9, [R1+0x4d4] ;  /* 0x0004d40001097983 */ /* 0x000ee80000300800 */
[----:B------:R-:W3:Y:S04]  /*537c0*/  LDL.LU R10, [R1+0x4d8] ;  /* 0x0004d800010a7983 */ /* 0x000ee80000300800 */
[----:B------:R-:W3:Y:S04]  /*537d0*/  LDL.LU R11, [R1+0x4dc] ;  /* 0x0004dc00010b7983 */ /* 0x000ee80000300800 */
[----:B------:R-:W-:Y:S01]  /*537e0*/  STL [R1+0x36d8], R61 ;  /* 0x0036d83d01007387 */ /* 0x000fe20000100800 */
[C---:B----4-:R-:W-:Y:S08]  /*537f0*/  HMMA.16816.F32 R28, R4.reuse, R16, R28 ;  /* 0x00000010041c723c */ /* 0x050ff0000000181c */
[----:B------:R-:W-:Y:S11]  /*53800*/  HMMA.16816.F32 R24, R4, R32, R24 ;  /* 0x000000200418723c */ /* 0x000ff60000001818 */
[----:B------:R0:W-:Y:S01]  /*53810*/  STL [R1+0xbf0], R28 ;  /* 0x000bf01c01007387 */ /* 0x0001e20000100800 */
[----:B------:R-:W-:-:S03]  /*53820*/  IMAD.MOV.U32 R54, RZ, RZ, R29 ;  /* 0x000000ffff367224 */ /* 0x000fc600078e001d */
[----:B------:R-:W-:Y:S04]  /*53830*/  STL [R1+0xbfc], R31 ;  /* 0x000bfc1f01007387 */ /* 0x000fe80000100800 */
[----:B0-----:R-:W4:Y:S04]  /*53840*/  LDL.LU.64 R28, [R1+0x3d38] ;  /* 0x003d3800011c7983 */ /* 0x001f280000300a00 */
[----:B------:R0:W-:Y:S04]  /*53850*/  STL.64 [R1+0x3cd8], R16 ;  /* 0x003cd81001007387 */ /* 0x0001e80000100a00 */
[----:B0-----:R-:W2:Y:S04]  /*53860*/  LDL.LU R16, [R1+0x5c0] ;  /* 0x0005c00001107983 */ /* 0x001ea80000300800 */
[----:B------:R-:W2:Y:S04]  /*53870*/  LDL.LU R17, [R1+0x5c4] ;  /* 0x0005c40001117983 */ /* 0x000ea80000300800 */
[----:B------:R-:W2:Y:S04]  /*53880*/  LDL.LU R18, [R1+0x5c8] ;  /* 0x0005c80001127983 */ /* 0x000ea80000300800 */
[----:B------:R-:W2:Y:S04]  /*53890*/  LDL.LU R19, [R1+0x5cc] ;  /* 0x0005cc0001137983 */ /* 0x000ea80000300800 */
[----:B------:R-:W-:Y:S04]  /*538a0*/  STL.64 [R1+0xbe0], R24 ;  /* 0x000be01801007387 */ /* 0x000fe80000100a00 */
[----:B------:R0:W-:Y:S04]  /*538b0*/  STL.64 [R1+0xbe8], R26 ;  /* 0x000be81a01007387 */ /* 0x0001e80000100a00 */
[----:B------:R-:W2:Y:S01]  /*538c0*/  LDL.LU.64 R34, [R1+0x3d30] ;  /* 0x003d300001227983 */ /* 0x000ea20000300a00 */
[----:B0-----:R-:W-:-:S02]  /*538d0*/  IMAD.MOV.U32 R27, RZ, RZ, R32 ;  /* 0x000000ffff1b7224 */ /* 0x001fc400078e0020 */
[----:B------:R-:W-:Y:S02]  /*538e0*/  IMAD.MOV.U32 R26, RZ, RZ, R33 ;  /* 0x000000ffff1a7224 */ /* 0x000fe400078e0021 */
[----:B------:R-:W2:Y:S01]  /*538f0*/  LDL.LU.64 R32, [R1+0x3d28] ;  /* 0x003d280001207983 */ /* 0x000ea20000300a00 */
[----:B------:R-:W-:Y:S01]  /*53900*/  HMMA.16816.F32 R56, R4, R44, R56 ;  /* 0x0000002c0438723c */ /* 0x000fe20000001838 */
[----:B------:R-:W-:Y:S02]  /*53910*/  IMAD.MOV.U32 R55, RZ, RZ, R30 ;  /* 0x000000ffff377224 */ /* 0x000fe400078e001e */
[----:B------:R-:W-:Y:S02]  /*53920*/  IMAD.MOV.U32 R31, RZ, RZ, R44 ;  /* 0x000000ffff1f7224 */ /* 0x000fe400078e002c */
[----:B------:R-:W-:-:S14]  /*53930*/  IMAD.MOV.U32 R30, RZ, RZ, R45 ;  /* 0x000000ffff1e7224 */ /* 0x000fdc00078e002d */
[----:B------:R0:W-:Y:S04]  /*53940*/  STL.64 [R1+0xbd0], R56 ;  /* 0x000bd03801007387 */ /* 0x0001e80000100a00 */
[----:B------:R-:W-:Y:S04]  /*53950*/  STL.64 [R1+0xbd8], R58 ;  /* 0x000bd83a01007387 */ /* 0x000fe80000100a00 */
[----:B0-----:R-:W3:Y:S04]  /*53960*/  LDL.LU.64 R56, [R1+0x3d20] ;  /* 0x003d200001387983 */ /* 0x001ee80000300a00 */
[----:B------:R-:W3:Y:S04]  /*53970*/  LDL.LU.64 R46, [R1+0x3d18] ;  /* 0x003d1800012e7983 */ /* 0x000ee80000300a00 */
[----:B------:R-:W3:Y:S01]  /*53980*/  LDL.LU.64 R44, [R1+0x3d10] ;  /* 0x003d1000012c7983 */ /* 0x000ee20000300a00 */
        /* <DEDUP_REMOVED lines=32> */
[----:B0-----:R-:W2:Y:S04]  /*53b90*/  LDL.LU R40, [R1+0x1620] ;  /* 0x0016200001287983 */ /* 0x001ea80000300800 */
[----:B------:R-:W2:Y:S04]  /*53ba0*/  LDL.LU R41, [R1+0x1624] ;  /* 0x0016240001297983 */ /* 0x000ea80000300800 */
[----:B------:R-:W2:Y:S04]  /*53bb0*/  LDL.LU R42, [R1+0x1628] ;  /* 0x00162800012a7983 */ /* 0x000ea80000300800 */
[----:B------:R-:W2:Y:S01]  /*53bc0*/  LDL.LU R43, [R1+0x162c] ;  /* 0x00162c00012b7983 */ /* 0x000ea20000300800 */
[C---:B---3--:R-:W-:Y:S08]  /*53bd0*/  HMMA.16816.F32 R36, R4.reuse, R48, R36 ;  /* 0x000000300424723c */ /* 0x048ff00000001824 */
[C---:B------:R-:W-:Y:S08]  /*53be0*/  HMMA.16816.F32 R32, R4.reuse, R52, R32 ;  /* 0x000000340420723c */ /* 0x040ff00000001820 */
[C---:B------:R-:W-:Y:S01]  /*53bf0*/  HMMA.16816.F32 R16, R4.reuse, R56, R16 ;  /* 0x000000380410723c */ /* 0x040fe20000001810 */
[----:B------:R-:W-:Y:S04]  /*53c00*/  STL.64 [R1+0x3c80], R46 ;  /* 0x003c802e01007387 */ /* 0x000fe80000100a00 */
[----:B------:R-:W-:Y:S03]  /*53c10*/  STL.64 [R1+0x3c78], R44 ;  /* 0x003c782c01007387 */ /* 0x000fe60000100a00 */
[----:B--2---:R-:W-:Y:S08]  /*53c20*/  HMMA.16816.F32 R40, R4, R44, R40 ;  /* 0x0000002c0428723c */ /* 0x004ff00000001828 */
[C---:B------:R-:W-:Y:S11]  /*53c30*/  HMMA.16816.F32 R4, R12.reuse, R20, R8 ;  /* 0x000000140c04723c */ /* 0x040ff60000001808 */
        /* <DEDUP_REMOVED lines=11> */
[----:B------:R0:W-:Y:S04]  /*53cf0*/  STL.64 [R1+0xa00], R16 ;  /* 0x000a001001007387 */ /* 0x0001e80000100a00 */
[----:B------:R1:W-:Y:S04]  /*53d00*/  STL.64 [R1+0xa08], R18 ;  /* 0x000a081201007387 */ /* 0x0003e80000100a00 */
[----:B------:R-:W2:Y:S04]  /*53d10*/  LDL.LU R8, [R1+0x480] ;  /* 0x0004800001087983 */ /* 0x000ea80000300800 */
[----:B------:R-:W-:Y:S04]  /*53d20*/  STL.64 [R1+0x1050], R4 ;  /* 0x0010500401007387 */ /* 0x000fe80000100a00 */
[----:B------:R-:W-:Y:S04]  /*53d30*/  STL.64 [R1+0x1058], R6 ;  /* 0x0010580601007387 */ /* 0x000fe80000100a00 */
[----:B------:R-:W2:Y:S04]  /*53d40*/  LDL.LU R9, [R1+0x484] ;  /* 0x0004840001097983 */ /* 0x000ea80000300800 */
[----:B------:R-:W3:Y:S04]  /*53d50*/  LDL.LU R10, [R1+0x488] ;  /* 0x00048800010a7983 */ /* 0x000ee80000300800 */
[----:B------:R-:W3:Y:S04]  /*53d60*/  LDL.LU R11, [R1+0x48c] ;  /* 0x00048c00010b7983 */ /* 0x000ee80000300800 */
[----:B---3--:R-:W-:Y:S04]  /*53d70*/  STL.64 [R1+0x3cc8], R10 ;  /* 0x003cc80a01007387 */ /* 0x008fe80000100a00 */
[----:B--2---:R2:W-:Y:S04]  /*53d80*/  STL.64 [R1+0x3cc0], R8 ;  /* 0x003cc00801007387 */ /* 0x0045e80000100a00 */
        /* <DEDUP_REMOVED lines=8> */
[----:B------:R-:W3:Y:S04]  /*53e10*/  LDL.64 R24, [R1+0xb0] ;  /* 0x0000b00001187983 */ /* 0x000ee80000100a00 */
[----:B--2---:R-:W2:Y:S04]  /*53e20*/  LDL.LU R8, [R1+0x4b0] ;  /* 0x0004b00001087983 */ /* 0x004ea80000300800 */
[----:B------:R-:W2:Y:S04]  /*53e30*/  LDL.LU R9, [R1+0x4b4] ;  /* 0x0004b40001097983 */ /* 0x000ea80000300800 */
[----:B------:R-:W2:Y:S04]  /*53e40*/  LDL.LU R10, [R1+0x4b8] ;  /* 0x0004b800010a7983 */ /* 0x000ea80000300800 */
[----:B------:R-:W2:Y:S04]  /*53e50*/  LDL.LU R11, [R1+0x4bc] ;  /* 0x0004bc00010b7983 */ /* 0x000ea80000300800 */
[----:B------:R-:W2:Y:S04]  /*53e60*/  LDL.64 R40, [R1+0x90] ;  /* 0x0000900001287983 */ /* 0x000ea80000100a00 */
[----:B------:R-:W4:Y:S04]  /*53e70*/  LDL.LU R4, [R1+0x490] ;  /* 0x0004900001047983 */ /* 0x000f280000300800 */
[----:B------:R-:W4:Y:S04]  /*53e80*/  LDL.LU R5, [R1+0x494] ;  /* 0x0004940001057983 */ /* 0x000f280000300800 */
[----:B------:R-:W4:Y:S04]  /*53e90*/  LDL.LU R6, [R1+0x498] ;  /* 0x0004980001067983 */ /* 0x000f280000300800 */
[----:B------:R-:W4:Y:S04]  /*53ea0*/  LDL.LU R7, [R1+0x49c] ;  /* 0x00049c0001077983 */ /* 0x000f280000300800 */
[----:B------:R-:W2:Y:S04]  /*53eb0*/  LDL.LU R48, [R1+0x14a0] ;  /* 0x0014a00001307983 */ /* 0x000ea80000300800 */
        /* <DEDUP_REMOVED lines=15> */
[----:B---3--:R-:W-:-:S15]  /*53fb0*/  HMMA.16816.F32 R16, R12, R24, R16 ;  /* 0x000000180c10723c */ /* 0x008fde0000001810 */
[----:B------:R-:W-:-:S04]  /*53fc0*/  NOP ;  /* 0x0000000000007918 */ /* 0x000fc80000000000 */
[----:B------:R0:W-:Y:S04]  /*53fd0*/  STL.64 [R1+0x1040], R16 ;  /* 0x0010401001007387 */ /* 0x0001e80000100a00 */
[----:B------:R1:W-:Y:S04]  /*53fe0*/  STL.64 [R1+0x1048], R18 ;  /* 0x0010481201007387 */ /* 0x0003e80000100a00 */
[----:B0-----:R-:W3:Y:S01]  /*53ff0*/  LDL.LU.64 R16, [R1+0x3cd8] ;  /* 0x003cd80001107983 */ /* 0x001ee20000300a00 */
[----:B-1----:R-:W-:Y:S02]  /*54000*/  IMAD.MOV.U32 R19, RZ, RZ, R24 ;  /* 0x000000ffff137224 */ /* 0x002fe400078e0018 */
[----:B------:R-:W-:-:S02]  /*54010*/  IMAD.MOV.U32 R18, RZ, RZ, R25 ;  /* 0x000000ffff127224 */ /* 0x000fc400078e0019 */
[----:B------:R-:W3:Y:S01]  /*54020*/  LDL.LU.64 R24, [R1+0x3cd0] ;  /* 0x003cd00001187983 */ /* 0x000ee20000300a00 */
[C---:B--2---:R-:W-:Y:S01]  /*54030*/  HMMA.16816.F32 R20, R12.reuse, R40, R20 ;  /* 0x000000280c14723c */ /* 0x044fe20000001814 */
[----:B------:R-:W-:Y:S02]  /*54040*/  IMAD.MOV.U32 R52, RZ, RZ, R31 ;  /* 0x000000ffff347224 */ /* 0x000fe400078e001f */
[----:B------:R-:W0:Y:S05]  /*54050*/  S2R R31, SR_TID.X ;  /* 0x00000000001f7919 */ /* 0x000e2a0000002100 */
[----:B---3--:R-:W-:-:S15]  /*54060*/  HMMA.16816.F32 R8, R12, R24, R8 ;  /* 0x000000180c08723c */ /* 0x008fde0000001808 */
[----:B------:R-:W-:-:S04]  /*54070*/  NOP ;  /* 0x0000000000007918 */ /* 0x000fc80000000000 */
[----:B------:R-:W-:Y:S04]  /*54080*/  STL.64 [R1+0x1030], R8 ;  /* 0x0010300801007387 */ /* 0x000fe80000100a00 */
[----:B------:R1:W-:Y:S04]  /*54090*/  STL.64 [R1+0x1038], R10 ;  /* 0x0010380a01007387 */ /* 0x0003e80000100a00 */
[----:B-1----:R-:W2:Y:S04]  /*540a0*/  LDL.LU.64 R10, [R1+0x3cc8] ;  /* 0x003cc800010a7983 */ /* 0x002ea80000300a00 */
[----:B------:R-:W2:Y:S04]  /*540b0*/  LDL.LU.64 R8, [R1+0x3cc0] ;  /* 0x003cc00001087983 */ /* 0x000ea80000300a00 */
[----:B------:R1:W-:Y:S04]  /*540c0*/  STL.64 [R1+0x1020], R20 ;  /* 0x0010201401007387 */ /* 0x0003e80000100a00 */
[----:B------:R3:W-:Y:S04]  /*540d0*/  STL.64 [R1+0x1028], R22 ;  /* 0x0010281601007387 */ /* 0x0007e80000100a00 */
[----:B-1----:R-:W2:Y:S01]  /*540e0*/  LDL.LU.64 R20, [R1+0x3cb8] ;  /* 0x003cb80001147983 */ /* 0x002ea20000300a00 */
[----:B----4-:R-:W-:Y:S01]  /*540f0*/  HMMA.16816.F32 R4, R12, R28, R4 ;  /* 0x0000001c0c04723c */ /* 0x010fe20000001804 */
[----:B---3--:R-:W-:-:S02]  /*54100*/  IMAD.MOV.U32 R23, RZ, RZ, R40 ;  /* 0x000000ffff177224 */ /* 0x008fc400078e0028 */
[----:B------:R-:W-:Y:S01]  /*54110*/  IMAD.MOV.U32 R22, RZ, RZ, R41 ;  /* 0x000000ffff167224 */ /* 0x000fe200078e0029 */
[----:B------:R-:W3:Y:S01]  /*54120*/  LDL.LU.64 R42, [R1+0x3cb0] ;  /* 0x003cb000012a7983 */ /* 0x000ee20000300a00 */
[----:B------:R-:W-:-:S03]  /*54130*/  IMAD.MOV.U32 R33, RZ, RZ, R26 ;  /* 0x000000ffff217224 */ /* 0x000fc600078e001a */
[----:B------:R-:W4:Y:S01]  /*54140*/  LDL.LU.64 R40, [R1+0x3ca8] ;  /* 0x003ca80001287983 */ /* 0x000f220000300a00 */
[C---:B0-----:R-:W-:Y:S01]  /*54150*/  LOP3.LUT R26, R31.reuse, 0x7, RZ, 0xc0, !PT ;  /* 0x000000071f1a7812 */ /* 0x041fe200078ec0ff */
[----:B------:R-:W-:Y:S02]  /*54160*/  IMAD.MOV.U32 R32, RZ, RZ, R27 ;  /* 0x000000ffff207224 */ /* 0x000fe400078e001b */
[C---:B------:R-:W-:Y:S02]  /*54170*/  IMAD.SHL.U32 R27, R31.reuse, 0x100, RZ ;  /* 0x000001001f1b7824 */ /* 0x040fe400078e00ff */
[----:B------:R-:W-:Y:S02]  /*54180*/  IMAD.SHL.U32 R31, R31, 0x2, RZ ;  /* 0x000000021f1f7824 */ /* 0x000fe400078e00ff */
[----:B------:R-:W-:-:S03]  /*54190*/  IMAD R26, R26, 0x210, RZ ;  /* 0x000002101a1a7824 */ /* 0x000fc600078e02ff */
[----:B------:R-:W-:Y:S04]  /*541a0*/  STL.64 [R1+0x1010], R4 ;  /* 0x0010100401007387 */ /* 0x000fe80000100a00 */
[----:B------:R2:W-:Y:S01]  /*541b0*/  STL.64 [R1+0x1018], R6 ;  /* 0x0010180601007387 */ /* 0x0005e20000100a00 */
[----:B------:R-:W-:-:S04]  /*541c0*/  LOP3.LUT R31, R26, 0x10, R31, 0x78, !PT ;  /* 0x000000101a1f7812 */ /* 0x000fc800078e781f */
[----:B------:R-:W-:-:S04]  /*541d0*/  LOP3.LUT R31, R31, 0x1000, R27, 0xf8, !PT ;  /* 0x000010001f1f7812 */ /* 0x000fc800078ef81b */
[----:B------:R-:W-:Y:S01]  /*541e0*/  LOP3.LUT R31, R31, 0x20, RZ, 0x3c, !PT ;  /* 0x000000201f1f7812 */ /* 0x000fe200078e3cff */
[C---:B------:R-:W-:Y:S08]  /*541f0*/  HMMA.16816.F32 R44, R12.reuse, R16, R44 ;  /* 0x000000100c2c723c */ /* 0x040ff0000000182c */
[C---:B------:R-:W-:Y:S08]  /*54200*/  HMMA.16816.F32 R32, R12.reuse, R32, R36 ;  /* 0x000000200c20723c */ /* 0x040ff00000001824 */
[----:B--2---:R-:W-:Y:S01]  /*54210*/  HMMA.16816.F32 R4, R12, R20, R8 ;  /* 0x000000140c04723c */ /* 0x004fe20000001808 */
[----:B------:R-:W2:-:S15]  /*54220*/  LDL.LU R8, [R1+0x1490] ;  /* 0x0014900001087983 */ /* 0x000e9e0000300800 */
[----:B------:R-:W-:-:S03]  /*54230*/  NOP ;  /* 0x0000000000007918 */ /* 0x000fc60000000000 */
[----:B------:R-:W-:Y:S04]  /*54240*/  STL.64 [R1+0x1000], R4 ;  /* 0x0010000401007387 */ /* 0x000fe80000100a00 */
[----:B------:R-:W-:Y:S04]  /*54250*/  STL.64 [R1+0x1008], R6 ;  /* 0x0010080601007387 */ /* 0x000fe80000100a00 */
[----:B------:R-:W0:Y:S04]  /*54260*/  LDSM.16.MT88.4 R4, [R31+UR5+0x4000] ;  /* 0x004000051f04783b */ /* 0x000e280008004200 */
[----:B------:R-:W2:Y:S04]  /*54270*/  LDL.LU R9, [R1+0x1494] ;  /* 0x0014940001097983 */ /* 0x000ea80000300800 */
[----:B------:R-:W2:Y:S04]  /*54280*/  LDL.LU R10, [R1+0x1498] ;  /* 0x00149800010a7983 */ /* 0x000ea80000300800 */
[----:B------:R-:W2:Y:S04]  /*54290*/  LDL.LU R11, [R1+0x149c] ;  /* 0x00149c00010b7983 */ /* 0x000ea80000300800 */
[----:B0-----:R-:W-:Y:S04]  /*542a0*/  STL.64 [R1+0x3bd0], R6 ;  /* 0x003bd00601007387 */ /* 0x001fe80000100a00 */
[----:B------:R0:W-:Y:S04]  /*542b0*/  STL.64 [R1+0x3bc8], R4 ;  /* 0x003bc80401007387 */ /* 0x0001e80000100a00 */
[----:B0-----:R-:W2:Y:S04]  /*542c0*/  LDL.LU R4, [R1+0x310] ;  /* 0x0003100001047983 */ /* 0x001ea80000300800 */
[----:B------:R-:W2:Y:S04]  /*542d0*/  LDL.LU R5, [R1+0x314] ;  /* 0x0003140001057983 */ /* 0x000ea80000300800 */
[----:B------:R-:W2:Y:S04]  /*542e0*/  LDL.LU R6, [R1+0x318] ;  /* 0x0003180001067983 */ /* 0x000ea80000300800 */
[----:B------:R-:W2:Y:S04]  /*542f0*/  LDL.LU R7, [R1+0x31c] ;  /* 0x00031c0001077983 */ /* 0x000ea80000300800 */
[----:B------:R0:W-:Y:S04]  /*54300*/  STL.64 [R1+0xff0], R44 ;  /* 0x000ff02c01007387 */ /* 0x0001e80000100a00 */
[----:B------:R1:W-:Y:S04]  /*54310*/  STL.64 [R1+0xff8], R46 ;  /* 0x000ff82e01007387 */ /* 0x0003e80000100a00 */
[----:B0-----:R-:W4:Y:S04]  /*54320*/  LDL.LU R44, [R1+0x1480] ;  /* 0x00148000012c7983 */ /* 0x001f280000300800 */
[----:B------:R-:W4:Y:S04]  /*54330*/  LDL.LU R45, [R1+0x1484] ;  /* 0x00148400012d7983 */ /* 0x000f280000300800 */
[----:B-1----:R-:W4:Y:S04]  /*54340*/  LDL.LU R46, [R1+0x1488] ;  /* 0x00148800012e7983 */ /* 0x002f280000300800 */
[----:B------:R-:W4:Y:S04]  /*54350*/  LDL.LU R47, [R1+0x148c] ;  /* 0x00148c00012f7983 */ /* 0x000f280000300800 */
[----:B------:R-:W2:Y:S04]  /*54360*/  LDL.LU.64 R38, [R1+0x3ca0] ;  /* 0x003ca00001267983 */ /* 0x000ea80000300a00 */
[----:B------:R-:W2:Y:S04]  /*54370*/  LDL.LU.64 R36, [R1+0x3c98] ;  /* 0x003c980001247983 */ /* 0x000ea80000300a00 */
[----:B------:R-:W-:Y:S04]  /*54380*/  STL.64 [R1+0xfe0], R32 ;  /* 0x000fe02001007387 */ /* 0x000fe80000100a00 */
[----:B------:R0:W-:Y:S04]  /*54390*/  STL.64 [R1+0xfe8], R34 ;  /* 0x000fe82201007387 */ /* 0x0001e80000100a00 */
[----:B0-----:R-:W2:Y:S04]  /*543a0*/  LDL.LU.64 R34, [R1+0x3c90] ;  /* 0x003c900001227983 */ /* 0x001ea80000300a00 */
[----:B------:R-:W2:Y:S01]  /*543b0*/  LDL.LU.64 R32, [R1+0x3c88] ;  /* 0x003c880001207983 */ /* 0x000ea20000300a00 */
[----:B------:R-:W-:-:S07]  /*543c0*/  IMAD.MOV.U32 R53, RZ, RZ, R30 ;  /* 0x000000ffff357224 */ /* 0x000fce00078e001e */
[C---:B------:R-:W-:Y:S08]  /*543d0*/  HMMA.16816.F32 R56, R12.reuse, R52, R56 ;  /* 0x000000340c38723c */ /* 0x040ff00000001838 */
[C---:B--2---:R-:W-:Y:S01]  /*543e0*/  HMMA.16816.F32 R52, R12.reuse, R32, R48 ;  /* 0x000000200c34723c */ /* 0x044fe20000001830 */
[----:B------:R-:W2:Y:S10]  /*543f0*/  LDL.LU R48, [R1+0x1470] ;  /* 0x0014700001307983 */ /* 0x000eb40000300800 */
[----:B------:R-:W-:Y:S04]  /*54400*/  STL.64 [R1+0xfd0], R56 ;  /* 0x000fd03801007387 */ /* 0x000fe80000100a00 */
[----:B------:R-:W-:Y:S01]  /*54410*/  STL.64 [R1+0xfd8], R58 ;  /* 0x000fd83a01007387 */ /* 0x000fe20000100a00 */
[C---:B------:R-:W-:Y:S08]  /*54420*/  HMMA.16816.F32 R8, R12.reuse, R36, R8 ;  /* 0x000000240c08723c */ /* 0x040ff00000001808 */
[C---:B----4-:R-:W-:Y:S01]  /*54430*/  HMMA.16816.F32 R44, R12.reuse, R40, R44 ;  /* 0x000000280c2c723c */ /* 0x050fe2000000182c */
[----:B------:R0:W-:Y:S04]  /*54440*/  STL.64 [R1+0xfc0], R52 ;  /* 0x000fc03401007387 */ /* 0x0001e80000100a00 */
[----:B------:R1:W-:Y:S04]  /*54450*/  STL.64 [R1+0xfc8], R54 ;  /* 0x000fc83601007387 */ /* 0x0003e80000100a00 */
[----:B------:R-:W2:Y:S04]  /*54460*/  LDL.LU R49, [R1+0x1474] ;  /* 0x0014740001317983 */ /* 0x000ea80000300800 */
[----:B------:R-:W2:Y:S04]  /*54470*/  LDL.LU R50, [R1+0x1478] ;  /* 0x0014780001327983 */ /* 0x000ea80000300800 */
[----:B------:R-:W2:Y:S04]  /*54480*/  LDL.LU R51, [R1+0x147c] ;  /* 0x00147c0001337983 */ /* 0x000ea80000300800 */
        /* <DEDUP_REMOVED lines=20> */
[----:B------:R-:W-:Y:S04]  /*545d0*/  STL.64 [R1+0x3c10], R38 ;  /* 0x003c102601007387 */ /* 0x000fe80000100a00 */
[----:B------:R-:W-:Y:S04]  /*545e0*/  STL.64 [R1+0x3c08], R36 ;  /* 0x003c082401007387 */ /* 0x000fe80000100a00 */
[----:B------:R-:W-:Y:S04]  /*545f0*/  STL.64 [R1+0xfa0], R44 ;  /* 0x000fa02c01007387 */ /* 0x000fe80000100a00 */
[----:B------:R0:W-:Y:S04]  /*54600*/  STL.64 [R1+0xfa8], R46 ;  /* 0x000fa82e01007387 */ /* 0x0001e80000100a00 */
[----:B0-----:R-:W2:Y:S04]  /*54610*/  LDL.LU.64 R46, [R1+0x3c80] ;  /* 0x003c8000012e7983 */ /* 0x001ea80000300a00 */
[----:B------:R-:W2:Y:S04]  /*54620*/  LDL.LU.64 R44, [R1+0x3c78] ;  /* 0x003c7800012c7983 */ /* 0x000ea80000300a00 */
        /* <DEDUP_REMOVED lines=23> */
[----:B------:R-:W3:Y:S04]  /*547a0*/  LDL.LU.64 R52, [R1+0x3c58] ;  /* 0x003c580001347983 */ /* 0x000ee80000300a00 */
[----:B--2---:R-:W-:Y:S04]  /*547b0*/  STL.64 [R1+0x3be0], R50 ;  /* 0x003be03201007387 */ /* 0x004fe80000100a00 */
[----:B------:R-:W-:Y:S01]  /*547c0*/  STL.64 [R1+0x3bd8], R48 ;  /* 0x003bd83001007387 */ /* 0x000fe20000100a00 */
[----:B---3--:R-:W-:-:S15]  /*547d0*/  HMMA.16816.F32 R56, R12, R52, R56 ;  /* 0x000000340c38723c */ /* 0x008fde0000001838 */
[----:B------:R-:W-:-:S04]  /*547e0*/  NOP ;  /* 0x0000000000007918 */ /* 0x000fc80000000000 */
[----:B------:R0:W-:Y:S04]  /*547f0*/  STL.64 [R1+0xf70], R56 ;  /* 0x000f703801007387 */ /* 0x0001e80000100a00 */
[----:B------:R-:W-:Y:S04]  /*54800*/  STL.64 [R1+0xf78], R58 ;  /* 0x000f783a01007387 */ /* 0x000fe80000100a00 */
[----:B0-----:R-:W2:Y:S04]  /*54810*/  LDL.LU.64 R56, [R1+0x3c50] ;  /* 0x003c500001387983 */ /* 0x001ea80000300a00 */
[----:B----4-:R-:W-:Y:S04]  /*54820*/  STL.64 [R1+0x3c30], R54 ;  /* 0x003c303601007387 */ /* 0x010fe80000100a00 */
[----:B------:R0:W-:Y:S04]  /*54830*/  STL.64 [R1+0x3c28], R52 ;  /* 0x003c283401007387 */ /* 0x0001e80000100a00 */
[----:B0-----:R-:W3:Y:S04]  /*54840*/  LDL.LU R52, [R1+0x360] ;  /* 0x0003600001347983 */ /* 0x001ee80000300800 */
[----:B------:R-:W3:Y:S04]  /*54850*/  LDL.LU R53, [R1+0x364] ;  /* 0x0003640001357983 */ /* 0x000ee80000300800 */
[----:B------:R-:W3:Y:S04]  /*54860*/  LDL.LU R54, [R1+0x368] ;  /* 0x0003680001367983 */ /* 0x000ee80000300800 */
[----:B------:R-:W3:Y:S01]  /*54870*/  LDL.LU R55, [R1+0x36c] ;  /* 0x00036c0001377983 */ /* 0x000ee20000300800 */
[----:B--2---:R-:W-:Y:S03]  /*54880*/  HMMA.16816.F32 R12, R12, R56, R8 ;  /* 0x000000380c0c723c */ /* 0x004fe60000001808 */
[----:B------:R-:W2:Y:S04]  /*54890*/  LDL.LU.64 R10, [R1+0x3c48] ;  /* 0x003c4800010a7983 */ /* 0x000ea80000300a00 */
[----:B------:R-:W2:-:S12]  /*548a0*/  LDL.LU.64 R8, [R1+0x3c40] ;  /* 0x003c400001087983 */ /* 0x000e980000300a00 */
[----:B------:R0:W-:Y:S04]  /*548b0*/  STL.64 [R1+0xf50], R12 ;  /* 0x000f500c01007387 */ /* 0x0001e80000100a00 */
[----:B------:R-:W-:Y:S04]  /*548c0*/  STL.64 [R1+0xf58], R14 ;  /* 0x000f580e01007387 */ /* 0x000fe80000100a00 */
[----:B0-----:R-:W4:Y:S04]  /*548d0*/  LDL.64 R12, [R1+0xc0] ;  /* 0x0000c000010c7983 */ /* 0x001f280000100a00 */
[----:B------:R0:W-:Y:S04]  /*548e0*/  STL.64 [R1+0x3c38], R56 ;  /* 0x003c383801007387 */ /* 0x0001e80000100a00 */
[----:B0-----:R-:W3:Y:S04]  /*548f0*/  LDL.LU R56, [R1+0x370] ;  /* 0x0003700001387983 */ /* 0x001ee80000300800 */
[----:B------:R-:W3:Y:S04]  /*54900*/  LDL.LU R57, [R1+0x374] ;  /* 0x0003740001397983 */ /* 0x000ee80000300800 */
[----:B------:R-:W3:Y:S04]  /*54910*/  LDL.LU R58, [R1+0x378] ;  /* 0x00037800013a7983 */ /* 0x000ee80000300800 */
[----:B------:R-:W3:Y:S01]  /*54920*/  LDL.LU R59, [R1+0x37c] ;  /* 0x00037c00013b7983 */ /* 0x000ee20000300800 */
[----:B------:R-:W-:-:S02]  /*54930*/  IMAD.MOV.U32 R48, RZ, RZ, R19 ;  /* 0x000000ffff307224 */ /* 0x000fc400078e0013 */
[----:B------:R-:W-:Y:S02]  /*54940*/  IMAD.MOV.U32 R49, RZ, RZ, R18 ;  /* 0x000000ffff317224 */ /* 0x000fe400078e0012 */
[----:B------:R-:W-:Y:S02]  /*54950*/  IMAD.MOV.U32 R36, RZ, RZ, R23 ;  /* 0x000000ffff247224 */ /* 0x000fe400078e0017 */
[----:B------:R-:W-:Y:S01]  /*54960*/  IMAD.MOV.U32 R37, RZ, RZ, R22 ;  /* 0x000000ffff257224 */ /* 0x000fe200078e0016 */
[C---:B--2---:R-:W-:Y:S08]  /*54970*/  HMMA.16816.F32 R44, R8.reuse, R24, R44 ;  /* 0x00000018082c723c */ /* 0x044ff0000000182c */
[----:B------:R-:W-:Y:S01]  /*54980*/  HMMA.16816.F32 R36, R8, R36, R40 ;  /* 0x000000240824723c */ /* 0x000fe20000001828 */
[----:B----4-:R-:W-:-:S02]  /*54990*/  IMAD.MOV.U32 R19, RZ, RZ, R12 ;  /* 0x000000ffff137224 */ /* 0x010fc400078e000c */
[----:B------:R-:W-:-:S05]  /*549a0*/  IMAD.MOV.U32 R18, RZ, RZ, R13 ;  /* 0x000000ffff127224 */ /* 0x000fca00078e000d */
[C---:B---3--:R-:W-:Y:S08]  /*549b0*/  HMMA.16816.F32 R56, R8.reuse, R12, R56 ;  /* 0x0000000c0838723c */ /* 0x048ff00000001838 */
[C---:B------:R-:W-:Y:S08]  /*549c0*/  HMMA.16816.F32 R12, R8.reuse, R48, R52 ;  /* 0x00000030080c723c */ /* 0x040ff00000001834 */
[C---:B------:R-:W-:Y:S03]  /*549d0*/  HMMA.16816.F32 R4, R8.reuse, R20, R4 ;  /* 0x000000140804723c */ /* 0x040fe60000001804 */
[----:B------:R-:W-:Y:S04]  /*549e0*/  STL.64 [R1+0xf40], R56 ;  /* 0x000f403801007387 */ /* 0x000fe80000100a00 */
[----:B------:R-:W-:Y:S04]  /*549f0*/  STL.64 [R1+0xf48], R58 ;  /* 0x000f483a01007387 */ /* 0x000fe80000100a00 */
[----:B------:R-:W-:Y:S04]  /*54a00*/  STL.64 [R1+0xf30], R12 ;  /* 0x000f300c01007387 */ /* 0x000fe80000100a00 */
[----:B------:R0:W-:Y:S02]  /*54a10*/  STL.64 [R1+0xf38], R14 ;  /* 0x000f380e01007387 */ /* 0x0001e40000100a00 */
[C---:B0-----:R-:W-:Y:S02]  /*54a20*/  HMMA.16816.F32 R12, R8.reuse, R28, R32 ;  /* 0x0000001c080c723c */ /* 0x041fe40000001820 */
[----:B------:R0:W-:Y:S04]  /*54a30*/  STL.64 [R1+0xf20], R44 ;  /* 0x000f202c01007387 */ /* 0x0001e80000100a00 */
[----:B------:R1:W-:Y:S04]  /*54a40*/  STL.64 [R1+0xf28], R46 ;  /* 0x000f282e01007387 */ /* 0x0003e80000100a00 */
[----:B------:R-:W-:Y:S04]  /*54a50*/  STL.64 [R1+0xf10], R36 ;  /* 0x000f102401007387 */ /* 0x000fe80000100a00 */
[----:B------:R-:W-:Y:S04]  /*54a60*/  STL.64 [R1+0xf18], R38 ;  /* 0x000f182601007387 */ /* 0x000fe80000100a00 */
[----:B0-----:R-:W2:Y:S04]  /*54a70*/  LDL.LU R44, [R1+0x1280] ;  /* 0x00128000012c7983 */ /* 0x001ea80000300800 */
[----:B------:R-:W-:Y:S04]  /*54a80*/  STL.64 [R1+0xf00], R12 ;  /* 0x000f000c01007387 */ /* 0x000fe80000100a00 */
[----:B------:R-:W-:Y:S04]  /*54a90*/  STL.64 [R1+0xf08], R14 ;  /* 0x000f080e01007387 */ /* 0x000fe80000100a00 */
[----:B------:R-:W0:Y:S04]  /*54aa0*/  LDSM.16.MT88.4 R12, [R31+UR5+0x4080] ;  /* 0x004080051f0c783b */ /* 0x000e280008004200 */
[----:B------:R3:W-:Y:S04]  /*54ab0*/  STL.64 [R1+0xef0], R4 ;  /* 0x000ef00401007387 */ /* 0x0007e80000100a00 */
[----:B------:R4:W-:Y:S04]  /*54ac0*/  STL.64 [R1+0xef8], R6 ;  /* 0x000ef80601007387 */ /* 0x0009e80000100a00 */
[----:B------:R-:W2:Y:S04]  /*54ad0*/  LDL.LU R45, [R1+0x1284] ;  /* 0x00128400012d7983 */ /* 0x000ea80000300800 */
[----:B-1----:R-:W2:Y:S04]  /*54ae0*/  LDL.LU R46, [R1+0x1288] ;  /* 0x00128800012e7983 */ /* 0x002ea80000300800 */
[----:B------:R-:W2:Y:S04]  /*54af0*/  LDL.LU R47, [R1+0x128c] ;  /* 0x00128c00012f7983 */ /* 0x000ea80000300800 */
[----:B---3--:R-:W3:Y:S04]  /*54b00*/  LDL.LU R4, [R1+0x12d0] ;  /* 0x0012d00001047983 */ /* 0x008ee80000300800 */
[----:B------:R-:W3:Y:S04]  /*54b10*/  LDL.LU R5, [R1+0x12d4] ;  /* 0x0012d40001057983 */ /* 0x000ee80000300800 */
[----:B----4-:R-:W3:Y:S04]  /*54b20*/  LDL.LU R6, [R1+0x12d8] ;  /* 0x0012d80001067983 */ /* 0x010ee80000300800 */
[----:B------:R-:W3:Y:S04]  /*54b30*/  LDL.LU R7, [R1+0x12dc] ;  /* 0x0012dc0001077983 */ /* 0x000ee80000300800 */
[----:B------:R-:W4:Y:S04]  /*54b40*/  LDL.64 R56, [R1+0x50] ;  /* 0x0000500001387983 */ /* 0x000f280000100a00 */
[----:B------:R-:W2:Y:S04]  /*54b50*/  LDL.LU R52, [R1+0x12b0] ;  /* 0x0012b00001347983 */ /* 0x000ea80000300800 */
        /* <DEDUP_REMOVED lines=12> */
[----:B------:R1:W-:Y:S04]  /*54c20*/  STL.64 [R1+0x3bb0], R20 ;  /* 0x003bb01401007387 */ /* 0x0003e80000100a00 */
[----:B-1----:R-:W4:Y:S04]  /*54c30*/  LDL.64 R20, [R1+0xb0] ;  /* 0x0000b00001147983 */ /* 0x002f280000100a00 */
[----:B------:R-:W-:Y:S04]  /*54c40*/  STL [R1+0x3ba8], R31 ;  /* 0x003ba81f01007387 */ /* 0x000fe80000100800 */
[----:B------:R1:W-:Y:S04]  /*54c50*/  STL.64 [R1+0x3ba0], R28 ;  /* 0x003ba01c01007387 */ /* 0x0003e80000100a00 */
        /* <DEDUP_REMOVED lines=13> */
[----:B------:R-:W4:Y:S01]  /*54d30*/  LDL.LU R15, [R1+0x12cc] ;  /* 0x0012cc00010f7983 */ /* 0x000f220000300800 */
[C---:B---3--:R-:W-:Y:S08]  /*54d40*/  HMMA.16816.F32 R4, R8.reuse, R16, R4 ;  /* 0x000000100804723c */ /* 0x048ff00000001804 */
[C---:B--2---:R-:W-:Y:S11]  /*54d50*/  HMMA.16816.F32 R52, R8.reuse, R32, R52 ;  /* 0x000000200834723c */ /* 0x044ff60000001834 */
[----:B------:R0:W-:Y:S04]  /*54d60*/  STL.64 [R1+0xf60], R4 ;  /* 0x000f600401007387 */ /* 0x0001e80000100a00 */
[----:B------:R1:W-:Y:S04]  /*54d70*/  STL.64 [R1+0xf68], R6 ;  /* 0x000f680601007387 */ /* 0x0003e80000100a00 */
[----:B0-----:R-:W2:Y:S04]  /*54d80*/  LDL.LU R4, [R1+0x10d0] ;  /* 0x0010d00001047983 */ /* 0x001ea80000300800 */
[----:B------:R-:W2:Y:S04]  /*54d90*/  LDL.LU R5, [R1+0x10d4] ;  /* 0x0010d40001057983 */ /* 0x000ea80000300800 */
[----:B-1----:R-:W2:Y:S04]  /*54da0*/  LDL.LU R6, [R1+0x10d8] ;  /* 0x0010d80001067983 */ /* 0x002ea80000300800 */
[----:B------:R-:W2:Y:S01]  /*54db0*/  LDL.LU R7, [R1+0x10dc] ;  /* 0x0010dc0001077983 */ /* 0x000ea20000300800 */
[----:B----4-:R-:W-:-:S15]  /*54dc0*/  HMMA.16816.F32 R12, R8, R56, R12 ;  /* 0x00000038080c723c */ /* 0x010fde000000180c */
[----:B------:R-:W-:-:S04]  /*54dd0*/  NOP ;  /* 0x0000000000007918 */ /* 0x000fc80000000000 */
[----:B------:R0:W-:Y:S04]  /*54de0*/  STL.64 [R1+0x1060], R12 ;  /* 0x0010600c01007387 */ /* 0x0001e80000100a00 */
[----:B------:R1:W-:Y:S01]  /*54df0*/  STL.64 [R1+0x1068], R14 ;  /* 0x0010680e01007387 */ /* 0x0003e20000100a00 */
[----:B0-----:R-:W-:Y:S02]  /*54e00*/  IMAD.MOV.U32 R13, RZ, RZ, R56 ;  /* 0x000000ffff0d7224 */ /* 0x001fe400078e0038 */
[----:B------:R-:W-:Y:S02]  /*54e10*/  IMAD.MOV.U32 R12, RZ, RZ, R57 ;  /* 0x000000ffff0c7224 */ /* 0x000fe400078e0039 */
[----:B------:R-:W3:Y:S04]  /*54e20*/  LDL.LU.64 R56, [R1+0x3c38] ;  /* 0x003c380001387983 */ /* 0x000ee80000300a00 */
[----:B------:R-:W-:Y:S04]  /*54e30*/  STL.64 [R1+0x1070], R52 ;  /* 0x0010703401007387 */ /* 0x000fe80000100a00 */
[----:B------:R0:W-:Y:S01]  /*54e40*/  STL.64 [R1+0x1078], R54 ;  /* 0x0010783601007387 */ /* 0x0001e20000100a00 */
[----:B-1----:R-:W-:-:S02]  /*54e50*/  IMAD.MOV.U32 R15, RZ, RZ, R32 ;  /* 0x000000ffff0f7224 */ /* 0x002fc400078e0020 */
[----:B------:R-:W-:Y:S01]  /*54e60*/  IMAD.MOV.U32 R14, RZ, RZ, R33 ;  /* 0x000000ffff0e7224 */ /* 0x000fe200078e0021 */
        /* <DEDUP_REMOVED lines=53> */
[----:B------:R-:W2:Y:S01]  /*551c0*/  LDL.LU.64 R4, [R1+0x3bc8] ;  /* 0x003bc80001047983 */ /* 0x000ea20000300a00 */
[C---:B---3--:R-:W-:Y:S08]  /*551d0*/  HMMA.16816.F32 R44, R8.reuse, R52, R44 ;  /* 0x00000034082c723c */ /* 0x048ff0000000182c */
[----:B------:R-:W-:Y:S01]  /*551e0*/  HMMA.16816.F32 R8, R8, R56, R40 ;  /* 0x000000380808723c */ /* 0x000fe20000001828 */
[----:B------:R-:W-:-:S02]  /*551f0*/  IMAD.MOV.U32 R32, RZ, RZ, R19 ;  /* 0x000000ffff207224 */ /* 0x000fc400078e0013 */
[----:B------:R-:W-:Y:S01]  /*55200*/  IMAD.MOV.U32 R33, RZ, RZ, R18 ;  /* 0x000000ffff217224 */ /* 0x000fe200078e0012 */
[----:B------:R-:W-:Y:S04]  /*55210*/  STL.64 [R1+0x3b88], R50 ;  /* 0x003b883201007387 */ /* 0x000fe80000100a00 */
[----:B------:R-:W-:Y:S04]  /*55220*/  STL.64 [R1+0x3b80], R48 ;  /* 0x003b803001007387 */ /* 0x000fe80000100a00 */
[----:B----4-:R-:W-:Y:S04]  /*55230*/  STL.64 [R1+0x3b98], R54 ;  /* 0x003b983601007387 */ /* 0x010fe80000100a00 */
[----:B------:R-:W-:Y:S04]  /*55240*/  STL.64 [R1+0x3b90], R52 ;  /* 0x003b903401007387 */ /* 0x000fe80000100a00 */
[----:B------:R-:W-:Y:S04]  /*55250*/  STL.64 [R1+0x10e0], R44 ;  /* 0x0010e02c01007387 */ /* 0x000fe80000100a00 */
[----:B------:R-:W-:Y:S04]  /*55260*/  STL.64 [R1+0x10e8], R46 ;  /* 0x0010e82e01007387 */ /* 0x000fe80000100a00 */
[----:B------:R-:W-:Y:S04]  /*55270*/  STL.64 [R1+0x3b38], R56 ;  /* 0x003b383801007387 */ /* 0x000fe80000100a00 */
[----:B------:R-:W-:Y:S04]  /*55280*/  STL.64 [R1+0x10c0], R8 ;  /* 0x0010c00801007387 */ /* 0x000fe80000100a00 */
[----:B------:R0:W-:Y:S01]  /*55290*/  STL.64 [R1+0x10c8], R10 ;  /* 0x0010c80a01007387 */ /* 0x0001e20000100a00 */
[----:B------:R-:W-:-:S02]  /*552a0*/  IMAD.MOV.U32 R19, RZ, RZ, R20 ;  /* 0x000000ffff137224 */ /* 0x000fc400078e0014 */
[----:B------:R-:W-:Y:S01]  /*552b0*/  IMAD.MOV.U32 R18, RZ, RZ, R21 ;  /* 0x000000ffff127224 */ /* 0x000fe200078e0015 */
[C---:B--2---:R-:W-:Y:S08]  /*552c0*/  HMMA.16816.F32 R32, R4.reuse, R32, R36 ;  /* 0x000000200420723c */ /* 0x044ff00000001824 */
[----:B0-----:R-:W-:Y:S11]  /*552d0*/  HMMA.16816.F32 R8, R4, R20, R28 ;  /* 0x000000140408723c */ /* 0x001ff6000000181c */
[----:B------:R-:W-:Y:S04]  /*552e0*/  STL.64 [R1+0x8d0], R32 ;  /* 0x0008d02001007387 */ /* 0x000fe80000100a00 */
[----:B------:R-:W-:Y:S04]  /*552f0*/  STL.64 [R1+0x8d8], R34 ;  /* 0x0008d82201007387 */ /* 0x000fe80000100a00 */
[----:B------:R-:W-:Y:S04]  /*55300*/  STL.64 [R1+0x8c0], R8 ;  /* 0x0008c00801007387 */ /* 0x000fe80000100a00 */
[----:B------:R-:W-:Y:S04]  /*55310*/  STL.64 [R1+0x8c8], R10 ;  /* 0x0008c80a01007387 */ /* 0x000fe80000100a00 */
[----:B------:R-:W-:Y:S04]  /*55320*/  STL.64 [R1+0x3bc0], R18 ;  /* 0x003bc01201007387 */ /* 0x000fe80000100a00 */
[----:B------:R0:W-:Y:S04]  /*55330*/  STL.64 [R1+0x3bb8], R16 ;  /* 0x003bb81001007387 */ /* 0x0001e80000100a00 */
        /* <DEDUP_REMOVED lines=37> */
[----:B------:R-:W4:Y:S01]  /*55590*/  LDL.LU R13, [R1+0x1774] ;  /* 0x00177400010d7983 */ /* 0x000f220000300800 */
[----:B------:R-:W-:-:S03]  /*555a0*/  IMAD.MOV.U32 R32, RZ, RZ, R15 ;  /* 0x000000ffff207224 */ /* 0x000fc600078e000f */
[----:B------:R-:W4:Y:S04]  /*555b0*/  LDL.LU R14, [R1+0x1778] ;  /* 0x00177800010e7983 */ /* 0x000f280000300800 */
[----:B------:R-:W4:Y:S01]  /*555c0*/  LDL.LU R15, [R1+0x177c] ;  /* 0x00177c00010f7983 */ /* 0x000f220000300800 */
[C---:B---3--:R-:W-:Y:S08]  /*555d0*/  HMMA.16816.F32 R16, R4.reuse, R24, R16 ;  /* 0x000000180410723c */ /* 0x048ff00000001810 */
[----:B--2---:R-:W-:Y:S11]  /*555e0*/  HMMA.16816.F32 R20, R4, R28, R20 ;  /* 0x0000001c0414723c */ /* 0x004ff60000001814 */
[----:B------:R-:W-:Y:S04]  /*555f0*/  STL.64 [R1+0x8b0], R16 ;  /* 0x0008b01001007387 */ /* 0x000fe80000100a00 */
[----:B------:R0:W-:Y:S04]  /*55600*/  STL.64 [R1+0x8b8], R18 ;  /* 0x0008b81201007387 */ /* 0x0001e80000100a00 */
[----:B0-----:R-:W2:Y:S04]  /*55610*/  LDL.LU.64 R18, [R1+0x3bc0] ;  /* 0x003bc00001127983 */ /* 0x001ea80000300a00 */
[----:B------:R-:W3:Y:S04]  /*55620*/  LDL.LU.64 R16, [R1+0x3bb8] ;  /* 0x003bb80001107983 */ /* 0x000ee80000300a00 */
[----:B------:R0:W-:Y:S04]  /*55630*/  STL.64 [R1+0x3b08], R24 ;  /* 0x003b081801007387 */ /* 0x0001e80000100a00 */
[----:B0-----:R-:W2:Y:S04]  /*55640*/  LDL.LU R24, [R1+0x1780] ;  /* 0x0017800001187983 */ /* 0x001ea80000300800 */
[----:B------:R-:W2:Y:S04]  /*55650*/  LDL.LU R25, [R1+0x1784] ;  /* 0x0017840001197983 */ /* 0x000ea80000300800 */
[----:B------:R-:W2:Y:S04]  /*55660*/  LDL.LU R26, [R1+0x1788] ;  /* 0x00178800011a7983 */ /* 0x000ea80000300800 */
[----:B------:R-:W2:Y:S04]  /*55670*/  LDL.LU R27, [R1+0x178c] ;  /* 0x00178c00011b7983 */ /* 0x000ea80000300800 */
[----:B------:R0:W-:Y:S04]  /*55680*/  STL.64 [R1+0x8a0], R20 ;  /* 0x0008a01401007387 */ /* 0x0001e80000100a00 */
[----:B------:R1:W-:Y:S04]  /*55690*/  STL.64 [R1+0x8a8], R22 ;  /* 0x0008a81601007387 */ /* 0x0003e80000100a00 */
[----:B0-----:R-:W2:Y:S01]  /*556a0*/  LDL.LU.64 R20, [R1+0x3bb0] ;  /* 0x003bb00001147983 */ /* 0x001ea20000300a00 */
[----:B-1----:R-:W-:-:S02]  /*556b0*/  IMAD.MOV.U32 R23, RZ, RZ, R28 ;  /* 0x000000ffff177224 */ /* 0x002fc400078e001c */
[----:B------:R-:W-:Y:S01]  /*556c0*/  IMAD.MOV.U32 R22, RZ, RZ, R29 ;  /* 0x000000ffff167224 */ /* 0x000fe200078e001d */
[----:B------:R-:W2:Y:S04]  /*556d0*/  LDL.LU R31, [R1+0x3ba8] ;  /* 0x003ba800011f7983 */ /* 0x000ea80000300800 */
[----:B------:R-:W2:Y:S01]  /*556e0*/  LDL.LU.64 R28, [R1+0x3ba0] ;  /* 0x003ba000011c7983 */ /* 0x000ea20000300a00 */
[C---:B----4-:R-:W-:Y:S08]  /*556f0*/  HMMA.16816.F32 R40, R4.reuse, R40, R44 ;  /* 0x000000280428723c */ /* 0x050ff0000000182c */
[C---:B------:R-:W-:Y:S08]  /*55700*/  HMMA.16816.F32 R32, R4.reuse, R32, R36 ;  /* 0x000000200420723c */ /* 0x040ff00000001824 */
[C---:B--2---:R-:W-:Y:S08]  /*55710*/  HMMA.16816.F32 R52, R4.reuse, R28, R52 ;  /* 0x0000001c0434723c */ /* 0x044ff00000001834 */
[C---:B------:R-:W-:Y:S11]  /*55720*/  HMMA.16816.F32 R8, R4.reuse, R20, R8 ;  /* 0x000000140408723c */ /* 0x040ff60000001808 */
[----:B------:R-:W-:Y:S04]  /*55730*/  STL.64 [R1+0x890], R52 ;  /* 0x0008903401007387 */ /* 0x000fe80000100a00 */
[----:B------:R0:W-:Y:S04]  /*55740*/  STL.64 [R1+0x898], R54 ;  /* 0x0008983601007387 */ /* 0x0001e80000100a00 */
[----:B0-----:R-:W2:Y:S04]  /*55750*/  LDL.LU.64 R54, [R1+0x3b98] ;  /* 0x003b980001367983 */ /* 0x001ea80000300a00 */
[----:B------:R-:W4:Y:S04]  /*55760*/  LDL.LU.64 R52, [R1+0x3b90] ;  /* 0x003b900001347983 */ /* 0x000f280000300a00 */
[----:B------:R-:W-:Y:S04]  /*55770*/  STL.64 [R1+0x3af0], R20 ;  /* 0x003af01401007387 */ /* 0x000fe80000100a00 */
[----:B------:R-:W-:Y:S04]  /*55780*/  STL.64 [R1+0x880], R8 ;  /* 0x0008800801007387 */ /* 0x000fe80000100a00 */
[----:B------:R-:W-:Y:S04]  /*55790*/  STL.64 [R1+0x888], R10 ;  /* 0x0008880a01007387 */ /* 0x000fe80000100a00 */
[----:B------:R-:W0:Y:S01]  /*557a0*/  LDSM.16.MT88.4 R8, [R31+UR5+0x4100] ;  /* 0x004100051f08783b */ /* 0x000e220008004200 */
[C---:B---3--:R-:W-:Y:S03]  /*557b0*/  HMMA.16816.F32 R48, R4.reuse, R16, R48 ;  /* 0x000000100430723c */ /* 0x048fe60000001830 */
[----:B------:R-:W-:Y:S04]  /*557c0*/  STL [R1+0x3b00], R31 ;  /* 0x003b001f01007387 */ /* 0x000fe80000100800 */
[----:B------:R1:W-:Y:S04]  /*557d0*/  STL.64 [R1+0x3af8], R28 ;  /* 0x003af81c01007387 */ /* 0x0003e80000100a00 */
[----:B-1----:R-:W3:Y:S04]  /*557e0*/  LDL.LU R28, [R1+0x1760] ;  /* 0x00176000011c7983 */ /* 0x002ee80000300800 */
[----:B------:R-:W3:Y:S04]  /*557f0*/  LDL.LU R29, [R1+0x1764] ;  /* 0x00176400011d7983 */ /* 0x000ee80000300800 */
[----:B------:R-:W3:Y:S04]  /*55800*/  LDL.LU R30, [R1+0x1768] ;  /* 0x00176800011e7983 */ /* 0x000ee80000300800 */
[----:B------:R-:W3:Y:S04]  /*55810*/  LDL.LU R31, [R1+0x176c] ;  /* 0x00176c00011f7983 */ /* 0x000ee80000300800 */
[----:B0-----:R-:W-:Y:S04]  /*55820*/  STL.64 [R1+0x3ab0], R10 ;  /* 0x003ab00a01007387 */ /* 0x001fe80000100a00 */
        /* <DEDUP_REMOVED lines=10> */
[----:B------:R-:W2:Y:S04]  /*558d0*/  LDL.LU.64 R46, [R1+0x3b78] ;  /* 0x003b7800012e7983 */ /* 0x000ea80000300a00 */
[----:B------:R-:W2:Y:S04]  /*558e0*/  LDL.LU.64 R44, [R1+0x3b70] ;  /* 0x003b7000012c7983 */ /* 0x000ea80000300a00 */
[----:B------:R-:W-:Y:S04]  /*558f0*/  STL.64 [R1+0x950], R40 ;  /* 0x0009502801007387 */ /* 0x000fe80000100a00 */
[----:B------:R0:W-:Y:S04]  /*55900*/  STL.64 [R1+0x958], R42 ;  /* 0x0009582a01007387 */ /* 0x0001e80000100a00 */
[----:B0-----:R-:W2:Y:S04]  /*55910*/  LDL.LU.64 R42, [R1+0x3b68] ;  /* 0x003b6800012a7983 */ /* 0x001ea80000300a00 */
[----:B------:R-:W2:Y:S04]  /*55920*/  LDL.LU.64 R40, [R1+0x3b60] ;  /* 0x003b600001287983 */ /* 0x000ea80000300a00 */
[----:B------:R-:W2:Y:S04]  /*55930*/  LDL.LU.64 R38, [R1+0x3b58] ;  /* 0x003b580001267983 */ /* 0x000ea80000300a00 */
[----:B------:R-:W2:Y:S04]  /*55940*/  LDL.LU.64 R36, [R1+0x3b50] ;  /* 0x003b500001247983 */ /* 0x000ea80000300a00 */
[----:B------:R-:W-:Y:S04]  /*55950*/  STL.64 [R1+0x940], R32 ;  /* 0x0009402001007387 */ /* 0x000fe80000100a00 */
[----:B------:R0:W-:Y:S04]  /*55960*/  STL.64 [R1+0x948], R34 ;  /* 0x0009482201007387 */ /* 0x0001e80000100a00 */
[----:B0-----:R-:W2:Y:S04]  /*55970*/  LDL.LU.64 R34, [R1+0x3b48] ;  /* 0x003b480001227983 */ /* 0x001ea80000300a00 */
[----:B------:R-:W2:Y:S02]  /*55980*/  LDL.LU.64 R32, [R1+0x3b40] ;  /* 0x003b400001207983 */ /* 0x000ea40000300a00 */
[----:B--2---:R-:W-:Y:S02]  /*55990*/  HMMA.16816.F32 R8, R4, R32, R8 ;  /* 0x000000200408723c */ /* 0x004fe40000001808 */
[----:B------:R-:W-:Y:S04]  /*559a0*/  STL.64 [R1+0x3b20], R34 ;  /* 0x003b202201007387 */ /* 0x000fe80000100a00 */
[----:B------:R-:W-:-:S13]  /*559b0*/  STL.64 [R1+0x3b18], R32 ;  /* 0x003b182001007387 */ /* 0x000fda0000100a00 */
[----:B------:R-:W-:Y:S04]  /*559c0*/  STL.64 [R1+0x930], R8 ;  /* 0x0009300801007387 */ /* 0x000fe80000100a00 */
[----:B------:R0:W-:Y:S02]  /*559d0*/  STL.64 [R1+0x938], R10 ;  /* 0x0009380a01007387 */ /* 0x0001e40000100a00 */
[----:B0-----:R-:W-:Y:S02]  /*559e0*/  HMMA.16816.F32 R8, R4, R36, R56 ;  /* 0x000000240408723c */ /* 0x001fe40000001838 */
[----:B------:R-:W4:-:S15]  /*559f0*/  LDL.LU R56, [R1+0x1750] ;  /* 0x0017500001387983 */ /* 0x000f1e0000300800 */
[----:B------:R-:W-:Y:S02]  /*55a00*/  NOP ;  /* 0x0000000000007918 */ /* 0x000fe40000000000 */
[----:B------:R-:W-:Y:S04]  /*55a10*/  STL.64 [R1+0x920], R8 ;  /* 0x0009200801007387 */ /* 0x000fe80000100a00 */
[----:B------:R0:W-:Y:S04]  /*55a20*/  STL.64 [R1+0x928], R10 ;  /* 0x0009280a01007387 */ /* 0x0001e80000100a00 */
[----:B------:R-:W4:Y:S04]  /*55a30*/  LDL.LU R57, [R1+0x1754] ;  /* 0x0017540001397983 */ /* 0x000f280000300800 */
[----:B------:R-:W4:Y:S04]  /*55a40*/  LDL.LU R58, [R1+0x1758] ;  /* 0x00175800013a7983 */ /* 0x000f280000300800 */
[----:B------:R-:W4:Y:S01]  /*55a50*/  LDL.LU R59, [R1+0x175c] ;  /* 0x00175c00013b7983 */ /* 0x000f220000300800 */
[C---:B------:R-:W-:Y:S08]  /*55a60*/  HMMA.16816.F32 R24, R4.reuse, R40, R24 ;  /* 0x000000280418723c */ /* 0x040ff00000001818 */
[C---:B0-----:R-:W-:Y:S08]  /*55a70*/  HMMA.16816.F32 R8, R4.reuse, R44, R12 ;  /* 0x0000002c0408723c */ /* 0x041ff0000000180c */
[----:B---3--:R-:W-:Y:S01]  /*55a80*/  HMMA.16816.F32 R28, R4, R48, R28 ;  /* 0x00000030041c723c */ /* 0x008fe2000000181c */
[----:B------:R-:W2:Y:S04]  /*55a90*/  LDL.LU R12, [R1+0x1180] ;  /* 0x00118000010c7983 */ /* 0x000ea80000300800 */
[----:B------:R0:W-:Y:S04]  /*55aa0*/  STL.64 [R1+0x910], R24 ;  /* 0x0009101801007387 */ /* 0x0001e80000100a00 */
[----:B------:R-:W-:Y:S04]  /*55ab0*/  STL.64 [R1+0x918], R26 ;  /* 0x0009181a01007387 */ /* 0x000fe80000100a00 */
[----:B------:R1:W-:Y:S04]  /*55ac0*/  STL.64 [R1+0x900], R8 ;  /* 0x0009000801007387 */ /* 0x0003e80000100a00 */
[----:B------:R3:W-:Y:S04]  /*55ad0*/  STL.64 [R1+0x908], R10 ;  /* 0x0009080a01007387 */ /* 0x0007e80000100a00 */
[----:B------:R-:W2:Y:S04]  /*55ae0*/  LDL.LU R13, [R1+0x1184] ;  /* 0x00118400010d7983 */ /* 0x000ea80000300800 */
[----:B------:R-:W2:Y:S04]  /*55af0*/  LDL.LU R14, [R1+0x1188] ;  /* 0x00118800010e7983 */ /* 0x000ea80000300800 */
[----:B------:R-:W2:Y:S01]  /*55b00*/  LDL.LU R15, [R1+0x118c] ;  /* 0x00118c00010f7983 */ /* 0x000ea20000300800 */
[----:B0-----:R-:W-:-:S03]  /*55b10*/  IMAD.MOV.U32 R25, RZ, RZ, R18 ;  /* 0x000000ffff197224 */ /* 0x001fc600078e0012 */
[----:B-1----:R-:W2:Y:S04]  /*55b20*/  LDL.LU R8, [R1+0x5b0] ;  /* 0x0005b00001087983 */ /* 0x002ea80000300800 */
[----:B------:R-:W2:Y:S04]  /*55b30*/  LDL.LU R9, [R1+0x5b4] ;  /* 0x0005b40001097983 */ /* 0x000ea80000300800 */
[----:B---3--:R-:W3:Y:S04]  /*55b40*/  LDL.LU R10, [R1+0x5b8] ;  /* 0x0005b800010a7983 */ /* 0x008ee80000300800 */
[----:B------:R-:W3:Y:S04]  /*55b50*/  LDL.LU R11, [R1+0x5bc] ;  /* 0x0005bc00010b7983 */ /* 0x000ee80000300800 */
[----:B------:R-:W3:Y:S04]  /*55b60*/  LDL.64 R32, [R1+0xc0] ;  /* 0x0000c00001207983 */ /* 0x000ee80000100a00 */
[----:B------:R-:W2:Y:S04]  /*55b70*/  LDL.LU R16, [R1+0x590] ;  /* 0x0005900001107983 */ /* 0x000ea80000300800 */
[----:B------:R-:W2:Y:S01]  /*55b80*/  LDL.LU R17, [R1+0x594] ;  /* 0x0005940001117983 */ /* 0x000ea20000300800 */
[----:B------:R-:W-:-:S03]  /*55b90*/  IMAD.MOV.U32 R24, RZ, RZ, R19 ;  /* 0x000000ffff187224 */ /* 0x000fc600078e0013 */
        /* <DEDUP_REMOVED lines=16> */
[----:B------:R0:W-:Y:S04]  /*55ca0*/  STL.64 [R1+0x8e0], R56 ;  /* 0x0008e03801007387 */ /* 0x0001e80000100a00 */
[----:B------:R-:W-:Y:S04]  /*55cb0*/  STL.64 [R1+0x8e8], R58 ;  /* 0x0008e83a01007387 */ /* 0x000fe80000100a00 */
[----:B0-----:R-:W2:Y:S04]  /*55cc0*/  LDL.LU.64 R56, [R1+0x3b38] ;  /* 0x003b380001387983 */ /* 0x001ea80000300a00 */
[----:B------:R-:W-:Y:S04]  /*55cd0*/  STL.64 [R1+0x3ac8], R54 ;  /* 0x003ac83601007387 */ /* 0x000fe80000100a00 */
[----:B------:R0:W-:Y:S04]  /*55ce0*/  STL.64 [R1+0x3ac0], R52 ;  /* 0x003ac03401007387 */ /* 0x0001e80000100a00 */
[----:B0-----:R-:W4:Y:S04]  /*55cf0*/  LDL.LU R52, [R1+0x580] ;  /* 0x0005800001347983 */ /* 0x001f280000300800 */
[----:B------:R-:W4:Y:S04]  /*55d00*/  LDL.LU R53, [R1+0x584] ;  /* 0x0005840001357983 */ /* 0x000f280000300800 */
[----:B------:R-:W4:Y:S04]  /*55d10*/  LDL.LU R54, [R1+0x588] ;  /* 0x0005880001367983 */ /* 0x000f280000300800 */
[----:B------:R-:W4:Y:S01]  /*55d20*/  LDL.LU R55, [R1+0x58c] ;  /* 0x00058c0001377983 */ /* 0x000f220000300800 */
        /* <DEDUP_REMOVED lines=8> */
[----:B------:R-:W2:Y:S04]  /*55db0*/  LDL.LU R7, [R1+0x55c] ;  /* 0x00055c0001077983 */ /* 0x000ea80000300800 */
[----:B------:R0:W-:Y:S04]  /*55dc0*/  STL.64 [R1+0x3ab8], R56 ;  /* 0x003ab83801007387 */ /* 0x0001e80000100a00 */
[----:B0-----:R-:W2:Y:S01]  /*55dd0*/  LDL.64 R56, [R1+0x40] ;  /* 0x0000400001387983 */ /* 0x001ea20000100a00 */
[C---:B---3--:R-:W-:Y:S08]  /*55de0*/  HMMA.16816.F32 R8, R12.reuse, R32, R8 ;  /* 0x000000200c08723c */ /* 0x048ff00000001808 */
[----:B------:R-:W-:Y:S11]  /*55df0*/  HMMA.16816.F32 R24, R12, R24, R16 ;  /* 0x000000180c18723c */ /* 0x000ff60000001810 */
[----:B------:R0:W-:Y:S04]  /*55e00*/  STL.64 [R1+0x9f0], R8 ;  /* 0x0009f00801007387 */ /* 0x0001e80000100a00 */
[----:B------:R-:W-:Y:S04]  /*55e10*/  STL.64 [R1+0x9f8], R10 ;  /* 0x0009f80a01007387 */ /* 0x000fe80000100a00 */
[----:B------:R-:W3:Y:S01]  /*55e20*/  LDL.LU.64 R34, [R1+0x3b20] ;  /* 0x003b200001227983 */ /* 0x000ee20000300a00 */
[----:B0-----:R-:W-:-:S02]  /*55e30*/  IMAD.MOV.U32 R9, RZ, RZ, R32 ;  /* 0x000000ffff097224 */ /* 0x001fc400078e0020 */
[----:B------:R-:W-:Y:S02]  /*55e40*/  IMAD.MOV.U32 R8, RZ, RZ, R33 ;  /* 0x000000ffff087224 */ /* 0x000fe400078e0021 */
[----:B------:R-:W2:Y:S04]  /*55e50*/  LDL.LU.64 R32, [R1+0x3b18] ;  /* 0x003b180001207983 */ /* 0x000ea80000300a00 */
[----:B------:R-:W2:Y:S04]  /*55e60*/  LDL.LU.64 R16, [R1+0x3b10] ;  /* 0x003b100001107983 */ /* 0x000ea80000300a00 */
[----:B------:R0:W-:Y:S04]  /*55e70*/  STL.64 [R1+0x9e0], R24 ;  /* 0x0009e01801007387 */ /* 0x0001e80000100a00 */
[----:B------:R-:W-:Y:S04]  /*55e80*/  STL.64 [R1+0x9e8], R26 ;  /* 0x0009e81a01007387 */ /* 0x000fe80000100a00 */
[----:B0-----:R-:W4:Y:S01]  /*55e90*/  LDL.LU.64 R24, [R1+0x3b08] ;  /* 0x003b080001187983 */ /* 0x001f220000300a00 */
[----:B------:R-:W-:-:S02]  /*55ea0*/  IMAD.MOV.U32 R20, RZ, RZ, R23 ;  /* 0x000000ffff147224 */ /* 0x000fc400078e0017 */
[----:B------:R-:W-:-:S07]  /*55eb0*/  IMAD.MOV.U32 R21, RZ, RZ, R22 ;  /* 0x000000ffff157224 */ /* 0x000fce00078e0016 */
[C---:B------:R-:W-:Y:S08]  /*55ec0*/  HMMA.16816.F32 R20, R12.reuse, R20, R28 ;  /* 0x000000140c14723c */ /* 0x040ff0000000181c */
[----:B----4-:R-:W-:-:S15]  /*55ed0*/  HMMA.16816.F32 R52, R12, R24, R52 ;  /* 0x000000180c34723c */ /* 0x010fde0000001834 */
[----:B------:R-:W-:-:S04]  /*55ee0*/  NOP ;  /* 0x0000000000007918 */ /* 0x000fc80000000000 */
[----:B------:R0:W-:Y:S04]  /*55ef0*/  STL.64 [R1+0x9d0], R52 ;  /* 0x0009d03401007387 */ /* 0x0001e80000100a00 */
[----:B------:R1:W-:Y:S04]  /*55f00*/  STL.64 [R1+0x9d8], R54 ;  /* 0x0009d83601007387 */ /* 0x0003e80000100a00 */
[----:B0-----:R-:W4:Y:S04]  /*55f10*/  LDL.LU R52, [R1+0x15c0] ;  /* 0x0015c00001347983 */ /* 0x001f280000300800 */
[----:B------:R-:W4:Y:S04]  /*55f20*/  LDL.LU R53, [R1+0x15c4] ;  /* 0x0015c40001357983 */ /* 0x000f280000300800 */
[----:B-1----:R-:W4:Y:S04]  /*55f30*/  LDL.LU R54, [R1+0x15c8] ;  /* 0x0015c80001367983 */ /* 0x002f280000300800 */
[----:B------:R-:W4:Y:S04]  /*55f40*/  LDL.LU R55, [R1+0x15cc] ;  /* 0x0015cc0001377983 */ /* 0x000f280000300800 */
[----:B------:R0:W-:Y:S04]  /*55f50*/  STL.64 [R1+0x3a90], R24 ;  /* 0x003a901801007387 */ /* 0x0001e80000100a00 */
[----:B0-----:R-:W2:Y:S04]  /*55f60*/  LDL.LU R24, [R1+0x15d0] ;  /* 0x0015d00001187983 */ /* 0x001ea80000300800 */
[----:B------:R-:W2:Y:S04]  /*55f70*/  LDL.LU R25, [R1+0x15d4] ;  /* 0x0015d40001197983 */ /* 0x000ea80000300800 */
[----:B------:R-:W2:Y:S04]  /*55f80*/  LDL.LU R26, [R1+0x15d8] ;  /* 0x0015d800011a7983 */ /* 0x000ea80000300800 */
[----:B------:R-:W2:Y:S04]  /*55f90*/  LDL.LU R27, [R1+0x15dc] ;  /* 0x0015dc00011b7983 */ /* 0x000ea80000300800 */
[----:B------:R-:W2:Y:S04]  /*55fa0*/  LDL.LU R31, [R1+0x3b00] ;  /* 0x003b0000011f7983 */ /* 0x000ea80000300800 */
[----:B------:R-:W2:Y:S04]  /*55fb0*/  LDL.LU.64 R28, [R1+0x3af8] ;  /* 0x003af800011c7983 */ /* 0x000ea80000300a00 */
[----:B------:R0:W-:Y:S04]  /*55fc0*/  STL.64 [R1+0x9c0], R20 ;  /* 0x0009c01401007387 */ /* 0x0001e80000100a00 */
[----:B------:R-:W-:Y:S04]  /*55fd0*/  STL.64 [R1+0x9c8], R22 ;  /* 0x0009c81601007387 */ /* 0x000fe80000100a00 */
[----:B0-----:R-:W3:Y:S01]  /*55fe0*/  LDL.LU.64 R20, [R1+0x3af0] ;  /* 0x003af00001147983 */ /* 0x001ee20000300a00 */
[C---:B--2---:R-:W-:Y:S08]  /*55ff0*/  HMMA.16816.F32 R48, R12.reuse, R28, R48 ;  /* 0x0000001c0c30723c */ /* 0x044ff00000001830 */
[----:B---3--:R-:W-:Y:S11]  /*56000*/  HMMA.16816.F32 R4, R12, R20, R4 ;  /* 0x000000140c04723c */ /* 0x008ff60000001804 */
[----:B------:R0:W-:Y:S04]  /*56010*/  STL.64 [R1+0x9b0], R48 ;  /* 0x0009b03001007387 */ /* 0x0001e80000100a00 */
[----:B------:R1:W-:Y:S01]  /*56020*/  STL.64 [R1+0x9b8], R50 ;  /* 0x0009b83201007387 */ /* 0x0003e20000100a00 */
[----:B0-----:R-:W-:-:S02]  /*56030*/  IMAD.MOV.U32 R48, RZ, RZ, R0 ;  /* 0x000000ffff307224 */ /* 0x001fc400078e0000 */
[----:B------:R-:W-:Y:S01]  /*56040*/  IMAD.MOV.U32 R49, RZ, RZ, R2 ;  /* 0x000000ffff317224 */ /* 0x000fe200078e0002 */
[----:B------:R-:W2:Y:S04]  /*56050*/  LDL.LU R0, [R1+0x3aec] ;  /* 0x003aec0001007983 */ /* 0x000ea80000300800 */
[----:B------:R-:W3:Y:S01]  /*56060*/  LDL.LU R2, [R1+0x3ae8] ;  /* 0x003ae80001027983 */ /* 0x000ee20000300800 */
[----:B-1----:R-:W-:Y:S02]  /*56070*/  IMAD.MOV.U32 R50, RZ, RZ, R3 ;  /* 0x000000ffff327224 */ /* 0x002fe400078e0003 */
[----:B------:R-:W-:Y:S01]  /*56080*/  IMAD.MOV.U32 R51, RZ, RZ, R60 ;  /* 0x000000ffff337224 */ /* 0x000fe200078e003c */
[----:B------:R-:W4:Y:S04]  /*56090*/  LDL.LU R3, [R1+0x3ae4] ;  /* 0x003ae40001037983 */ /* 0x000f280000300800 */
[----:B------:R-:W4:Y:S04]  /*560a0*/  LDL.LU R60, [R1+0x3ae0] ;  /* 0x003ae000013c7983 */ /* 0x000f280000300800 */
[----:B------:R0:W-:Y:S04]  /*560b0*/  STL.64 [R1+0x3a80], R28 ;  /* 0x003a801c01007387 */ /* 0x0001e80000100a00 */
[----:B0-----:R-:W4:Y:S04]  /*560c0*/  LDL.64 R28, [R1+0x50] ;  /* 0x00005000011c7983 */ /* 0x001f280000100a00 */
[----:B------:R0:W-:Y:S04]  /*560d0*/  STL.64 [R1+0x3a78], R20 ;  /* 0x003a781401007387 */ /* 0x0001e80000100a00 */
[----:B0-----:R-:W4:Y:S04]  /*560e0*/  LDL.LU R20, [R1+0x15e0] ;  /* 0x0015e00001147983 */ /* 0x001f280000300800 */
[----:B------:R-:W-:Y:S04]  /*560f0*/  STL.64 [R1+0x9a0], R4 ;  /* 0x0009a00401007387 */ /* 0x000fe80000100a00 */
[----:B------:R-:W-:Y:S04]  /*56100*/  STL.64 [R1+0x9a8], R6 ;  /* 0x0009a80601007387 */ /* 0x000fe80000100a00 */
[----:B------:R-:W4:Y:S04]  /*56110*/  LDL.LU R21, [R1+0x15e4] ;  /* 0x0015e40001157983 */ /* 0x000f280000300800 */
[----:B------:R-:W4:Y:S04]  /*56120*/  LDL.LU R22, [R1+0x15e8] ;  /* 0x0015e80001167983 */ /* 0x000f280000300800 */
[----:B------:R-:W4:Y:S04]  /*56130*/  LDL.LU R23, [R1+0x15ec] ;  /* 0x0015ec0001177983 */ /* 0x000f280000300800 */
[----:B------:R-:W0:Y:S04]  /*56140*/  LDSM.16.MT88.4 R4, [R31+UR5+0x4180] ;  /* 0x004180051f04783b */ /* 0x000e280008004200 */
[----:B0-----:R2:W-:Y:S04]  /*56150*/  STL.64 [R1+0x3a40], R6 ;  /* 0x003a400601007387 */ /* 0x0015e80000100a00 */
[----:B------:R4:W-:Y:S04]  /*56160*/  STL.64 [R1+0x3a38], R4 ;  /* 0x003a380401007387 */ /* 0x0009e80000100a00 */
[----:B------:R0:W-:Y:S01]  /*56170*/  STL.64 [R1+0x3a88], R16 ;  /* 0x003a881001007387 */ /* 0x0001e20000100a00 */
[----:B--2---:R-:W-:-:S02]  /*56180*/  IMAD.MOV.U32 R7, RZ, RZ, R0 ;  /* 0x000000ffff077224 */ /* 0x004fc400078e0000 */
[----:B---3--:R-:W-:Y:S02]  /*56190*/  IMAD.MOV.U32 R6, RZ, RZ, R2 ;  /* 0x000000ffff067224 */ /* 0x008fe400078e0002 */
[----:B----4-:R-:W-:Y:S02]  /*561a0*/  IMAD.MOV.U32 R5, RZ, RZ, R3 ;  /* 0x000000ffff057224 */ /* 0x010fe400078e0003 */
[----:B------:R-:W-:-:S07]  /*561b0*/  IMAD.MOV.U32 R4, RZ, RZ, R60 ;  /* 0x000000ffff047224 */ /* 0x000fce00078e003c */
[C---:B------:R-:W-:Y:S08]  /*561c0*/  HMMA.16816.F32 R4, R12.reuse, R16, R4 ;  /* 0x000000100c04723c */ /* 0x040ff00000001804 */
[----:B0-----:R-:W-:Y:S11]  /*561d0*/  HMMA.16816.F32 R16, R12, R28, R20 ;  /* 0x0000001c0c10723c */ /* 0x001ff60000001814 */
[----:B------:R0:W-:Y:S04]  /*561e0*/  STL.64 [R1+0x990], R4 ;  /* 0x0009900401007387 */ /* 0x0001e80000100a00 */
[----:B------:R1:W-:Y:S01]  /*561f0*/  STL.64 [R1+0x998], R6 ;  /* 0x0009980601007387 */ /* 0x0003e20000100a00 */
[----:B0-----:R-:W-:-:S02]  /*56200*/  IMAD.MOV.U32 R4, RZ, RZ, R29 ;  /* 0x000000ffff047224 */ /* 0x001fc400078e001d */
[----:B-1----:R-:W-:Y:S01]  /*56210*/  IMAD.MOV.U32 R7, RZ, RZ, R28 ;  /* 0x000000ffff077224 */ /* 0x002fe200078e001c */
[----:B------:R-:W-:Y:S04]  /*56220*/  STL.64 [R1+0xb60], R16 ;  /* 0x000b601001007387 */ /* 0x000fe80000100a00 */
[----:B------:R0:W-:Y:S01]  /*56230*/  STL.64 [R1+0xb68], R18 ;  /* 0x000b681201007387 */ /* 0x0001e20000100a00 */
[----:B------:R-:W-:Y:S02]  /*56240*/  IMAD.MOV.U32 R6, RZ, RZ, R56 ;  /* 0x000000ffff067224 */ /* 0x000fe400078e0038 */
[----:B------:R-:W-:Y:S01]  /*56250*/  IMAD.MOV.U32 R5, RZ, RZ, R57 ;  /* 0x000000ffff057224 */ /* 0x000fe200078e0039 */
[C---:B0-----:R-:W-:Y:S02]  /*56260*/  HMMA.16816.F32 R16, R12.reuse, R56, R24 ;  /* 0x000000380c10723c */ /* 0x041fe40000001818 */
[----:B------:R-:W-:Y:S04]  /*56270*/  STL.64 [R1+0x3aa0], R6 ;  /* 0x003aa00601007387 */ /* 0x000fe80000100a00 */
[----:B------:R0:W-:Y:S02]  /*56280*/  STL.64 [R1+0x3a98], R4 ;  /* 0x003a980401007387 */ /* 0x0001e40000100a00 */
[----:B0-----:R-:W-:Y:S11]  /*56290*/  HMMA.16816.F32 R4, R12, R32, R52 ;  /* 0x000000200c04723c */ /* 0x001ff60000001834 */
[----:B------:R-:W-:-:S02]  /*562a0*/  IMAD.MOV.U32 R60, RZ, RZ, R19 ;  /* 0x000000ffff3c7224 */ /* 0x000fc400078e0013 */
[----:B------:R-:W-:Y:S02]  /*562b0*/  IMAD.MOV.U32 R3, RZ, RZ, R18 ;  /* 0x000000ffff037224 */ /* 0x000fe400078e0012 */
[----:B------:R-:W-:Y:S02]  /*562c0*/  IMAD.MOV.U32 R0, RZ, RZ, R17 ;  /* 0x000000ffff007224 */ /* 0x000fe400078e0011 */
[----:B------:R-:W-:Y:S01]  /*562d0*/  IMAD.MOV.U32 R2, RZ, RZ, R16 ;  /* 0x000000ffff027224 */ /* 0x000fe200078e0010 */
[----:B------:R-:W-:Y:S04]  /*562e0*/  STL [R1+0x31b4], R60 ;  /* 0x0031b43c01007387 */ /* 0x000fe80000100800 */
[----:B------:R-:W-:Y:S04]  /*562f0*/  STL [R1+0x31b0], R3 ;  /* 0x0031b00301007387 */ /* 0x000fe80000100800 */
[----:B------:R-:W-:Y:S04]  /*56300*/  STL [R1+0x31ac], R0 ;  /* 0x0031ac0001007387 */ /* 0x000fe80000100800 */
[----:B------:R-:W-:Y:S04]  /*56310*/  STL [R1+0x31a8], R2 ;  /* 0x0031a80201007387 */ /* 0x000fe80000100800 */
[----:B------:R-:W2:Y:S04]  /*56320*/  LDL.LU R28, [R1+0x15a0] ;  /* 0x0015a000011c7983 */ /* 0x000ea80000300800 */
[----:B------:R-:W-:Y:S04]  /*56330*/  STL.64 [R1+0xed0], R4 ;  /* 0x000ed00401007387 */ /* 0x000fe80000100a00 */
[----:B------:R0:W-:Y:S04]  /*56340*/  STL.64 [R1+0xed8], R6 ;  /* 0x000ed80601007387 */ /* 0x0001e80000100a00 */
[----:B------:R-:W2:Y:S04]  /*56350*/  LDL.LU R29, [R1+0x15a4] ;  /* 0x0015a400011d7983 */ /* 0x000ea80000300800 */
[----:B------:R-:W2:Y:S04]  /*56360*/  LDL.LU R30, [R1+0x15a8] ;  /* 0x0015a800011e7983 */ /* 0x000ea80000300800 */
[----:B------:R-:W2:Y:S01]  /*56370*/  LDL.LU R31, [R1+0x15ac] ;  /* 0x0015ac00011f7983 */ /* 0x000ea20000300800 */
[----:B0-----:R-:W-:Y:S03]  /*56380*/  HMMA.16816.F32 R4, R12, R36, R48 ;  /* 0x000000240c04723c */ /* 0x001fe60000001830 */
[----:B------:R-:W-:Y:S04]  /*56390*/  STL.64 [R1+0x3a50], R34 ;  /* 0x003a502201007387 */ /* 0x000fe80000100a00 */
[----:B------:R-:W-:-:S12]  /*563a0*/  STL.64 [R1+0x3a48], R32 ;  /* 0x003a482001007387 */ /* 0x000fd80000100a00 */
[----:B------:R0:W-:Y:S04]  /*563b0*/  STL.64 [R1+0xec0], R4 ;  /* 0x000ec00401007387 */ /* 0x0001e80000100a00 */
[----:B------:R1:W-:Y:S04]  /*563c0*/  STL.64 [R1+0xec8], R6 ;  /* 0x000ec80601007387 */ /* 0x0003e80000100a00 */
        /* <DEDUP_REMOVED lines=11> */
[----:B------:R-:W3:Y:S01]  /*56480*/  LDL.LU R51, [R1+0x159c] ;  /* 0x00159c0001337983 */ /* 0x000ee20000300800 */
[----:B------:R-:W-:-:S02]  /*56490*/  IMAD.MOV.U32 R25, RZ, RZ, R8 ;  /* 0x000000ffff197224 */ /* 0x000fc400078e0008 */
[----:B------:R-:W-:Y:S01]  /*564a0*/  IMAD.MOV.U32 R24, RZ, RZ, R9 ;  /* 0x000000ffff187224 */ /* 0x000fe200078e0009 */
[----:B------:R-:W4:Y:S04]  /*564b0*/  LDL.LU R8, [R1+0x540] ;  /* 0x0005400001087983 */ /* 0x000f280000300800 */
[----:B------:R-:W4:Y:S04]  /*564c0*/  LDL.LU R9, [R1+0x544] ;  /* 0x0005440001097983 */ /* 0x000f280000300800 */
[----:B------:R-:W4:Y:S04]  /*564d0*/  LDL.LU R10, [R1+0x548] ;  /* 0x00054800010a7983 */ /* 0x000f280000300800 */
[----:B------:R-:W4:Y:S04]  /*564e0*/  LDL.LU R11, [R1+0x54c] ;  /* 0x00054c00010b7983 */ /* 0x000f280000300800 */
        /* <DEDUP_REMOVED lines=8> */
[----:B------:R-:W-:Y:S04]  /*56570*/  STL.64 [R1+0x3a60], R38 ;  /* 0x003a602601007387 */ /* 0x000fe80000100a00 */
[----:B------:R0:W-:Y:S04]  /*56580*/  STL.64 [R1+0x3a58], R36 ;  /* 0x003a582401007387 */ /* 0x0001e80000100a00 */
[----:B0-----:R-:W4:Y:S04]  /*56590*/  LDL.64 R36, [R1+0xb0] ;  /* 0x0000b00001247983 */ /* 0x001f280000100a00 */
[----:B------:R-:W4:Y:S01]  /*565a0*/  LDL.LU R16, [R1+0x280] ;  /* 0x0002800001107983 */ /* 0x000f220000300800 */
[----:B--2---:R-:W-:-:S15]  /*565b0*/  HMMA.16816.F32 R20, R12, R40, R28 ;  /* 0x000000280c14723c */ /* 0x004fde000000181c */
[----:B------:R-:W-:-:S04]  /*565c0*/  NOP ;  /* 0x0000000000007918 */ /* 0x000fc80000000000 */
[----:B------:R0:W-:Y:S04]  /*565d0*/  STL.64 [R1+0xeb0], R20 ;  /* 0x000eb01401007387 */ /* 0x0001e80000100a00 */
[----:B------:R1:W-:Y:S04]  /*565e0*/  STL.64 [R1+0xeb8], R22 ;  /* 0x000eb81601007387 */ /* 0x0003e80000100a00 */
[----:B------:R-:W2:Y:S04]  /*565f0*/  LDL.LU R17, [R1+0x284] ;  /* 0x0002840001117983 */ /* 0x000ea80000300800 */
[----:B------:R-:W2:Y:S04]  /*56600*/  LDL.LU R18, [R1+0x288] ;  /* 0x0002880001127983 */ /* 0x000ea80000300800 */
[----:B------:R-:W2:Y:S04]  /*56610*/  LDL.LU R19, [R1+0x28c] ;  /* 0x00028c0001137983 */ /* 0x000ea80000300800 */
[----:B------:R-:W2:Y:S04]  /*56620*/  LDL.64 R28, [R1+0x90] ;  /* 0x00009000011c7983 */ /* 0x000ea80000100a00 */
[----:B0-----:R-:W2:Y:S04]  /*56630*/  LDL.LU R20, [R1+0x270] ;  /* 0x0002700001147983 */ /* 0x001ea80000300800 */
[----:B------:R-:W2:Y:S04]  /*56640*/  LDL.LU R21, [R1+0x274] ;  /* 0x0002740001157983 */ /* 0x000ea80000300800 */
[----:B-1----:R-:W2:Y:S04]  /*56650*/  LDL.LU R22, [R1+0x278] ;  /* 0x0002780001167983 */ /* 0x002ea80000300800 */
[----:B------:R-:W2:Y:S01]  /*56660*/  LDL.LU R23, [R1+0x27c] ;  /* 0x00027c0001177983 */ /* 0x000ea20000300800 */
[C---:B---3--:R-:W-:Y:S03]  /*56670*/  HMMA.16816.F32 R48, R12.reuse, R44, R48 ;  /* 0x0000002c0c30723c */ /* 0x048fe60000001830 */
        /* <DEDUP_REMOVED lines=9> */
[----:B------:R-:W4:Y:S02]  /*56710*/  LDL.LU.64 R48, [R1+0x3ad0] ;  /* 0x003ad00001307983 */ /* 0x000f240000300a00 */
[----:B----4-:R-:W-:-:S15]  /*56720*/  HMMA.16816.F32 R52, R12, R48, R52 ;  /* 0x000000300c34723c */ /* 0x010fde0000001834 */
[----:B------:R-:W-:-:S04]  /*56730*/  NOP ;  /* 0x0000000000007918 */ /* 0x000fc80000000000 */
        /* <DEDUP_REMOVED lines=16> */
[----:B-1----:R-:W4:Y:S04]  /*56840*/  LDL.LU R14, [R1+0x268] ;  /* 0x00026800010e7983 */ /* 0x002f280000300800 */
[----:B------:R-:W4:Y:S01]  /*56850*/  LDL.LU R15, [R1+0x26c] ;  /* 0x00026c00010f7983 */ /* 0x000f220000300800 */
[----:B--2---:R-:W-:Y:S03]  /*56860*/  HMMA.16816.F32 R24, R8, R24, R4 ;  /* 0x000000180818723c */ /* 0x004fe60000001804 */
[----:B------:R-:W2:Y:S04]  /*56870*/  LDL.LU.64 R6, [R1+0x3aa0] ;  /* 0x003aa00001067983 */ /* 0x000ea80000300a00 */
[----:B------:R-:W2:-:S12]  /*56880*/  LDL.LU.64 R4, [R1+0x3a98] ;  /* 0x003a980001047983 */ /* 0x000e980000300a00 */
[----:B------:R0:W-:Y:S04]  /*56890*/  STL.64 [R1+0xe40], R24 ;  /* 0x000e401801007387 */ /* 0x0001e80000100a00 */
[----:B------:R-:W-:Y:S04]  /*568a0*/  STL.64 [R1+0xe48], R26 ;  /* 0x000e481a01007387 */ /* 0x000fe80000100a00 */
[----:B0-----:R-:W2:Y:S01]  /*568b0*/  LDL.LU.64 R24, [R1+0x3a90] ;  /* 0x003a900001187983 */ /* 0x001ea20000300a00 */
[C---:B---3--:R-:W-:Y:S08]  /*568c0*/  HMMA.16816.F32 R40, R8.reuse, R36, R40 ;  /* 0x000000240828723c */ /* 0x048ff00000001828 */
[----:B------:R-:W-:Y:S01]  /*568d0*/  HMMA.16816.F32 R16, R8, R28, R16 ;  /* 0x0000001c0810723c */ /* 0x000fe20000001810 */
[----:B------:R-:W-:-:S02]  /*568e0*/  IMAD.MOV.U32 R2, RZ, RZ, R36 ;  /* 0x000000ffff027224 */ /* 0x000fc400078e0024 */
[----:B------:R-:W-:Y:S02]  /*568f0*/  IMAD.MOV.U32 R0, RZ, RZ, R37 ;  /* 0x000000ffff007224 */ /* 0x000fe400078e0025 */
[----:B------:R-:W-:-:S06]  /*56900*/  IMAD.MOV.U32 R3, RZ, RZ, R29 ;  /* 0x000000ffff037224 */ /* 0x000fcc00078e001d */
[----:B------:R0:W-:Y:S04]  /*56910*/  STL.64 [R1+0xe20], R40 ;  /* 0x000e202801007387 */ /* 0x0001e80000100a00 */
[----:B------:R1:W-:Y:S01]  /*56920*/  STL.64 [R1+0xe28], R42 ;  /* 0x000e282a01007387 */ /* 0x0003e20000100a00 */
[----:B--2---:R-:W-:-:S15]  /*56930*/  HMMA.16816.F32 R32, R8, R24, R32 ;  /* 0x000000180820723c */ /* 0x004fde0000001820 */
[----:B------:R-:W-:-:S04]  /*56940*/  NOP ;  /* 0x0000000000007918 */ /* 0x000fc80000000000 */
[----:B------:R2:W-:Y:S04]  /*56950*/  STL.64 [R1+0xe00], R32 ;  /* 0x000e002001007387 */ /* 0x0005e80000100a00 */
[----:B------:R-:W-:Y:S04]  /*56960*/  STL.64 [R1+0xe08], R34 ;  /* 0x000e082201007387 */ /* 0x000fe80000100a00 */
[----:B0-----:R-:W3:Y:S04]  /*56970*/  LDL.LU R40, [R1+0x1440] ;  /* 0x0014400001287983 */ /* 0x001ee80000300800 */
[----:B------:R-:W3:Y:S04]  /*56980*/  LDL.LU R41, [R1+0x1444] ;  /* 0x0014440001297983 */ /* 0x000ee80000300800 */
[----:B-1----:R-:W3:Y:S04]  /*56990*/  LDL.LU R42, [R1+0x1448] ;  /* 0x00144800012a7983 */ /* 0x002ee80000300800 */
[----:B------:R-:W3:Y:S04]  /*569a0*/  LDL.LU R43, [R1+0x144c] ;  /* 0x00144c00012b7983 */ /* 0x000ee80000300800 */
[----:B------:R-:W3:Y:S04]  /*569b0*/  LDL.LU R36, [R1+0x1430] ;  /* 0x0014300001247983 */ /* 0x000ee80000300800 */
[----:B------:R-:W3:Y:S04]  /*569c0*/  LDL.LU R37, [R1+0x1434] ;  /* 0x0014340001257983 */ /* 0x000ee80000300800 */
[----:B------:R-:W3:Y:S04]  /*569d0*/  LDL.LU R38, [R1+0x1438] ;  /* 0x0014380001267983 */ /* 0x000ee80000300800 */
[----:B------:R-:W3:Y:S04]  /*569e0*/  LDL.LU R39, [R1+0x143c] ;  /* 0x00143c0001277983 */ /* 0x000ee80000300800 */
[----:B------:R0:W-:Y:S01]  /*569f0*/  STL.64 [R1+0xd50], R16 ;  /* 0x000d501001007387 */ /* 0x0001e20000100a00 */
[----:B--2---:R-:W-:-:S03]  /*56a00*/  IMAD.MOV.U32 R33, RZ, RZ, R4 ;  /* 0x000000ffff217224 */ /* 0x004fc600078e0004 */
[----:B------:R-:W-:Y:S01]  /*56a10*/  STL.64 [R1+0xd58], R18 ;  /* 0x000d581201007387 */ /* 0x000fe20000100a00 */
[----:B------:R-:W-:-:S03]  /*56a20*/  IMAD.MOV.U32 R4, RZ, RZ, R28 ;  /* 0x000000ffff047224 */ /* 0x000fc600078e001c */
[----:B0-----:R-:W3:Y:S04]  /*56a30*/  LDL.LU.64 R16, [R1+0x3a88] ;  /* 0x003a880001107983 */ /* 0x001ee80000300a00 */
[----:B------:R-:W2:Y:S01]  /*56a40*/  LDL.LU.64 R28, [R1+0x3a80] ;  /* 0x003a8000011c7983 */ /* 0x000ea20000300a00 */
[----:B------:R-:W0:Y:S01]  /*56a50*/  S2R R27, SR_TID.X ;  /* 0x00000000001b7919 */ /* 0x000e220000002100 */
[----:B--2---:R-:W-:-:S15]  /*56a60*/  HMMA.16816.F32 R20, R8, R28, R20 ;  /* 0x0000001c0814723c */ /* 0x004fde0000001814 */
[----:B------:R-:W-:-:S04]  /*56a70*/  NOP ;  /* 0x0000000000007918 */ /* 0x000fc80000000000 */
[----:B------:R1:W-:Y:S04]  /*56a80*/  STL.64 [R1+0xd30], R20 ;  /* 0x000d301401007387 */ /* 0x0003e80000100a00 */
[----:B------:R-:W-:Y:S04]  /*56a90*/  STL.64 [R1+0xd38], R22 ;  /* 0x000d381601007387 */ /* 0x000fe80000100a00 */
[----:B-1----:R-:W4:Y:S01]  /*56aa0*/  LDL.LU.64 R20, [R1+0x3a78] ;  /* 0x003a780001147983 */ /* 0x002f220000300a00 */
[C---:B0-----:R-:W-:Y:S01]  /*56ab0*/  LOP3.LUT R31, R27.reuse, 0x7, RZ, 0xc0, !PT ;  /* 0x000000071b1f7812 */ /* 0x041fe200078ec0ff */
[----:B------:R-:W-:-:S02]  /*56ac0*/  IMAD.SHL.U32 R26, R27, 0x100, RZ ;  /* 0x000001001b1a7824 */ /* 0x000fc400078e00ff */
[----:B------:R-:W-:Y:S02]  /*56ad0*/  IMAD.SHL.U32 R27, R27, 0x2, RZ ;  /* 0x000000021b1b7824 */ /* 0x000fe400078e00ff */
[----:B------:R-:W-:Y:S01]  /*56ae0*/  IMAD R31, R31, 0x210, RZ ;  /* 0x000002101f1f7824 */ /* 0x000fe200078e02ff */
[----:B------:R0:W-:Y:S04]  /*56af0*/  STL.64 [R1+0x3a08], R28 ;  /* 0x003a081c01007387 */ /* 0x0001e80000100a00 */
[----:B------:R-:W-:-:S04]  /*56b00*/  LOP3.LUT R27, R31, 0x10, R27, 0x78, !PT ;  /* 0x000000101f1b7812 */ /* 0x000fc800078e781b */
[----:B------:R-:W-:Y:S01]  /*56b10*/  LOP3.LUT R27, R27, 0x1000, R26, 0xf8, !PT ;  /* 0x000010001b1b7812 */ /* 0x000fe200078ef81a */
[----:B0-----:R-:W2:Y:S04]  /*56b20*/  LDL.LU R28, [R1+0x13f0] ;  /* 0x0013f000011c7983 */ /* 0x001ea80000300800 */
[----:B------:R-:W2:Y:S04]  /*56b30*/  LDL.LU R29, [R1+0x13f4] ;  /* 0x0013f400011d7983 */ /* 0x000ea80000300800 */
[----:B------:R-:W2:Y:S01]  /*56b40*/  LDL.LU R30, [R1+0x13f8] ;  /* 0x0013f800011e7983 */ /* 0x000ea20000300800 */
[----:B------:R-:W-:-:S03]  /*56b50*/  LOP3.LUT R27, R27, 0x40, RZ, 0x3c, !PT ;  /* 0x000000401b1b7812 */ /* 0x000fc600078e3cff */
[----:B------:R-:W2:Y:S01]  /*56b60*/  LDL.LU R31, [R1+0x13fc] ;  /* 0x0013fc00011f7983 */ /* 0x000ea20000300800 */
[----:B---3--:R-:W-:Y:S01]  /*56b70*/  HMMA.16816.F32 R40, R8, R16, R40 ;  /* 0x000000100828723c */ /* 0x008fe20000001828 */
[----:B------:R-:W-:-:S07]  /*56b80*/  IMAD.MOV.U32 R32, RZ, RZ, R7 ;  /* 0x000000ffff207224 */ /* 0x000fce00078e0007 */
[C---:B------:R-:W-:Y:S08]  /*56b90*/  HMMA.16816.F32 R32, R8.reuse, R32, R36 ;  /* 0x000000200820723c */ /* 0x040ff00000001824 */
[----:B----4-:R-:W-:Y:S01]  /*56ba0*/  HMMA.16816.F32 R12, R8, R20, R12 ;  /* 0x00000014080c723c */ /* 0x010fe2000000180c */
[----:B------:R0:W-:Y:S04]  /*56bb0*/  STL.64 [R1+0x3a30], R20 ;  /* 0x003a301401007387 */ /* 0x0001e80000100a00 */
[----:B0-----:R-:W3:-:S14]  /*56bc0*/  LDL.LU R20, [R1+0x1400] ;  /* 0x0014000001147983 */ /* 0x001edc0000300800 */
[----:B------:R-:W-:Y:S04]  /*56bd0*/  STL.64 [R1+0xd20], R12 ;  /* 0x000d200c01007387 */ /* 0x000fe80000100a00 */
[----:B------:R-:W-:Y:S04]  /*56be0*/  STL.64 [R1+0xd28], R14 ;  /* 0x000d280e01007387 */ /* 0x000fe80000100a00 */
[----:B------:R-:W0:Y:S04]  /*56bf0*/  LDSM.16.MT88.4 R12, [R27+UR5+0x4000] ;  /* 0x004000051b0c783b */ /* 0x000e280008004200 */
[----:B------:R-:W3:Y:S04]  /*56c00*/  LDL.LU R21, [R1+0x1404] ;  /* 0x0014040001157983 */ /* 0x000ee80000300800 */
[----:B------:R-:W3:Y:S04]  /*56c10*/  LDL.LU R22, [R1+0x1408] ;  /* 0x0014080001167983 */ /* 0x000ee80000300800 */
[----:B------:R-:W3:Y:S04]  /*56c20*/  LDL.LU R23, [R1+0x140c] ;  /* 0x00140c0001177983 */ /* 0x000ee80000300800 */
[----:B------:R-:W-:Y:S04]  /*56c30*/  STL [R1+0x3a18], R27 ;  /* 0x003a181b01007387 */ /* 0x000fe80000100800 */
[----:B------:R1:W-:Y:S04]  /*56c40*/  STL.64 [R1+0x3a10], R24 ;  /* 0x003a101801007387 */ /* 0x0003e80000100a00 */
[----:B-1----:R-:W4:Y:S04]  /*56c50*/  LDL.LU R24, [R1+0x1410] ;  /* 0x0014100001187983 */ /* 0x002f280000300800 */
[----:B------:R-:W4:Y:S04]  /*56c60*/  LDL.LU R25, [R1+0x1414] ;  /* 0x0014140001197983 */ /* 0x000f280000300800 */
[----:B------:R-:W4:Y:S04]  /*56c70*/  LDL.LU R26, [R1+0x1418] ;  /* 0x00141800011a7983 */ /* 0x000f280000300800 */
[----:B------:R-:W4:Y:S04]  /*56c80*/  LDL.LU R27, [R1+0x141c] ;  /* 0x00141c00011b7983 */ /* 0x000f280000300800 */
[----:B0-----:R-:W-:Y:S04]  /*56c90*/  STL.64 [R1+0x39b0], R14 ;  /* 0x0039b00e01007387 */ /* 0x001fe80000100a00 */
[----:B------:R-:W-:Y:S04]  /*56ca0*/  STL.64 [R1+0x39a8], R12 ;  /* 0x0039a80c01007387 */ /* 0x000fe80000100a00 */
[----:B------:R-:W-:Y:S04]  /*56cb0*/  STL.64 [R1+0xd10], R40 ;  /* 0x000d102801007387 */ /* 0x000fe80000100a00 */
[----:B------:R0:W-:Y:S04]  /*56cc0*/  STL.64 [R1+0xd18], R42 ;  /* 0x000d182a01007387 */ /* 0x0001e80000100a00 */
[----:B0-----:R-:W2:Y:S04]  /*56cd0*/  LDL.LU.64 R42, [R1+0x3a70] ;  /* 0x003a7000012a7983 */ /* 0x001ea80000300a00 */
[----:B------:R-:W2:Y:S04]  /*56ce0*/  LDL.LU.64 R40, [R1+0x3a68] ;  /* 0x003a680001287983 */ /* 0x000ea80000300a00 */
[----:B------:R0:W-:Y:S04]  /*56cf0*/  STL.64 [R1+0x3a20], R16 ;  /* 0x003a201001007387 */ /* 0x0001e80000100a00 */
[----:B0-----:R-:W2:Y:S04]  /*56d00*/  LDL.LU R16, [R1+0x1420] ;  /* 0x0014200001107983 */ /* 0x001ea80000300800 */
[----:B------:R-:W2:Y:S04]  /*56d10*/  LDL.LU R17, [R1+0x1424] ;  /* 0x0014240001117983 */ /* 0x000ea80000300800 */
[----:B------:R-:W2:Y:S04]  /*56d20*/  LDL.LU R18, [R1+0x1428] ;  /* 0x0014280001127983 */ /* 0x000ea80000300800 */
[----:B------:R-:W2:Y:S04]  /*56d30*/  LDL.LU R19, [R1+0x142c] ;  /* 0x00142c0001137983 */ /* 0x000ea80000300800 */
[----:B------:R-:W3:Y:S04]  /*56d40*/  LDL.LU.64 R38, [R1+0x3a60] ;  /* 0x003a600001267983 */ /* 0x000ee80000300a00 */
[----:B------:R-:W3:Y:S04]  /*56d50*/  LDL.LU.64 R36, [R1+0x3a58] ;  /* 0x003a580001247983 */ /* 0x000ee80000300a00 */
[----:B------:R-:W-:Y:S04]  /*56d60*/  STL.64 [R1+0xd00], R32 ;  /* 0x000d002001007387 */ /* 0x000fe80000100a00 */
[----:B------:R0:W-:Y:S04]  /*56d70*/  STL.64 [R1+0xd08], R34 ;  /* 0x000d082201007387 */ /* 0x0001e80000100a00 */
[----:B0-----:R-:W3:Y:S04]  /*56d80*/  LDL.LU.64 R34, [R1+0x3a50] ;  /* 0x003a500001227983 */ /* 0x001ee80000300a00 */
[----:B------:R-:W4:Y:S01]  /*56d90*/  LDL.LU.64 R32, [R1+0x3a48] ;  /* 0x003a480001207983 */ /* 0x000f220000300a00 */
[----:B------:R-:W-:-:S02]  /*56da0*/  IMAD.MOV.U32 R12, RZ, RZ, R6 ;  /* 0x000000ffff0c7224 */ /* 0x000fc400078e0006 */
[----:B------:R-:W-:-:S07]  /*56db0*/  IMAD.MOV.U32 R13, RZ, RZ, R5 ;  /* 0x000000ffff0d7224 */ /* 0x000fce00078e0005 */
[C---:B--2---:R-:W-:Y:S08]  /*56dc0*/  HMMA.16816.F32 R16, R8.reuse, R12, R16 ;  /* 0x0000000c0810723c */ /* 0x044ff00000001810 */
[C---:B----4-:R-:W-:Y:S01]  /*56dd0*/  HMMA.16816.F32 R12, R8.reuse, R32, R24 ;  /* 0x00000020080c723c */ /* 0x050fe20000001818 */
[----:B---3--:R-:W-:Y:S10]  /*56de0*/  STL.64 [R1+0x39c0], R34 ;  /* 0x0039c02201007387 */ /* 0x008ff40000100a00 */
[----:B------:R-:W-:Y:S04]  /*56df0*/  STL.64 [R1+0xcf0], R16 ;  /* 0x000cf01001007387 */ /* 0x000fe80000100a00 */
[----:B------:R0:W-:Y:S04]  /*56e00*/  STL.64 [R1+0xcf8], R18 ;  /* 0x000cf81201007387 */ /* 0x0001e80000100a00 */
[----:B------:R-:W-:Y:S01]  /*56e10*/  STL.64 [R1+0x39b8], R32 ;  /* 0x0039b82001007387 */ /* 0x000fe20000100a00 */
[C---:B0-----:R-:W-:Y:S03]  /*56e20*/  HMMA.16816.F32 R16, R8.reuse, R40, R28 ;  /* 0x000000280810723c */ /* 0x041fe6000000181c */
[----:B------:R-:W-:Y:S04]  /*56e30*/  STL.64 [R1+0xce0], R12 ;  /* 0x000ce00c01007387 */ /* 0x000fe80000100a00 */
[----:B------:R0:W-:Y:S02]  /*56e40*/  STL.64 [R1+0xce8], R14 ;  /* 0x000ce80e01007387 */ /* 0x0001e40000100a00 */
[----:B0-----:R-:W-:Y:S02]  /*56e50*/  HMMA.16816.F32 R12, R8, R36, R20 ;  /* 0x00000024080c723c */ /* 0x001fe40000001814 */
[----:B------:R-:W-:Y:S04]  /*56e60*/  STL.64 [R1+0x39d0], R38 ;  /* 0x0039d02601007387 */ /* 0x000fe80000100a00 */
[----:B------:R-:W-:-:S13]  /*56e70*/  STL.64 [R1+0x39c8], R36 ;  /* 0x0039c82401007387 */ /* 0x000fda0000100a00 */
[----:B------:R0:W-:Y:S04]  /*56e80*/  STL.64 [R1+0xcd0], R12 ;  /* 0x000cd00c01007387 */ /* 0x0001e80000100a00 */
[----:B------:R-:W-:Y:S04]  /*56e90*/  STL.64 [R1+0xcd8], R14 ;  /* 0x000cd80e01007387 */ /* 0x000fe80000100a00 */
[----:B------:R-:W-:Y:S04]  /*56ea0*/  STL.64 [R1+0xcc0], R16 ;  /* 0x000cc01001007387 */ /* 0x000fe80000100a00 */
[----:B------:R-:W-:Y:S04]  /*56eb0*/  STL.64 [R1+0xcc8], R18 ;  /* 0x000cc81201007387 */ /* 0x000fe80000100a00 */
[----:B------:R-:W2:Y:S04]  /*56ec0*/  LDL.LU R32, [R1+0x750] ;  /* 0x0007500001207983 */ /* 0x000ea80000300800 */
[----:B------:R-:W2:Y:S04]  /*56ed0*/  LDL.LU R33, [R1+0x754] ;  /* 0x0007540001217983 */ /* 0x000ea80000300800 */
[----:B------:R-:W2:Y:S04]  /*56ee0*/  LDL.LU R34, [R1+0x758] ;  /* 0x0007580001227983 */ /* 0x000ea80000300800 */
[----:B------:R-:W2:Y:S01]  /*56ef0*/  LDL.LU R35, [R1+0x75c] ;  /* 0x00075c0001237983 */ /* 0x000ea20000300800 */
[----:B0-----:R-:W-:-:S02]  /*56f00*/  IMAD.MOV.U32 R12, RZ, RZ, R4 ;  /* 0x000000ffff0c7224 */ /* 0x001fc400078e0004 */
[----:B------:R-:W-:-:S05]  /*56f10*/  IMAD.MOV.U32 R13, RZ, RZ, R3 ;  /* 0x000000ffff0d7224 */ /* 0x000fca00078e0003 */
        /* <DEDUP_REMOVED lines=17> */
[----:B0-----:R-:W3:Y:S04]  /*57030*/  LDL.64 R12, [R1+0xc0] ;  /* 0x0000c000010c7983 */ /* 0x001ee80000100a00 */
[----:B------:R-:W3:Y:S04]  /*57040*/  LDL.LU R16, [R1+0x1c0] ;  /* 0x0001c00001107983 */ /* 0x000ee80000300800 */
[----:B------:R-:W3:Y:S04]  /*57050*/  LDL.LU R17, [R1+0x1c4] ;  /* 0x0001c40001117983 */ /* 0x000ee80000300800 */
[----:B------:R-:W3:Y:S04]  /*57060*/  LDL.LU R18, [R1+0x1c8] ;  /* 0x0001c80001127983 */ /* 0x000ee80000300800 */
[----:B------:R-:W3:Y:S04]  /*57070*/  LDL.LU R19, [R1+0x1cc] ;  /* 0x0001cc0001137983 */ /* 0x000ee80000300800 */
        /* <DEDUP_REMOVED lines=9> */
[----:B------:R1:W-:Y:S01]  /*57110*/  STL.64 [R1+0xcb8], R34 ;  /* 0x000cb82201007387 */ /* 0x0003e20000100a00 */
[C---:B----4-:R-:W-:Y:S03]  /*57120*/  HMMA.16816.F32 R4, R8.reuse, R48, R4 ;  /* 0x000000300804723c */ /* 0x050fe60000001804 */
[----:B0-----:R-:W2:Y:S04]  /*57130*/  LDL.LU R32, [R1+0x190] ;  /* 0x0001900001207983 */ /* 0x001ea80000300800 */
[----:B------:R-:W2:Y:S04]  /*57140*/  LDL.LU R33, [R1+0x194] ;  /* 0x0001940001217983 */ /* 0x000ea80000300800 */
[----:B-1----:R-:W2:Y:S04]  /*57150*/  LDL.LU R34, [R1+0x198] ;  /* 0x0001980001227983 */ /* 0x002ea80000300800 */
[----:B------:R-:W2:Y:S04]  /*57160*/  LDL.LU R35, [R1+0x19c] ;  /* 0x00019c0001237983 */ /* 0x000ea80000300800 */
[----:B------:R-:W-:Y:S04]  /*57170*/  STL.64 [R1+0x39f0], R46 ;  /* 0x0039f02e01007387 */ /* 0x000fe80000100a00 */
[----:B------:R0:W-:Y:S04]  /*57180*/  STL.64 [R1+0x39e8], R44 ;  /* 0x0039e82c01007387 */ /* 0x0001e80000100a00 */
[----:B0-----:R-:W4:Y:S04]  /*57190*/  LDL.LU R44, [R1+0x730] ;  /* 0x00073000012c7983 */ /* 0x001f280000300800 */
[----:B------:R-:W4:Y:S04]  /*571a0*/  LDL.LU R45, [R1+0x734] ;  /* 0x00073400012d7983 */ /* 0x000f280000300800 */
[----:B------:R-:W4:Y:S04]  /*571b0*/  LDL.LU R46, [R1+0x738] ;  /* 0x00073800012e7983 */ /* 0x000f280000300800 */
[----:B------:R-:W4:Y:S04]  /*571c0*/  LDL.LU R47, [R1+0x73c] ;  /* 0x00073c00012f7983 */ /* 0x000f280000300800 */
[----:B------:R-:W-:Y:S04]  /*571d0*/  STL.64 [R1+0xca0], R4 ;  /* 0x000ca00401007387 */ /* 0x000fe80000100a00 */
[----:B------:R0:W-:Y:S04]  /*571e0*/  STL.64 [R1+0xca8], R6 ;  /* 0x000ca80601007387 */ /* 0x0001e80000100a00 */
[----:B0-----:R-:W2:Y:S04]  /*571f0*/  LDL.LU.64 R6, [R1+0x3a40] ;  /* 0x003a400001067983 */ /* 0x001ea80000300a00 */
[----:B------:R-:W2:Y:S01]  /*57200*/  LDL.LU.64 R4, [R1+0x3a38] ;  /* 0x003a380001047983 */ /* 0x000ea20000300a00 */
[----:B---3--:R-:W-:Y:S01]  /*57210*/  HMMA.16816.F32 R40, R8, R56, R40 ;  /* 0x000000380828723c */ /* 0x008fe20000001828 */
[----:B------:R-:W-:-:S02]  /*57220*/  IMAD.MOV.U32 R24, RZ, RZ, R2 ;  /* 0x000000ffff187224 */ /* 0x000fc400078e0002 */
[----:B------:R-:W-:Y:S01]  /*57230*/  IMAD.MOV.U32 R25, RZ, RZ, R0 ;  /* 0x000000ffff197224 */ /* 0x000fe200078e0000 */
[----:B------:R-:W-:Y:S04]  /*57240*/  STL.64 [R1+0x3a00], R50 ;  /* 0x003a003201007387 */ /* 0x000fe80000100a00 */
[----:B------:R-:W-:Y:S01]  /*57250*/  STL.64 [R1+0x39f8], R48 ;  /* 0x0039f83001007387 */ /* 0x000fe20000100a00 */
[----:B------:R-:W-:Y:S01]  /*57260*/  IMAD.MOV.U32 R3, RZ, RZ, R13 ;  /* 0x000000ffff037224 */ /* 0x000fe200078e000d */
[----:B----4-:R-:W-:Y:S02]  /*57270*/  HMMA.16816.F32 R44, R8, R52, R44 ;  /* 0x00000034082c723c */ /* 0x010fe4000000182c */
[----:B------:R-:W3:Y:S06]  /*57280*/  LDL.LU R8, [R1+0x180] ;  /* 0x0001800001087983 */ /* 0x000eec0000300800 */
[C---:B--2---:R-:W-:Y:S08]  /*57290*/  HMMA.16816.F32 R20, R4.reuse, R12, R20 ;  /* 0x0000000c0414723c */ /* 0x044ff00000001814 */
[----:B------:R-:W-:Y:S03]  /*572a0*/  HMMA.16816.F32 R24, R4, R24, R16 ;  /* 0x000000180418723c */ /* 0x000fe60000001810 */
[----:B------:R0:W-:Y:S04]  /*572b0*/  STL.64 [R1+0xc90], R44 ;  /* 0x000c902c01007387 */ /* 0x0001e80000100a00 */
[----:B------:R1:W-:Y:S04]  /*572c0*/  STL.64 [R1+0xc98], R46 ;  /* 0x000c982e01007387 */ /* 0x0003e80000100a00 */
[----:B------:R2:W-:Y:S04]  /*572d0*/  STL.64 [R1+0x980], R40 ;  /* 0x0009802801007387 */ /* 0x0005e80000100a00 */
[----:B------:R-:W-:Y:S04]  /*572e0*/  STL.64 [R1+0x988], R42 ;  /* 0x0009882a01007387 */ /* 0x000fe80000100a00 */
[----:B------:R-:W3:Y:S04]  /*572f0*/  LDL.LU R9, [R1+0x184] ;  /* 0x0001840001097983 */ /* 0x000ee80000300800 */
[----:B------:R-:W3:Y:S04]  /*57300*/  LDL.LU R10, [R1+0x188] ;  /* 0x00018800010a7983 */ /* 0x000ee80000300800 */
[----:B------:R-:W3:Y:S04]  /*57310*/  LDL.LU R11, [R1+0x18c] ;  /* 0x00018c00010b7983 */ /* 0x000ee80000300800 */
[----:B0-----:R-:W4:Y:S04]  /*57320*/  LDL.LU R44, [R1+0x710] ;  /* 0x00071000012c7983 */ /* 0x001f280000300800 */
[----:B------:R-:W4:Y:S04]  /*57330*/  LDL.LU R45, [R1+0x714] ;  /* 0x00071400012d7983 */ /* 0x000f280000300800 */
[----:B-1----:R-:W4:Y:S04]  /*57340*/  LDL.LU R46, [R1+0x718] ;  /* 0x00071800012e7983 */ /* 0x002f280000300800 */
[----:B------:R-:W4:Y:S04]  /*57350*/  LDL.LU R47, [R1+0x71c] ;  /* 0x00071c00012f7983 */ /* 0x000f280000300800 */
[----:B------:R-:W3:Y:S04]  /*57360*/  LDL.LU R48, [R1+0x720] ;  /* 0x0007200001307983 */ /* 0x000ee80000300800 */
[----:B------:R-:W3:Y:S04]  /*57370*/  LDL.LU R49, [R1+0x724] ;  /* 0x0007240001317983 */ /* 0x000ee80000300800 */
[----:B------:R-:W3:Y:S04]  /*57380*/  LDL.LU R50, [R1+0x728] ;  /* 0x0007280001327983 */ /* 0x000ee80000300800 */
[----:B------:R-:W3:Y:S04]  /*57390*/  LDL.LU R51, [R1+0x72c] ;  /* 0x00072c0001337983 */ /* 0x000ee80000300800 */
[----:B--2---:R-:W4:Y:S04]  /*573a0*/  LDL.64 R40, [R1+0x50] ;  /* 0x0000500001287983 */ /* 0x004f280000100a00 */
[----:B------:R0:W-:Y:S04]  /*573b0*/  STL.64 [R1+0xee0], R20 ;  /* 0x000ee01401007387 */ /* 0x0001e80000100a00 */
[----:B------:R1:W-:Y:S04]  /*573c0*/  STL.64 [R1+0xee8], R22 ;  /* 0x000ee81601007387 */ /* 0x0003e80000100a00 */
[----:B0-----:R-:W3:Y:S01]  /*573d0*/  LDL.LU.64 R20, [R1+0x3a30] ;  /* 0x003a300001147983 */ /* 0x001ee20000300a00 */
[----:B-1----:R-:W-:-:S03]  /*573e0*/  IMAD.MOV.U32 R22, RZ, RZ, R12 ;  /* 0x000000ffff167224 */ /* 0x002fc600078e000c */
[----:B------:R-:W2:Y:S04]  /*573f0*/  LDL.LU.64 R12, [R1+0x3a28] ;  /* 0x003a2800010c7983 */ /* 0x000ea80000300a00 */
[----:B------:R-:W2:Y:S04]  /*57400*/  LDL.LU.64 R16, [R1+0x3a20] ;  /* 0x003a200001107983 */ /* 0x000ea80000300a00 */
[----:B------:R-:W-:Y:S04]  /*57410*/  STL.64 [R1+0xe70], R24 ;  /* 0x000e701801007387 */ /* 0x000fe80000100a00 */
[----:B------:R0:W-:Y:S04]  /*57420*/  STL.64 [R1+0xe78], R26 ;  /* 0x000e781a01007387 */ /* 0x0001e80000100a00 */
[----:B0-----:R-:W2:Y:S04]  /*57430*/  LDL.LU R27, [R1+0x3a18] ;  /* 0x003a1800011b7983 */ /* 0x001ea80000300800 */
[----:B------:R-:W2:Y:S02]  /*57440*/  LDL.LU.64 R24, [R1+0x3a10] ;  /* 0x003a100001187983 */ /* 0x000ea40000300a00 */
[----:B--2---:R-:W-:-:S15]  /*57450*/  HMMA.16816.F32 R28, R4, R24, R28 ;  /* 0x00000018041c723c */ /* 0x004fde000000181c */
[----:B------:R-:W-:-:S04]  /*57460*/  NOP ;  /* 0x0000000000007918 */ /* 0x000fc80000000000 */
[----:B------:R0:W-:Y:S04]  /*57470*/  STL.64 [R1+0xe50], R28 ;  /* 0x000e501c01007387 */ /* 0x0001e80000100a00 */
[----:B------:R-:W-:Y:S04]  /*57480*/  STL.64 [R1+0xe58], R30 ;  /* 0x000e581e01007387 */ /* 0x000fe80000100a00 */
[----:B0-----:R-:W2:Y:S01]  /*57490*/  LDL.LU.64 R28, [R1+0x3a08] ;  /* 0x003a0800011c7983 */ /* 0x001ea20000300a00 */
[----:B------:R-:W-:Y:S03]  /*574a0*/  HMMA.16816.F32 R36, R4, R12, R36 ;  /* 0x0000000c0424723c */ /* 0x000fe60000001824 */
[----:B------:R-:W4:-:S15]  /*574b0*/  LDL.LU R12, [R1+0x6b0] ;  /* 0x0006b000010c7983 */ /* 0x000f1e0000300800 */
[----:B------:R-:W-:Y:S01]  /*574c0*/  NOP ;  /* 0x0000000000007918 */ /* 0x000fe20000000000 */
[----:B------:R0:W-:Y:S04]  /*574d0*/  STL.64 [R1+0xe30], R36 ;  /* 0x000e302401007387 */ /* 0x0001e80000100a00 */
[----:B------:R1:W-:Y:S04]  /*574e0*/  STL.64 [R1+0xe38], R38 ;  /* 0x000e382601007387 */ /* 0x0003e80000100a00 */
[----:B------:R-:W4:Y:S04]  /*574f0*/  LDL.LU R13, [R1+0x6b4] ;  /* 0x0006b400010d7983 */ /* 0x000f280000300800 */
[----:B------:R-:W4:Y:S04]  /*57500*/  LDL.LU R14, [R1+0x6b8] ;  /* 0x0006b800010e7983 */ /* 0x000f280000300800 */
[----:B------:R-:W4:Y:S04]  /*57510*/  LDL.LU R15, [R1+0x6bc] ;  /* 0x0006bc00010f7983 */ /* 0x000f280000300800 */
[----:B0-----:R-:W4:Y:S01]  /*57520*/  LDL.LU R36, [R1+0x700] ;  /* 0x0007000001247983 */ /* 0x001f220000300800 */
[C---:B---3--:R-:W-:Y:S08]  /*57530*/  HMMA.16816.F32 R8, R4.reuse, R20, R8 ;  /* 0x000000140408723c */ /* 0x048ff00000001808 */
[----:B--2---:R-:W-:-:S15]  /*57540*/  HMMA.16816.F32 R32, R4, R28, R32 ;  /* 0x0000001c0420723c */ /* 0x004fde0000001820 */
[----:B------:R-:W-:-:S04]  /*57550*/  NOP ;  /* 0x0000000000007918 */ /* 0x000fc80000000000 */
[----:B------:R0:W-:Y:S04]  /*57560*/  STL.64 [R1+0xe10], R32 ;  /* 0x000e102001007387 */ /* 0x0001e80000100a00 */
[----:B------:R-:W-:Y:S04]  /*57570*/  STL.64 [R1+0xe18], R34 ;  /* 0x000e182201007387 */ /* 0x000fe80000100a00 */
[----:B------:R-:W2:Y:S04]  /*57580*/  LDL.LU R37, [R1+0x704] ;  /* 0x0007040001257983 */ /* 0x000ea80000300800 */
[----:B-1----:R-:W2:Y:S04]  /*57590*/  LDL.LU R38, [R1+0x708] ;  /* 0x0007080001267983 */ /* 0x002ea80000300800 */
[----:B------:R-:W2:Y:S04]  /*575a0*/  LDL.LU R39, [R1+0x70c] ;  /* 0x00070c0001277983 */ /* 0x000ea80000300800 */
[----:B0-----:R-:W2:Y:S04]  /*575b0*/  LDL.64 R32, [R1+0x40] ;  /* 0x0000400001207983 */ /* 0x001ea80000100a00 */
        /* <DEDUP_REMOVED lines=8> */
[----:B------:R-:W0:Y:S01]  /*57640*/  LDSM.16.MT88.4 R8, [R27+UR5+0x4080] ;  /* 0x004080051b08783b */ /* 0x000e220008004200 */
[C---:B------:R-:W-:Y:S08]  /*57650*/  HMMA.16816.F32 R48, R4.reuse, R16, R48 ;  /* 0x000000100430723c */ /* 0x040ff00000001830 */
[----:B----4-:R-:W-:Y:S01]  /*57660*/  HMMA.16816.F32 R44, R4, R40, R44 ;  /* 0x00000028042c723c */ /* 0x010fe2000000182c */
[----:B------:R-:W-:-:S02]  /*57670*/  IMAD.MOV.U32 R26, RZ, RZ, R40 ;  /* 0x000000ffff1a7224 */ /* 0x000fc400078e0028 */
[----:B------:R-:W-:Y:S01]  /*57680*/  IMAD.MOV.U32 R19, RZ, RZ, R41 ;  /* 0x000000ffff137224 */ /* 0x000fe200078e0029 */
        /* <DEDUP_REMOVED lines=14> */
[----:B------:R-:W3:Y:S04]  /*57770*/  LDL.LU.64 R42, [R1+0x39e0] ;  /* 0x0039e000012a7983 */ /* 0x000ee80000300a00 */
[----:B------:R-:W4:Y:S04]  /*57780*/  LDL.LU.64 R40, [R1+0x39d8] ;  /* 0x0039d80001287983 */ /* 0x000f280000300a00 */
[----:B------:R-:W-:Y:S04]  /*57790*/  STL.64 [R1+0x3970], R26 ;  /* 0x0039701a01007387 */ /* 0x000fe80000100a00 */
[----:B------:R0:W-:Y:S04]  /*577a0*/  STL.64 [R1+0x3968], R24 ;  /* 0x0039681801007387 */ /* 0x0001e80000100a00 */
[----:B0-----:R-:W3:Y:S04]  /*577b0*/  LDL.LU R24, [R1+0x6e0] ;  /* 0x0006e00001187983 */ /* 0x001ee80000300800 */
[----:B------:R-:W3:Y:S04]  /*577c0*/  LDL.LU R25, [R1+0x6e4] ;  /* 0x0006e40001197983 */ /* 0x000ee80000300800 */
[----:B------:R-:W3:Y:S04]  /*577d0*/  LDL.LU R26, [R1+0x6e8] ;  /* 0x0006e800011a7983 */ /* 0x000ee80000300800 */
[----:B------:R-:W3:Y:S04]  /*577e0*/  LDL.LU R27, [R1+0x6ec] ;  /* 0x0006ec00011b7983 */ /* 0x000ee80000300800 */
[----:B------:R-:W-:Y:S04]  /*577f0*/  STL [R1+0x3950], R19 ;  /* 0x0039501301007387 */ /* 0x000fe80000100800 */
[----:B------:R0:W-:Y:S04]  /*57800*/  STL.64 [R1+0x3948], R16 ;  /* 0x0039481001007387 */ /* 0x0001e80000100a00 */
[----:B0-----:R-:W3:Y:S04]  /*57810*/  LDL.LU R16, [R1+0x6f0] ;  /* 0x0006f00001107983 */ /* 0x001ee80000300800 */
[----:B------:R-:W3:Y:S04]  /*57820*/  LDL.LU R17, [R1+0x6f4] ;  /* 0x0006f40001117983 */ /* 0x000ee80000300800 */
[----:B------:R-:W3:Y:S04]  /*57830*/  LDL.LU R18, [R1+0x6f8] ;  /* 0x0006f80001127983 */ /* 0x000ee80000300800 */
        /* <DEDUP_REMOVED lines=11> */
[C---:B----4-:R-:W-:Y:S08]  /*578f0*/  HMMA.16816.F32 R8, R4.reuse, R40, R8 ;  /* 0x000000280408723c */ /* 0x050ff00000001808 */
[C---:B---3--:R-:W-:Y:S08]  /*57900*/  HMMA.16816.F32 R12, R4.reuse, R48, R12 ;  /* 0x00000030040c723c */ /* 0x048ff0000000180c */
[----:B--2---:R-:W-:Y:S01]  /*57910*/  HMMA.16816.F32 R16, R4, R32, R16 ;  /* 0x000000200410723c */ /* 0x004fe20000001810 */
[----:B------:R-:W-:Y:S04]  /*57920*/  STL.64 [R1+0x3960], R34 ;  /* 0x0039602201007387 */ /* 0x000fe80000100a00 */
[----:B------:R-:W-:-:S14]  /*57930*/  STL.64 [R1+0x3958], R32 ;  /* 0x0039582001007387 */ /* 0x000fdc0000100a00 */
[----:B------:R-:W-:Y:S04]  /*57940*/  STL.64 [R1+0xdb0], R16 ;  /* 0x000db01001007387 */ /* 0x000fe80000100a00 */
[----:B------:R0:W-:Y:S02]  /*57950*/  STL.64 [R1+0xdb8], R18 ;  /* 0x000db81201007387 */ /* 0x0001e40000100a00 */
[----:B0-----:R-:W-:Y:S02]  /*57960*/  HMMA.16816.F32 R16, R4, R36, R24 ;  /* 0x000000240410723c */ /* 0x001fe40000001818 */
[----:B------:R-:W-:Y:S04]  /*57970*/  STL.64 [R1+0x3980], R38 ;  /* 0x0039802601007387 */ /* 0x000fe80000100a00 */
[----:B------:R-:W-:-:S13]  /*57980*/  STL.64 [R1+0x3978], R36 ;  /* 0x0039782401007387 */ /* 0x000fda0000100a00 */
        /* <DEDUP_REMOVED lines=9> */
[----:B------:R0:W-:Y:S04]  /*57a20*/  STL.64 [R1+0xd80], R8 ;  /* 0x000d800801007387 */ /* 0x0001e80000100a00 */
[----:B------:R1:W-:Y:S04]  /*57a30*/  STL.64 [R1+0xd88], R10 ;  /* 0x000d880a01007387 */ /* 0x0003e80000100a00 */
[----:B0-----:R-:W2:Y:S04]  /*57a40*/  LDL.LU R8, [R1+0x6a0] ;  /* 0x0006a00001087983 */ /* 0x001ea80000300800 */
[----:B------:R0:W-:Y:S04]  /*57a50*/  STL.64 [R1+0xd70], R12 ;  /* 0x000d700c01007387 */ /* 0x0001e80000100a00 */
[----:B------:R3:W-:Y:S04]  /*57a60*/  STL.64 [R1+0xd78], R14 ;  /* 0x000d780e01007387 */ /* 0x0007e80000100a00 */
[----:B------:R-:W2:Y:S04]  /*57a70*/  LDL.LU R9, [R1+0x6a4] ;  /* 0x0006a40001097983 */ /* 0x000ea80000300800 */
[----:B-1----:R-:W2:Y:S04]  /*57a80*/  LDL.LU R10, [R1+0x6a8] ;  /* 0x0006a800010a7983 */ /* 0x002ea80000300800 */
[----:B------:R-:W2:Y:S04]  /*57a90*/  LDL.LU R11, [R1+0x6ac] ;  /* 0x0006ac00010b7983 */ /* 0x000ea80000300800 */
[----:B------:R-:W4:Y:S04]  /*57aa0*/  LDL.LU R16, [R1+0x5f0] ;  /* 0x0005f00001107983 */ /* 0x000f280000300800 */
[----:B------:R-:W4:Y:S04]  /*57ab0*/  LDL.LU R17, [R1+0x5f4] ;  /* 0x0005f40001117983 */ /* 0x000f280000300800 */
[----:B------:R-:W2:Y:S04]  /*57ac0*/  LDL.LU R18, [R1+0x5f8] ;  /* 0x0005f80001127983 */ /* 0x000ea80000300800 */
[----:B------:R-:W2:Y:S01]  /*57ad0*/  LDL.LU R19, [R1+0x5fc] ;  /* 0x0005fc0001137983 */ /* 0x000ea20000300800 */
[----:B------:R-:W-:-:S03]  /*57ae0*/  IMAD.MOV.U32 R40, RZ, RZ, R22 ;  /* 0x000000ffff287224 */ /* 0x000fc600078e0016 */
[----:B--2---:R-:W-:Y:S04]  /*57af0*/  STL.64 [R1+0x39a0], R18 ;  /* 0x0039a01201007387 */ /* 0x004fe80000100a00 */
[----:B----4-:R1:W-:Y:S04]  /*57b00*/  STL.64 [R1+0x3998], R16 ;  /* 0x0039981001007387 */ /* 0x0103e80000100a00 */
        /* <DEDUP_REMOVED lines=8> */
[----:B0-----:R-:W2:Y:S04]  /*57b90*/  LDL.LU R12, [R1+0x170] ;  /* 0x00017000010c7983 */ /* 0x001ea80000300800 */
[----:B------:R-:W2:Y:S04]  /*57ba0*/  LDL.LU R13, [R1+0x174] ;  /* 0x00017400010d7983 */ /* 0x000ea80000300800 */
[----:B---3--:R-:W2:Y:S04]  /*57bb0*/  LDL.LU R14, [R1+0x178] ;  /* 0x00017800010e7983 */ /* 0x008ea80000300800 */
[----:B------:R-:W2:Y:S01]  /*57bc0*/  LDL.LU R15, [R1+0x17c] ;  /* 0x00017c00010f7983 */ /* 0x000ea20000300800 */
[C---:B------:R-:W-:Y:S03]  /*57bd0*/  HMMA.16816.F32 R8, R4.reuse, R52, R8 ;  /* 0x000000340408723c */ /* 0x040fe60000001808 */
[----:B-1----:R-:W3:Y:S04]  /*57be0*/  LDL.LU R16, [R1+0x690] ;  /* 0x0006900001107983 */ /* 0x002ee80000300800 */
        /* <DEDUP_REMOVED lines=9> */
[----:B------:R-:W-:Y:S04]  /*57c80*/  STL.64 [R1+0x3920], R50 ;  /* 0x0039203201007387 */ /* 0x000fe80000100a00 */
[----:B------:R-:W-:Y:S04]  /*57c90*/  STL.64 [R1+0x3918], R48 ;  /* 0x0039183001007387 */ /* 0x000fe80000100a00 */
[----:B------:R-:W4:Y:S04]  /*57ca0*/  LDL.LU R44, [R1+0x840] ;  /* 0x00084000012c7983 */ /* 0x000f280000300800 */
[----:B------:R0:W-:Y:S04]  /*57cb0*/  STL.64 [R1+0xd60], R8 ;  /* 0x000d600801007387 */ /* 0x0001e80000100a00 */
[----:B------:R1:W-:Y:S04]  /*57cc0*/  STL.64 [R1+0xd68], R10 ;  /* 0x000d680a01007387 */ /* 0x0003e80000100a00 */
[----:B------:R-:W4:Y:S04]  /*57cd0*/  LDL.LU R45, [R1+0x844] ;  /* 0x00084400012d7983 */ /* 0x000f280000300800 */
[----:B------:R-:W4:Y:S04]  /*57ce0*/  LDL.LU R46, [R1+0x848] ;  /* 0x00084800012e7983 */ /* 0x000f280000300800 */
[----:B------:R-:W4:Y:S04]  /*57cf0*/  LDL.LU R47, [R1+0x84c] ;  /* 0x00084c00012f7983 */ /* 0x000f280000300800 */
[----:B0-----:R-:W4:Y:S04]  /*57d00*/  LDL.LU R8, [R1+0x830] ;  /* 0x0008300001087983 */ /* 0x001f280000300800 */
[----:B------:R-:W4:Y:S04]  /*57d10*/  LDL.LU R9, [R1+0x834] ;  /* 0x0008340001097983 */ /* 0x000f280000300800 */
[----:B-1----:R-:W4:Y:S04]  /*57d20*/  LDL.LU R10, [R1+0x838] ;  /* 0x00083800010a7983 */ /* 0x002f280000300800 */
[----:B------:R-:W4:Y:S04]  /*57d30*/  LDL.LU R11, [R1+0x83c] ;  /* 0x00083c00010b7983 */ /* 0x000f280000300800 */
[----:B------:R-:W-:Y:S04]  /*57d40*/  STL.64 [R1+0x3910], R54 ;  /* 0x0039103601007387 */ /* 0x000fe80000100a00 */
[----:B------:R0:W-:Y:S04]  /*57d50*/  STL.64 [R1+0x3908], R52 ;  /* 0x0039083401007387 */ /* 0x0001e80000100a00 */
[----:B0-----:R-:W4:Y:S04]  /*57d60*/  LDL.LU R52, [R1+0x1720] ;  /* 0x0017200001347983 */ /* 0x001f280000300800 */
[----:B------:R-:W4:Y:S04]  /*57d70*/  LDL.LU R53, [R1+0x1724] ;  /* 0x0017240001357983 */ /* 0x000f280000300800 */
[----:B------:R-:W4:Y:S04]  /*57d80*/  LDL.LU R54, [R1+0x1728] ;  /* 0x0017280001367983 */ /* 0x000f280000300800 */
[----:B------:R-:W4:Y:S01]  /*57d90*/  LDL.LU R55, [R1+0x172c] ;  /* 0x00172c0001377983 */ /* 0x000f220000300800 */
[----:B--2---:R-:W-:Y:S03]  /*57da0*/  HMMA.16816.F32 R4, R4, R56, R12 ;  /* 0x000000380404723c */ /* 0x004fe6000000180c */
[----:B------:R-:W2:Y:S04]  /*57db0*/  LDL.LU.64 R14, [R1+0x39b0] ;  /* 0x0039b000010e7983 */ /* 0x000ea80000300a00 */
[----:B------:R-:W2:Y:S01]  /*57dc0*/  LDL.LU.64 R12, [R1+0x39a8] ;  /* 0x0039a800010c7983 */ /* 0x000ea20000300a00 */
[----:B------:R-:W-:-:S02]  /*57dd0*/  IMAD.MOV.U32 R41, RZ, RZ, R3 ;  /* 0x000000ffff297224 */ /* 0x000fc400078e0003 */
[----:B------:R-:W-:-:S09]  /*57de0*/  IMAD.MOV.U32 R48, RZ, RZ, R2 ;  /* 0x000000ffff307224 */ /* 0x000fd200078e0002 */
[----:B------:R0:W-:Y:S04]  /*57df0*/  STL.64 [R1+0x860], R4 ;  /* 0x0008600401007387 */ /* 0x0001e80000100a00 */
[----:B------:R1:W-:Y:S04]  /*57e00*/  STL.64 [R1+0x868], R6 ;  /* 0x0008680601007387 */ /* 0x0003e80000100a00 */
[----:B0-----:R-:W4:Y:S04]  /*57e10*/  LDL.LU R4, [R1+0x5d0] ;  /* 0x0005d00001047983 */ /* 0x001f280000300800 */
[----:B------:R-:W4:Y:S04]  /*57e20*/  LDL.LU R5, [R1+0x5d4] ;  /* 0x0005d40001057983 */ /* 0x000f280000300800 */
[----:B-1----:R-:W4:Y:S04]  /*57e30*/  LDL.LU R6, [R1+0x5d8] ;  /* 0x0005d80001067983 */ /* 0x002f280000300800 */
[----:B------:R-:W4:Y:S01]  /*57e40*/  LDL.LU R7, [R1+0x5dc] ;  /* 0x0005dc0001077983 */ /* 0x000f220000300800 */
[----:B------:R-:W-:-:S02]  /*57e50*/  IMAD.MOV.U32 R49, RZ, RZ, R0 ;  /* 0x000000ffff317224 */ /* 0x000fc400078e0000 */
[----:B---3--:R-:W-:Y:S02]  /*57e60*/  IMAD.MOV.U32 R2, RZ, RZ, R24 ;  /* 0x000000ffff027224 */ /* 0x008fe400078e0018 */
[----:B------:R-:W-:Y:S01]  /*57e70*/  IMAD.MOV.U32 R0, RZ, RZ, R25 ;  /* 0x000000ffff007224 */ /* 0x000fe200078e0019 */
[C---:B--2---:R-:W-:Y:S08]  /*57e80*/  HMMA.16816.F32 R40, R12.reuse, R40, R16 ;  /* 0x000000280c28723c */ /* 0x044ff00000001810 */
[C---:B----4-:R-:W-:Y:S01]  /*57e90*/  HMMA.16816.F32 R36, R12.reuse, R24, R36 ;  /* 0x000000180c24723c */ /* 0x050fe20000001824 */
[----:B------:R-:W2:Y:S04]  /*57ea0*/  LDL.LU.64 R18, [R1+0x39a0] ;  /* 0x0039a00001127983 */ /* 0x000ea80000300a00 */
[----:B------:R-:W2:Y:S06]  /*57eb0*/  LDL.LU.64 R16, [R1+0x3998] ;  /* 0x0039980001107983 */ /* 0x000eac0000300a00 */
[----:B------:R-:W-:Y:S04]  /*57ec0*/  STL.64 [R1+0x590], R40 ;  /* 0x0005902801007387 */ /* 0x000fe80000100a00 */
[----:B------:R0:W-:Y:S04]  /*57ed0*/  STL.64 [R1+0x598], R42 ;  /* 0x0005982a01007387 */ /* 0x0001e80000100a00 */
[----:B0-----:R-:W3:Y:S04]  /*57ee0*/  LDL.LU.64 R42, [R1+0x3990] ;  /* 0x00399000012a7983 */ /* 0x001ee80000300a00 */
[----:B------:R-:W4:Y:S04]  /*57ef0*/  LDL.LU.64 R40, [R1+0x3988] ;  /* 0x0039880001287983 */ /* 0x000f280000300a00 */
[----:B------:R-:W-:Y:S04]  /*57f00*/  STL.64 [R1+0x580], R36 ;  /* 0x0005802401007387 */ /* 0x000fe80000100a00 */
[----:B------:R0:W-:Y:S04]  /*57f10*/  STL.64 [R1+0x588], R38 ;  /* 0x0005882601007387 */ /* 0x0001e80000100a00 */
[----:B0-----:R-:W3:Y:S04]  /*57f20*/  LDL.LU.64 R38, [R1+0x3980] ;  /* 0x0039800001267983 */ /* 0x001ee80000300a00 */
[----:B------:R-:W3:Y:S04]  /*57f30*/  LDL.LU.64 R36, [R1+0x3978] ;  /* 0x0039780001247983 */ /* 0x000ee80000300a00 */
[----:B------:R-:W3:Y:S04]  /*57f40*/  LDL.LU.64 R26, [R1+0x3970] ;  /* 0x00397000011a7983 */ /* 0x000ee80000300a00 */
[----:B------:R-:W3:Y:S01]  /*57f50*/  LDL.LU.64 R24, [R1+0x3968] ;  /* 0x0039680001187983 */ /* 0x000ee20000300a00 */
[----:B------:R-:W-:Y:S01]  /*57f60*/  IMAD.MOV.U32 R3, RZ, RZ, R29 ;  /* 0x000000ffff037224 */ /* 0x000fe200078e001d */
[C---:B--2---:R-:W-:Y:S08]  /*57f70*/  HMMA.16816.F32 R16, R12.reuse, R28, R16 ;  /* 0x0000001c0c10723c */ /* 0x044ff00000001810 */
[----:B---3--:R-:W-:-:S15]  /*57f80*/  HMMA.16816.F32 R32, R12, R24, R32 ;  /* 0x000000180c20723c */ /* 0x008fde0000001820 */
[----:B------:R-:W-:-:S04]  /*57f90*/  NOP ;  /* 0x0000000000007918 */ /* 0x000fc80000000000 */
[----:B------:R-:W-:Y:S04]  /*57fa0*/  STL.64 [R1+0x570], R32 ;  /* 0x0005702001007387 */ /* 0x000fe80000100a00 */
[----:B------:R0:W-:Y:S04]  /*57fb0*/  STL.64 [R1+0x578], R34 ;  /* 0x0005782201007387 */ /* 0x0001e80000100a00 */
[----:B0-----:R-:W2:Y:S04]  /*57fc0*/  LDL.LU.64 R34, [R1+0x3960] ;  /* 0x0039600001227983 */ /* 0x001ea80000300a00 */
[----:B------:R-:W3:Y:S04]  /*57fd0*/  LDL.LU.64 R32, [R1+0x3958] ;  /* 0x0039580001207983 */ /* 0x000ee80000300a00 */
[----:B------:R-:W-:Y:S04]  /*57fe0*/  STL.64 [R1+0x560], R16 ;  /* 0x0005601001007387 */ /* 0x000fe80000100a00 */
[----:B------:R0:W-:Y:S04]  /*57ff0*/  STL.64 [R1+0x568], R18 ;  /* 0x0005681201007387 */ /* 0x0001e80000100a00 */
[----:B0-----:R-:W2:Y:S04]  /*58000*/  LDL.LU R19, [R1+0x3950] ;  /* 0x0039500001137983 */ /* 0x001ea80000300800 */
[----:B------:R-:W2:Y:S01]  /*58010*/  LDL.LU.64 R16, [R1+0x3948] ;  /* 0x0039480001107983 */ /* 0x000ea20000300a00 */
[----:B------:R-:W-:-:S03]  /*58020*/  IMAD.MOV.U32 R18, RZ, RZ, R28 ;  /* 0x000000ffff127224 */ /* 0x000fc600078e001c */
[----:B------:R-:W2:Y:S02]  /*58030*/  LDL.LU.64 R28, [R1+0x3940] ;  /* 0x00394000011c7983 */ /* 0x000ea40000300a00 */
        /* <DEDUP_REMOVED lines=9> */
[----:B------:R-:W3:Y:S01]  /*580d0*/  LDL.LU R31, [R1+0x173c] ;  /* 0x00173c00011f7983 */ /* 0x000ee20000300800 */
[----:B--2---:R-:W-:Y:S03]  /*580e0*/  HMMA.16816.F32 R4, R12, R20, R4 ;  /* 0x000000140c04723c */ /* 0x004fe60000001804 */
[----:B------:R0:W-:Y:S04]  /*580f0*/  STL.64 [R1+0x38d0], R20 ;  /* 0x0038d01401007387 */ /* 0x0001e80000100a00 */
[----:B0-----:R-:W2:-:S12]  /*58100*/  LDL.LU R20, [R1+0x1740] ;  /* 0x0017400001147983 */ /* 0x001e980000300800 */
[----:B------:R-:W-:Y:S04]  /*58110*/  STL.64 [R1+0x10], R4 ;  /* 0x0000100401007387 */ /* 0x000fe80000100a00 */
[----:B------:R-:W-:Y:S04]  /*58120*/  STL.64 [R1+0x18], R6 ;  /* 0x0000180601007387 */ /* 0x000fe80000100a00 */
[----:B------:R-:W2:Y:S04]  /*58130*/  LDL.LU R21, [R1+0x1744] ;  /* 0x0017440001157983 */ /* 0x000ea80000300800 */
[----:B------:R-:W2:Y:S04]  /*58140*/  LDL.LU R22, [R1+0x1748] ;  /* 0x0017480001167983 */ /* 0x000ea80000300800 */
[----:B------:R-:W2:Y:S04]  /*58150*/  LDL.LU R23, [R1+0x174c] ;  /* 0x00174c0001177983 */ /* 0x000ea80000300800 */
[----:B------:R-:W0:Y:S04]  /*58160*/  LDSM.16.MT88.4 R4, [R27+UR5+0x4100] ;  /* 0x004100051b04783b */ /* 0x000e280008004200 */
[----:B------:R-:W-:Y:S04]  /*58170*/  STL [R1+0x38e0], R27 ;  /* 0x0038e01b01007387 */ /* 0x000fe80000100800 */
[----:B------:R-:W-:Y:S04]  /*58180*/  STL.64 [R1+0x38d8], R24 ;  /* 0x0038d81801007387 */ /* 0x000fe80000100a00 */
[----:B0-----:R-:W-:Y:S04]  /*58190*/  STL.64 [R1+0x3880], R6 ;  /* 0x0038800601007387 */ /* 0x001fe80000100a00 */
[----:B------:R0:W-:Y:S04]  /*581a0*/  STL.64 [R1+0x3878], R4 ;  /* 0x0038780401007387 */ /* 0x0001e80000100a00 */
[----:B------:R-:W-:Y:S01]  /*581b0*/  STL.64 [R1+0x38e8], R16 ;  /* 0x0038e81001007387 */ /* 0x000fe20000100a00 */
[----:B0-----:R-:W-:-:S02]  /*581c0*/  IMAD.MOV.U32 R4, RZ, RZ, R26 ;  /* 0x000000ffff047224 */ /* 0x001fc400078e001a */
[----:B------:R-:W-:-:S07]  /*581d0*/  IMAD.MOV.U32 R5, RZ, RZ, R19 ;  /* 0x000000ffff057224 */ /* 0x000fce00078e0013 */
[C---:B---3--:R-:W-:Y:S08]  /*581e0*/  HMMA.16816.F32 R24, R12.reuse, R4, R28 ;  /* 0x000000040c18723c */ /* 0x048ff0000000181c */
[----:B--2---:R-:W-:-:S15]  /*581f0*/  HMMA.16816.F32 R20, R12, R16, R20 ;  /* 0x000000100c14723c */ /* 0x004fde0000001814 */
[----:B------:R-:W-:-:S04]  /*58200*/  NOP ;  /* 0x0000000000007918 */ /* 0x000fc80000000000 */
[----:B------:R-:W-:Y:S04]  /*58210*/  STL.64 [R1+0x640], R20 ;  /* 0x0006401401007387 */ /* 0x000fe80000100a00 */
[----:B------:R0:W-:Y:S04]  /*58220*/  STL.64 [R1+0x648], R22 ;  /* 0x0006481601007387 */ /* 0x0001e80000100a00 */
[----:B------:R1:W-:Y:S01]  /*58230*/  STL.64 [R1+0x38f0], R4 ;  /* 0x0038f00401007387 */ /* 0x0003e20000100a00 */
[C---:B0-----:R-:W-:Y:S08]  /*58240*/  HMMA.16816.F32 R20, R12.reuse, R48, R52 ;  /* 0x000000300c14723c */ /* 0x041ff00000001834 */
[C---:B-1----:R-:W-:Y:S01]  /*58250*/  HMMA.16816.F32 R4, R12.reuse, R32, R44 ;  /* 0x000000200c04723c */ /* 0x042fe2000000182c */
        /* <DEDUP_REMOVED lines=8> */
[----:B------:R-:W4:Y:S01]  /*582e0*/  LDL.LU R44, [R1+0x820] ;  /* 0x00082000012c7983 */ /* 0x000f220000300800 */
[----:B0-----:R-:W-:-:S15]  /*582f0*/  HMMA.16816.F32 R4, R12, R36, R8 ;  /* 0x000000240c04723c */ /* 0x001fde0000001808 */
[----:B------:R-:W-:-:S04]  /*58300*/  NOP ;  /* 0x0000000000007918 */ /* 0x000fc80000000000 */
[----:B------:R0:W-:Y:S04]  /*58310*/  STL.64 [R1+0x600], R4 ;  /* 0x0006000401007387 */ /* 0x0001e80000100a00 */
[----:B------:R1:W-:Y:S04]  /*58320*/  STL.64 [R1+0x608], R6 ;  /* 0x0006080601007387 */ /* 0x0003e80000100a00 */
[----:B------:R-:W4:Y:S04]  /*58330*/  LDL.LU R45, [R1+0x824] ;  /* 0x00082400012d7983 */ /* 0x000f280000300800 */
[----:B------:R-:W4:Y:S04]  /*58340*/  LDL.LU R46, [R1+0x828] ;  /* 0x00082800012e7983 */ /* 0x000f280000300800 */
[----:B------:R-:W4:Y:S04]  /*58350*/  LDL.LU R47, [R1+0x82c] ;  /* 0x00082c00012f7983 */ /* 0x000f280000300800 */
        /* <DEDUP_REMOVED lines=48> */
[----:B------:R-:W2:Y:S02]  /*58660*/  LDL.LU.64 R48, [R1+0x3918] ;  /* 0x0039180001307983 */ /* 0x000ea40000300a00 */
[----:B--2---:R-:W-:-:S15]  /*58670*/  HMMA.16816.F32 R52, R12, R48, R52 ;  /* 0x000000300c34723c */ /* 0x004fde0000001834 */
[----:B------:R-:W-:-:S04]  /*58680*/  NOP ;  /* 0x0000000000007918 */ /* 0x000fc80000000000 */
        /* <DEDUP_REMOVED lines=16> */
[----:B---3--:R-:W-:Y:S03]  /*58790*/  HMMA.16816.F32 R48, R12, R56, R48 ;  /* 0x000000380c30723c */ /* 0x008fe60000001830 */
[----:B------:R-:W3:Y:S01]  /*587a0*/  LDL.LU R12, [R1+0x510] ;  /* 0x00051000010c7983 */ /* 0x000ee20000300800 */
[----:B------:R-:W-:-:S02]  /*587b0*/  IMAD.MOV.U32 R20, RZ, RZ, R2 ;  /* 0x000000ffff147224 */ /* 0x000fc400078e0002 */
[----:B------:R-:W-:Y:S02]  /*587c0*/  IMAD.MOV.U32 R21, RZ, RZ, R0 ;  /* 0x000000ffff157224 */ /* 0x000fe400078e0000 */
[----:B------:R-:W-:Y:S02]  /*587d0*/  IMAD.MOV.U32 R2, RZ, RZ, R16 ;  /* 0x000000ffff027224 */ /* 0x000fe400078e0010 */
[----:B------:R-:W-:-:S09]  /*587e0*/  IMAD.MOV.U32 R0, RZ, RZ, R17 ;  /* 0x000000ffff007224 */ /* 0x000fd200078e0011 */
        /* <DEDUP_REMOVED lines=8> */
[----:B------:R-:W3:Y:S01]  /*58870*/  LDL.LU R51, [R1+0x7dc] ;  /* 0x0007dc0001337983 */ /* 0x000ee20000300800 */
[C---:B--2---:R-:W-:Y:S08]  /*58880*/  HMMA.16816.F32 R4, R8.reuse, R16, R4 ;  /* 0x000000100804723c */ /* 0x044ff00000001804 */
[C---:B------:R-:W-:Y:S11]  /*58890*/  HMMA.16816.F32 R20, R8.reuse, R20, R24 ;  /* 0x000000140814723c */ /* 0x040ff60000001818 */
[----:B------:R0:W-:Y:S04]  /*588a0*/  STL.64 [R1+0x850], R4 ;  /* 0x0008500401007387 */ /* 0x0001e80000100a00 */
[----:B------:R-:W-:Y:S04]  /*588b0*/  STL.64 [R1+0x858], R6 ;  /* 0x0008580601007387 */ /* 0x000fe80000100a00 */
[----:B0-----:R-:W2:Y:S04]  /*588c0*/  LDL.LU.64 R4, [R1+0x38f0] ;  /* 0x0038f00001047983 */ /* 0x001ea80000300a00 */
[----:B------:R-:W2:Y:S04]  /*588d0*/  LDL.LU.64 R16, [R1+0x38e8] ;  /* 0x0038e80001107983 */ /* 0x000ea80000300a00 */
[----:B------:R-:W2:Y:S04]  /*588e0*/  LDL.LU R27, [R1+0x38e0] ;  /* 0x0038e000011b7983 */ /* 0x000ea80000300800 */
[----:B------:R-:W2:Y:S04]  /*588f0*/  LDL.LU.64 R24, [R1+0x38d8] ;  /* 0x0038d80001187983 */ /* 0x000ea80000300a00 */
[----:B------:R0:W-:Y:S04]  /*58900*/  STL.64 [R1+0x840], R20 ;  /* 0x0008401401007387 */ /* 0x0001e80000100a00 */
[----:B------:R-:W-:Y:S04]  /*58910*/  STL.64 [R1+0x848], R22 ;  /* 0x0008481601007387 */ /* 0x000fe80000100a00 */
[----:B0-----:R-:W3:Y:S01]  /*58920*/  LDL.LU.64 R20, [R1+0x38d0] ;  /* 0x0038d00001147983 */ /* 0x001ee20000300a00 */
[----:B--2---:R-:W-:-:S15]  /*58930*/  HMMA.16816.F32 R28, R8, R24, R28 ;  /* 0x00000018081c723c */ /* 0x004fde000000181c */
[----:B------:R-:W-:-:S04]  /*58940*/  NOP ;  /* 0x0000000000007918 */ /* 0x000fc80000000000 */
[----:B------:R0:W-:Y:S04]  /*58950*/  STL.64 [R1+0x830], R28 ;  /* 0x0008301c01007387 */ /* 0x0001e80000100a00 */
[----:B------:R-:W-:Y:S04]  /*58960*/  STL.64 [R1+0x838], R30 ;  /* 0x0008381e01007387 */ /* 0x000fe80000100a00 */
[----:B0-----:R-:W2:Y:S01]  /*58970*/  LDL.LU.64 R28, [R1+0x38c8] ;  /* 0x0038c800011c7983 */ /* 0x001ea20000300a00 */
[----:B------:R-:W-:Y:S02]  /*58980*/  IMAD.MOV.U32 R32, RZ, RZ, R18 ;  /* 0x000000ffff207224 */ /* 0x000fe400078e0012 */
[----:B------:R-:W-:-:S07]  /*58990*/  IMAD.MOV.U32 R33, RZ, RZ, R3 ;  /* 0x000000ffff217224 */ /* 0x000fce00078e0003 */
[----:B---3--:R-:W-:Y:S01]  /*589a0*/  HMMA.16816.F32 R12, R8, R32, R12 ;  /* 0x00000020080c723c */ /* 0x008fe2000000180c */
[----:B------:R-:W3:-:S15]  /*589b0*/  LDL.64 R32, [R1+0x40] ;  /* 0x0000400001207983 */ /* 0x000ede0000100a00 */
[----:B------:R-:W-:-:S03]  /*589c0*/  NOP ;  /* 0x0000000000007918 */ /* 0x000fc60000000000 */
[----:B------:R-:W-:Y:S04]  /*589d0*/  STL.64 [R1+0x820], R12 ;  /* 0x0008200c01007387 */ /* 0x000fe80000100a00 */
[----:B------:R2:W-:Y:S01]  /*589e0*/  STL.64 [R1+0x828], R14 ;  /* 0x0008280e01007387 */ /* 0x0005e20000100a00 */
[C---:B------:R-:W-:Y:S08]  /*589f0*/  HMMA.16816.F32 R20, R8.reuse, R20, R36 ;  /* 0x000000140814723c */ /* 0x040ff00000001824 */
[----:B--2---:R-:W-:Y:S01]  /*58a00*/  HMMA.16816.F32 R12, R8, R28, R40 ;  /* 0x0000001c080c723c */ /* 0x004fe20000001828 */
[----:B------:R0:W-:Y:S04]  /*58a10*/  STL.64 [R1+0x3868], R28 ;  /* 0x0038681c01007387 */ /* 0x0001e80000100a00 */
[----:B0-----:R-:W2:-:S14]  /*58a20*/  LDL.LU R28, [R1+0x7e0] ;  /* 0x0007e000011c7983 */ /* 0x001e9c0000300800 */
[----:B------:R-:W-:Y:S04]  /*58a30*/  STL.64 [R1+0x810], R12 ;  /* 0x0008100c01007387 */ /* 0x000fe80000100a00 */
[----:B------:R-:W-:Y:S04]  /*58a40*/  STL.64 [R1+0x818], R14 ;  /* 0x0008180e01007387 */ /* 0x000fe80000100a00 */
[----:B------:R-:W0:Y:S04]  /*58a50*/  LDSM.16.MT88.4 R12, [R27+UR5+0x4180] ;  /* 0x004180051b0c783b */ /* 0x000e280008004200 */
[----:B------:R-:W2:Y:S04]  /*58a60*/  LDL.LU R29, [R1+0x7e4] ;  /* 0x0007e400011d7983 */ /* 0x000ea80000300800 */
[----:B------:R-:W2:Y:S04]  /*58a70*/  LDL.LU R30, [R1+0x7e8] ;  /* 0x0007e800011e7983 */ /* 0x000ea80000300800 */
[----:B------:R-:W2:Y:S04]  /*58a80*/  LDL.LU R31, [R1+0x7ec] ;  /* 0x0007ec00011f7983 */ /* 0x000ea80000300800 */
[----:B------:R-:W4:Y:S04]  /*58a90*/  LDL.LU R36, [R1+0x7b0] ;  /* 0x0007b00001247983 */ /* 0x000f280000300800 */
[----:B------:R1:W-:Y:S04]  /*58aa0*/  STL.64 [R1+0x800], R20 ;  /* 0x0008001401007387 */ /* 0x0003e80000100a00 */
[----:B------:R0:W-:Y:S04]  /*58ab0*/  STL.64 [R1+0x808], R22 ;  /* 0x0008081601007387 */ /* 0x0001e80000100a00 */
[----:B------:R-:W4:Y:S04]  /*58ac0*/  LDL.LU R37, [R1+0x7b4] ;  /* 0x0007b40001257983 */ /* 0x000f280000300800 */
[----:B------:R-:W4:Y:S04]  /*58ad0*/  LDL.LU R38, [R1+0x7b8] ;  /* 0x0007b80001267983 */ /* 0x000f280000300800 */
[----:B------:R-:W4:Y:S04]  /*58ae0*/  LDL.LU R39, [R1+0x7bc] ;  /* 0x0007bc0001277983 */ /* 0x000f280000300800 */
[----:B------:R-:W4:Y:S04]  /*58af0*/  LDL.LU R40, [R1+0x7a0] ;  /* 0x0007a00001287983 */ /* 0x000f280000300800 */
[----:B------:R-:W4:Y:S04]  /*58b00*/  LDL.LU R41, [R1+0x7a4] ;  /* 0x0007a40001297983 */ /* 0x000f280000300800 */
[----:B------:R-:W4:Y:S04]  /*58b10*/  LDL.LU R42, [R1+0x7a8] ;  /* 0x0007a800012a7983 */ /* 0x000f280000300800 */
[----:B------:R-:W4:Y:S04]  /*58b20*/  LDL.LU R43, [R1+0x7ac] ;  /* 0x0007ac00012b7983 */ /* 0x000f280000300800 */
[----:B-1----:R-:W4:Y:S04]  /*58b30*/  LDL.LU R20, [R1+0x790] ;  /* 0x0007900001147983 */ /* 0x002f280000300800 */
[----:B------:R-:W4:Y:S04]  /*58b40*/  LDL.LU R21, [R1+0x794] ;  /* 0x0007940001157983 */ /* 0x000f280000300800 */
[----:B0-----:R-:W4:Y:S04]  /*58b50*/  LDL.LU R22, [R1+0x798] ;  /* 0x0007980001167983 */ /* 0x001f280000300800 */
[----:B------:R-:W4:Y:S04]  /*58b60*/  LDL.LU R23, [R1+0x79c] ;  /* 0x00079c0001177983 */ /* 0x000f280000300800 */
[----:B------:R-:W-:Y:S04]  /*58b70*/  STL.64 [R1+0x3808], R14 ;  /* 0x0038080e01007387 */ /* 0x000fe80000100a00 */
[----:B------:R0:W-:Y:S04]  /*58b80*/  STL.64 [R1+0x3800], R12 ;  /* 0x0038000c01007387 */ /* 0x0001e80000100a00 */
[----:B0-----:R-:W4:Y:S04]  /*58b90*/  LDL.LU R12, [R1+0x7c0] ;  /* 0x0007c000010c7983 */ /* 0x001f280000300800 */
[----:B------:R-:W4:Y:S04]  /*58ba0*/  LDL.LU R13, [R1+0x7c4] ;  /* 0x0007c400010d7983 */ /* 0x000f280000300800 */
[----:B------:R-:W4:Y:S04]  /*58bb0*/  LDL.LU R14, [R1+0x7c8] ;  /* 0x0007c800010e7983 */ /* 0x000f280000300800 */
[----:B------:R-:W4:Y:S01]  /*58bc0*/  LDL.LU R15, [R1+0x7cc] ;  /* 0x0007cc00010f7983 */ /* 0x000f220000300800 */
[----:B------:R-:W-:Y:S03]  /*58bd0*/  HMMA.16816.F32 R4, R8, R4, R48 ;  /* 0x000000040804723c */ /* 0x000fe60000001830 */
[----:B------:R-:W4:Y:S01]  /*58be0*/  LDL.LU R48, [R1+0x780] ;  /* 0x0007800001307983 */ /* 0x000f220000300800 */
[----:B---3--:R-:W-:-:S04]  /*58bf0*/  IMAD.MOV.U32 R3, RZ, RZ, R33 ;  /* 0x000000ffff037224 */ /* 0x008fc800078e0021 */
[----:B--2---:R-:W-:-:S15]  /*58c00*/  HMMA.16816.F32 R28, R8, R16, R28 ;  /* 0x00000010081c723c */ /* 0x004fde000000181c */
[----:B------:R-:W-:-:S04]  /*58c10*/  NOP ;  /* 0x0000000000007918 */ /* 0x000fc80000000000 */
[----:B------:R-:W-:Y:S04]  /*58c20*/  STL.64 [R1+0x7f0], R28 ;  /* 0x0007f01c01007387 */ /* 0x000fe80000100a00 */
[----:B------:R-:W-:Y:S04]  /*58c30*/  STL.64 [R1+0x7f8], R30 ;  /* 0x0007f81e01007387 */ /* 0x000fe80000100a00 */
        /* <DEDUP_REMOVED lines=8> */
[----:B------:R-:W3:Y:S01]  /*58cc0*/  LDL.LU R7, [R1+0x77c] ;  /* 0x00077c0001077983 */ /* 0x000ee20000300800 */
[----:B----4-:R-:W-:-:S15]  /*58cd0*/  HMMA.16816.F32 R12, R8, R32, R12 ;  /* 0x00000020080c723c */ /* 0x010fde000000180c */
[----:B------:R-:W-:-:S04]  /*58ce0*/  NOP ;  /* 0x0000000000007918 */ /* 0x000fc80000000000 */
[----:B------:R-:W-:Y:S04]  /*58cf0*/  STL.64 [R1+0x7d0], R12 ;  /* 0x0007d00c01007387 */ /* 0x000fe80000100a00 */
[----:B------:R0:W-:Y:S04]  /*58d00*/  STL.64 [R1+0x7d8], R14 ;  /* 0x0007d80e01007387 */ /* 0x0001e80000100a00 */
[----:B------:R-:W4:Y:S01]  /*58d10*/  LDL.LU.64 R34, [R1+0x38c0] ;  /* 0x0038c00001227983 */ /* 0x000f220000300a00 */
[----:B0-----:R-:W-:-:S03]  /*58d20*/  IMAD.MOV.U32 R14, RZ, RZ, R32 ;  /* 0x000000ffff0e7224 */ /* 0x001fc600078e0020 */
[----:B------:R-:W2:Y:S04]  /*58d30*/  LDL.LU.64 R32, [R1+0x38b8] ;  /* 0x0038b80001207983 */ /* 0x000ea80000300a00 */
[----:B------:R0:W-:Y:S04]  /*58d40*/  STL [R1+0x3870], R14 ;  /* 0x0038700e01007387 */ /* 0x0001e80000100800 */
        /* <DEDUP_REMOVED lines=9> */
[----:B------:R-:W2:Y:S04]  /*58de0*/  LDL.LU.64 R36, [R1+0x38a8] ;  /* 0x0038a80001247983 */ /* 0x000ea80000300a00 */
[----:B----4-:R-:W-:Y:S04]  /*58df0*/  STL.64 [R1+0x3860], R34 ;  /* 0x0038602201007387 */ /* 0x010fe80000100a00 */
        /* <DEDUP_REMOVED lines=22> */
[----:B0-----:R-:W2:Y:S04]  /*58f60*/  LDL.64 R40, [R1+0xb0] ;  /* 0x0000b00001287983 */ /* 0x001ea80000100a00 */
[----:B------:R-:W-:Y:S04]  /*58f70*/  STL.64 [R1+0x790], R48 ;  /* 0x0007903001007387 */ /* 0x000fe80000100a00 */
[----:B------:R0:W-:Y:S04]  /*58f80*/  STL.64 [R1+0x798], R50 ;  /* 0x0007983201007387 */ /* 0x0001e80000100a00 */
[----:B0-----:R-:W2:Y:S04]  /*58f90*/  LDL.LU.64 R50, [R1+0x3890] ;  /* 0x0038900001327983 */ /* 0x001ea80000300a00 */
        /* <DEDUP_REMOVED lines=15> */
[----:B0-----:R-:W2:Y:S04]  /*59090*/  LDL.LU R48, [R1+0x760] ;  /* 0x0007600001307983 */ /* 0x001ea80000300800 */
[----:B------:R-:W2:Y:S04]  /*590a0*/  LDL.LU R49, [R1+0x764] ;  /* 0x0007640001317983 */ /* 0x000ea80000300800 */
[----:B------:R-:W2:Y:S04]  /*590b0*/  LDL.LU R50, [R1+0x768] ;  /* 0x0007680001327983 */ /* 0x000ea80000300800 */
[----:B------:R-:W2:Y:S01]  /*590c0*/  LDL.LU R51, [R1+0x76c] ;  /* 0x00076c0001337983 */ /* 0x000ea20000300800 */
[----:B------:R-:W-:-:S02]  /*590d0*/  IMAD.MOV.U32 R28, RZ, RZ, R2 ;  /* 0x000000ffff1c7224 */ /* 0x000fc400078e0002 */
[----:B------:R-:W-:Y:S01]  /*590e0*/  IMAD.MOV.U32 R29, RZ, RZ, R0 ;  /* 0x000000ffff1d7224 */ /* 0x000fe200078e0000 */
[C---:B----4-:R-:W-:Y:S01]  /*590f0*/  HMMA.16816.F32 R32, R8.reuse, R56, R32 ;  /* 0x000000380820723c */ /* 0x050fe20000001820 */
[----:B------:R-:W-:Y:S04]  /*59100*/  STL.64 [R1+0x3820], R54 ;  /* 0x0038203601007387 */ /* 0x000fe80000100a00 */
[----:B------:R-:W-:Y:S03]  /*59110*/  STL.64 [R1+0x3818], R52 ;  /* 0x0038183401007387 */ /* 0x000fe60000100a00 */
[----:B--2---:R-:W-:Y:S08]  /*59120*/  HMMA.16816.F32 R48, R8, R52, R48 ;  /* 0x000000340830723c */ /* 0x004ff00000001830 */
[C---:B---3--:R-:W-:Y:S11]  /*59130*/  HMMA.16816.F32 R8, R4.reuse, R28, R12 ;  /* 0x0000001c0408723c */ /* 0x048ff6000000180c */
[----:B------:R-:W-:Y:S04]  /*59140*/  STL.64 [R1+0x770], R48 ;  /* 0x0007703001007387 */ /* 0x000fe80000100a00 */
[----:B------:R-:W-:Y:S04]  /*59150*/  STL.64 [R1+0x778], R50 ;  /* 0x0007783201007387 */ /* 0x000fe80000100a00 */
[----:B------:R0:W-:Y:S04]  /*59160*/  STL.64 [R1+0x3810], R56 ;  /* 0x0038103801007387 */ /* 0x0001e80000100a00 */
[----:B------:R1:W-:Y:S04]  /*59170*/  STL.64 [R1+0x760], R32 ;  /* 0x0007602001007387 */ /* 0x0003e80000100a00 */
[----:B------:R2:W-:Y:S04]  /*59180*/  STL.64 [R1+0x768], R34 ;  /* 0x0007682201007387 */ /* 0x0005e80000100a00 */
[----:B0-----:R-:W3:Y:S04]  /*59190*/  LDL.LU R56, [R1+0x1f0] ;  /* 0x0001f00001387983 */ /* 0x001ee80000300800 */
[----:B------:R0:W-:Y:S04]  /*591a0*/  STL.64 [R1+0x750], R8 ;  /* 0x0007500801007387 */ /* 0x0001e80000100a00 */
[----:B------:R-:W-:Y:S04]  /*591b0*/  STL.64 [R1+0x758], R10 ;  /* 0x0007580a01007387 */ /* 0x000fe80000100a00 */
[----:B------:R-:W3:Y:S04]  /*591c0*/  LDL.LU R57, [R1+0x1f4] ;  /* 0x0001f40001397983 */ /* 0x000ee80000300800 */
[----:B------:R-:W3:Y:S04]  /*591d0*/  LDL.LU R58, [R1+0x1f8] ;  /* 0x0001f800013a7983 */ /* 0x000ee80000300800 */
[----:B------:R-:W3:Y:S04]  /*591e0*/  LDL.LU R59, [R1+0x1fc] ;  /* 0x0001fc00013b7983 */ /* 0x000ee80000300800 */
[----:B------:R-:W4:Y:S04]  /*591f0*/  LDL.LU R12, [R1+0x210] ;  /* 0x00021000010c7983 */ /* 0x000f280000300800 */
[----:B------:R-:W4:Y:S04]  /*59200*/  LDL.LU R13, [R1+0x214] ;  /* 0x00021400010d7983 */ /* 0x000f280000300800 */
[----:B------:R-:W4:Y:S04]  /*59210*/  LDL.LU R14, [R1+0x218] ;  /* 0x00021800010e7983 */ /* 0x000f280000300800 */
[----:B------:R-:W4:Y:S04]  /*59220*/  LDL.LU R15, [R1+0x21c] ;  /* 0x00021c00010f7983 */ /* 0x000f280000300800 */
[----:B------:R-:W4:Y:S01]  /*59230*/  LDL.64 R28, [R1+0x90] ;  /* 0x00009000011c7983 */ /* 0x000f220000100a00 */
[----:B------:R-:W-:Y:S01]  /*59240*/  HMMA.16816.F32 R44, R4, R40, R44 ;  /* 0x00000028042c723c */ /* 0x000fe2000000182c */
[----:B------:R-:W-:-:S02]  /*59250*/  IMAD.MOV.U32 R27, RZ, RZ, R40 ;  /* 0x000000ffff1b7224 */ /* 0x000fc400078e0028 */
[----:B------:R-:W-:-:S05]  /*59260*/  IMAD.MOV.U32 R18, RZ, RZ, R41 ;  /* 0x000000ffff127224 */ /* 0x000fca00078e0029 */
[C---:B------:R-:W-:Y:S01]  /*59270*/  HMMA.16816.F32 R40, R4.reuse, R24, R20 ;  /* 0x000000180428723c */ /* 0x040fe20000001814 */
[----:B-1----:R-:W3:Y:S04]  /*59280*/  LDL.LU R32, [R1+0x200] ;  /* 0x0002000001207983 */ /* 0x002ee80000300800 */
[----:B------:R-:W3:Y:S04]  /*59290*/  LDL.LU R33, [R1+0x204] ;  /* 0x0002040001217983 */ /* 0x000ee80000300800 */
[----:B--2---:R-:W3:Y:S04]  /*592a0*/  LDL.LU R34, [R1+0x208] ;  /* 0x0002080001227983 */ /* 0x004ee80000300800 */
[----:B------:R-:W3:Y:S04]  /*592b0*/  LDL.LU R35, [R1+0x20c] ;  /* 0x00020c0001237983 */ /* 0x000ee80000300800 */
[----:B0-----:R-:W2:Y:S04]  /*592c0*/  LDL.64 R8, [R1+0x70] ;  /* 0x0000700001087983 */ /* 0x001ea80000100a00 */
[----:B------:R0:W-:Y:S04]  /*592d0*/  STL.64 [R1+0x740], R44 ;  /* 0x0007402c01007387 */ /* 0x0001e80000100a00 */
[----:B------:R1:W-:Y:S04]  /*592e0*/  STL.64 [R1+0x748], R46 ;  /* 0x0007482e01007387 */ /* 0x0003e80000100a00 */
[----:B------:R-:W2:Y:S04]  /*592f0*/  LDL.LU R20, [R1+0x13e0] ;  /* 0x0013e00001147983 */ /* 0x000ea80000300800 */
[----:B------:R0:W-:Y:S04]  /*59300*/  STL.64 [R1+0x730], R40 ;  /* 0x0007302801007387 */ /* 0x0001e80000100a00 */
[----:B------:R0:W-:Y:S04]  /*59310*/  STL.64 [R1+0x738], R42 ;  /* 0x0007382a01007387 */ /* 0x0001e80000100a00 */
[----:B------:R-:W3:Y:S04]  /*59320*/  LDL.LU R21, [R1+0x13e4] ;  /* 0x0013e40001157983 */ /* 0x000ee80000300800 */
[----:B------:R-:W3:Y:S04]  /*59330*/  LDL.LU R22, [R1+0x13e8] ;  /* 0x0013e80001167983 */ /* 0x000ee80000300800 */
[----:B------:R-:W3:Y:S04]  /*59340*/  LDL.LU R23, [R1+0x13ec] ;  /* 0x0013ec0001177983 */ /* 0x000ee80000300800 */
[----:B------:R-:W-:Y:S04]  /*59350*/  STL.64 [R1+0x37d0], R24 ;  /* 0x0037d01801007387 */ /* 0x000fe80000100a00 */
[----:B------:R-:W3:Y:S04]  /*59360*/  LDL.LU R52, [R1+0x13d0] ;  /* 0x0013d00001347983 */ /* 0x000ee80000300800 */
[----:B------:R-:W3:Y:S04]  /*59370*/  LDL.LU R53, [R1+0x13d4] ;  /* 0x0013d40001357983 */ /* 0x000ee80000300800 */
[----:B------:R-:W3:Y:S04]  /*59380*/  LDL.LU R54, [R1+0x13d8] ;  /* 0x0013d80001367983 */ /* 0x000ee80000300800 */
[----:B------:R-:W3:Y:S04]  /*59390*/  LDL.LU R55, [R1+0x13dc] ;  /* 0x0013dc0001377983 */ /* 0x000ee80000300800 */
[----:B------:R-:W3:Y:S04]  /*593a0*/  LDL.64 R48, [R1+0x50] ;  /* 0x0000500001307983 */ /* 0x000ee80000100a00 */
[----:B0-----:R-:W3:Y:S04]  /*593b0*/  LDL.LU R44, [R1+0x13c0] ;  /* 0x0013c000012c7983 */ /* 0x001ee80000300800 */
[----:B------:R-:W3:Y:S04]  /*593c0*/  LDL.LU R45, [R1+0x13c4] ;  /* 0x0013c400012d7983 */ /* 0x000ee80000300800 */
[----:B-1----:R-:W3:Y:S04]  /*593d0*/  LDL.LU R46, [R1+0x13c8] ;  /* 0x0013c800012e7983 */ /* 0x002ee80000300800 */
[----:B------:R-:W3:Y:S04]  /*593e0*/  LDL.LU R47, [R1+0x13cc] ;  /* 0x0013cc00012f7983 */ /* 0x000ee80000300800 */
[----:B------:R-:W3:Y:S04]  /*593f0*/  LDL.LU R40, [R1+0x13b0] ;  /* 0x0013b00001287983 */ /* 0x000ee80000300800 */
[----:B------:R-:W3:Y:S04]  /*59400*/  LDL.LU R41, [R1+0x13b4] ;  /* 0x0013b40001297983 */ /* 0x000ee80000300800 */
[----:B------:R-:W3:Y:S04]  /*59410*/  LDL.LU R42, [R1+0x13b8] ;  /* 0x0013b800012a7983 */ /* 0x000ee80000300800 */
[----:B------:R-:W3:Y:S01]  /*59420*/  LDL.LU R43, [R1+0x13bc] ;  /* 0x0013bc00012b7983 */ /* 0x000ee20000300800 */
[----:B----4-:R-:W-:-:S15]  /*59430*/  HMMA.16816.F32 R12, R4, R28, R12 ;  /* 0x0000001c040c723c */ /* 0x010fde000000180c */
[----:B------:R-:W-:-:S04]  /*59440*/  NOP ;  /* 0x0000000000007918 */ /* 0x000fc80000000000 */
[----:B------:R0:W-:Y:S04]  /*59450*/  STL.64 [R1+0x720], R12 ;  /* 0x0007200c01007387 */ /* 0x0001e80000100a00 */
[----:B------:R1:W-:Y:S01]  /*59460*/  STL.64 [R1+0x728], R14 ;  /* 0x0007280e01007387 */ /* 0x0003e20000100a00 */
[----:B0-----:R-:W-:-:S03]  /*59470*/  IMAD.MOV.U32 R13, RZ, RZ, R28 ;  /* 0x000000ffff0d7224 */ /* 0x001fc600078e001c */
[----:B-1----:R-:W4:Y:S01]  /*59480*/  LDL.LU R14, [R1+0x3870] ;  /* 0x00387000010e7983 */ /* 0x002f220000300800 */
[----:B------:R-:W-:-:S03]  /*59490*/  IMAD.MOV.U32 R12, RZ, RZ, R29 ;  /* 0x000000ffff0c7224 */ /* 0x000fc600078e001d */
[----:B------:R-:W4:Y:S01]  /*594a0*/  LDL.LU.64 R28, [R1+0x3868] ;  /* 0x00386800011c7983 */ /* 0x000f220000300a00 */
[----:B------:R-:W0:Y:S01]  /*594b0*/  S2R R26, SR_TID.X ;  /* 0x00000000001a7919 */ /* 0x000e220000002100 */
[----:B--2---:R-:W-:Y:S02]  /*594c0*/  IMAD.MOV.U32 R2, RZ, RZ, R8 ;  /* 0x000000ffff027224 */ /* 0x004fe400078e0008 */
[----:B------:R-:W-:Y:S01]  /*594d0*/  IMAD.MOV.U32 R0, RZ, RZ, R9 ;  /* 0x000000ffff007224 */ /* 0x000fe200078e0009 */
[C---:B0-----:R-:W-:Y:S01]  /*594e0*/  LOP3.LUT R31, R26.reuse, 0x7, RZ, 0xc0, !PT ;  /* 0x000000071a1f7812 */ /* 0x041fe200078ec0ff */
[----:B------:R-:W-:-:S04]  /*594f0*/  IMAD.SHL.U32 R19, R26, 0x2, RZ ;  /* 0x000000021a137824 */ /* 0x000fc800078e00ff */
[----:B------:R-:W-:Y:S02]  /*59500*/  IMAD R31, R31, 0x210, RZ ;  /* 0x000002101f1f7824 */ /* 0x000fe400078e02ff */
[----:B------:R-:W-:-:S03]  /*59510*/  IMAD.SHL.U32 R26, R26, 0x100, RZ ;  /* 0x000001001a1a7824 */ /* 0x000fc600078e00ff */
[----:B------:R-:W-:-:S04]  /*59520*/  LOP3.LUT R19, R31, 0x10, R19, 0x78, !PT ;  /* 0x000000101f137812 */ /* 0x000fc800078e7813 */
[----:B------:R-:W-:-:S04]  /*59530*/  LOP3.LUT R19, R19, 0x1000, R26, 0xf8, !PT ;  /* 0x0000100013137812 */ /* 0x000fc800078ef81a */
[----:B------:R-:W-:Y:S01]  /*59540*/  LOP3.LUT R19, R19, 0x60, RZ, 0x3c, !PT ;  /* 0x0000006013137812 */ /* 0x000fe200078e3cff */
[C---:B---3--:R-:W-:Y:S08]  /*59550*/  HMMA.16816.F32 R20, R4.reuse, R16, R20 ;  /* 0x000000100414723c */ /* 0x048ff00000001814 */
[----:B----4-:R-:W-:-:S15]  /*59560*/  HMMA.16816.F32 R32, R4, R28, R32 ;  /* 0x0000001c0420723c */ /* 0x010fde0000001820 */
[----:B------:R-:W-:-:S04]  /*59570*/  NOP ;  /* 0x0000000000007918 */ /* 0x000fc80000000000 */
[----:B------:R-:W-:Y:S04]  /*59580*/  STL.64 [R1+0x710], R32 ;  /* 0x0007102001007387 */ /* 0x000fe80000100a00 */
[----:B------:R0:W-:Y:S04]  /*59590*/  STL.64 [R1+0x718], R34 ;  /* 0x0007182201007387 */ /* 0x0001e80000100a00 */
[----:B0-----:R-:W2:Y:S04]  /*595a0*/  LDL.LU.64 R34, [R1+0x3860] ;  /* 0x0038600001227983 */ /* 0x001ea80000300a00 */
[----:B------:R-:W3:Y:S04]  /*595b0*/  LDL.LU.64 R32, [R1+0x3858] ;  /* 0x0038580001207983 */ /* 0x000ee80000300a00 */
[----:B------:R0:W-:Y:S02]  /*595c0*/  STL.64 [R1+0x37b0], R28 ;  /* 0x0037b01c01007387 */ /* 0x0001e40000100a00 */
[----:B0-----:R-:W-:Y:S02]  /*595d0*/  HMMA.16816.F32 R28, R4, R8, R56 ;  /* 0x00000008041c723c */ /* 0x001fe40000001838 */
[----:B------:R-:W0:-:S15]  /*595e0*/  LDSM.16.MT88.4 R8, [R19+UR5+0x4000] ;  /* 0x004000051308783b */ /* 0x000e1e0008004200 */
[----:B------:R-:W-:Y:S02]  /*595f0*/  NOP ;  /* 0x0000000000007918 */ /* 0x000fe40000000000 */
[----:B------:R-:W-:Y:S04]  /*59600*/  STL.64 [R1+0x700], R28 ;  /* 0x0007001c01007387 */ /* 0x000fe80000100a00 */
[----:B------:R-:W-:Y:S04]  /*59610*/  STL.64 [R1+0x708], R30 ;  /* 0x0007081e01007387 */ /* 0x000fe80000100a00 */
[----:B0-----:R-:W-:Y:S04]  /*59620*/  STL.64 [R1+0x3760], R10 ;  /* 0x0037600a01007387 */ /* 0x001fe80000100a00 */
[----:B------:R-:W-:Y:S04]  /*59630*/  STL.64 [R1+0x3758], R8 ;  /* 0x0037580801007387 */ /* 0x000fe80000100a00 */
[----:B------:R-:W-:Y:S04]  /*59640*/  STL [R1+0x3798], R19 ;  /* 0x0037981301007387 */ /* 0x000fe80000100800 */
[----:B------:R-:W-:Y:S04]  /*59650*/  STL.64 [R1+0x3790], R16 ;  /* 0x0037901001007387 */ /* 0x000fe80000100a00 */
[----:B------:R0:W-:Y:S04]  /*59660*/  STL.64 [R1+0x6f0], R20 ;  /* 0x0006f01401007387 */ /* 0x0001e80000100a00 */
[----:B------:R1:W-:Y:S04]  /*59670*/  STL.64 [R1+0x6f8], R22 ;  /* 0x0006f81601007387 */ /* 0x0003e80000100a00 */
[----:B0-----:R-:W4:Y:S04]  /*59680*/  LDL.LU R20, [R1+0x1240] ;  /* 0x0012400001147983 */ /* 0x001f280000300800 */
[----:B------:R-:W4:Y:S04]  /*59690*/  LDL.LU R21, [R1+0x1244] ;  /* 0x0012440001157983 */ /* 0x000f280000300800 */
[----:B-1----:R-:W2:Y:S04]  /*596a0*/  LDL.LU R22, [R1+0x1248] ;  /* 0x0012480001167983 */ /* 0x002ea80000300800 */
[----:B------:R-:W2:Y:S01]  /*596b0*/  LDL.LU R23, [R1+0x124c] ;  /* 0x00124c0001177983 */ /* 0x000ea20000300800 */
[----:B------:R-:W-:-:S02]  /*596c0*/  IMAD.MOV.U32 R8, RZ, RZ, R14 ;  /* 0x000000ffff087224 */ /* 0x000fc400078e000e */
[----:B------:R-:W-:Y:S01]  /*596d0*/  IMAD.MOV.U32 R9, RZ, RZ, R3 ;  /* 0x000000ffff097224 */ /* 0x000fe200078e0003 */
[----:B--2---:R-:W-:Y:S04]  /*596e0*/  STL.64 [R1+0x37a8], R22 ;  /* 0x0037a81601007387 */ /* 0x004fe80000100a00 */
[----:B----4-:R0:W-:Y:S02]  /*596f0*/  STL.64 [R1+0x37a0], R20 ;  /* 0x0037a01401007387 */ /* 0x0101e40000100a00 */
[----:B0-----:R-:W-:-:S15]  /*59700*/  HMMA.16816.F32 R20, R4, R48, R52 ;  /* 0x000000300414723c */ /* 0x001fde0000001834 */
[----:B------:R-:W-:-:S04]  /*59710*/  NOP ;  /* 0x0000000000007918 */ /* 0x000fc80000000000 */
[----:B------:R-:W-:Y:S04]  /*59720*/  STL.64 [R1+0x6e0], R20 ;  /* 0x0006e01401007387 */ /* 0x000fe80000100a00 */
[----:B------:R0:W-:Y:S04]  /*59730*/  STL.64 [R1+0x6e8], R22 ;  /* 0x0006e81601007387 */ /* 0x0001e80000100a00 */
[----:B------:R3:W-:Y:S01]  /*59740*/  STL.64 [R1+0x37b8], R8 ;  /* 0x0037b80801007387 */ /* 0x0007e20000100a00 */
[C---:B0-----:R-:W-:Y:S08]  /*59750*/  HMMA.16816.F32 R20, R4.reuse, R8, R44 ;  /* 0x000000080414723c */ /* 0x041ff0000000182c */
[----:B---3--:R-:W-:Y:S11]  /*59760*/  HMMA.16816.F32 R8, R4, R32, R40 ;  /* 0x000000200408723c */ /* 0x008ff60000001828 */
[----:B------:R0:W-:Y:S04]  /*59770*/  STL.64 [R1+0x6d0], R20 ;  /* 0x0006d01401007387 */ /* 0x0001e80000100a00 */
[----:B------:R1:W-:Y:S04]  /*59780*/  STL.64 [R1+0x6d8], R22 ;  /* 0x0006d81601007387 */ /* 0x0003e80000100a00 */
[----:B------:R-:W-:Y:S04]  /*59790*/  STL.64 [R1+0x37c8], R34 ;  /* 0x0037c82201007387 */ /* 0x000fe80000100a00 */
        /* <DEDUP_REMOVED lines=8> */
[----:B------:R-:W-:Y:S02]  /*59820*/  IMAD.MOV.U32 R29, RZ, RZ, R12 ;  /* 0x000000ffff1d7224 */ /* 0x000fe400078e000c */
[----:B------:R-:W-:Y:S02]  /*59830*/  IMAD.MOV.U32 R26, RZ, RZ, R48 ;  /* 0x000000ffff1a7224 */ /* 0x000fe400078e0030 */
[----:B------:R-:W-:Y:S01]  /*59840*/  IMAD.MOV.U32 R3, RZ, RZ, R49 ;  /* 0x000000ffff037224 */ /* 0x000fe200078e0031 */
[----:B--2---:R-:W-:Y:S04]  /*59850*/  STL.64 [R1+0x37e0], R22 ;  /* 0x0037e01601007387 */ /* 0x004fe80000100a00 */
[----:B----4-:R-:W-:Y:S04]  /*59860*/  STL.64 [R1+0x37d8], R20 ;  /* 0x0037d81401007387 */ /* 0x010fe80000100a00 */
[----:B------:R-:W-:Y:S04]  /*59870*/  STL.64 [R1+0x37e8], R28 ;  /* 0x0037e81c01007387 */ /* 0x000fe80000100a00 */
[----:B------:R-:W2:Y:S04]  /*59880*/  LDL.LU R8, [R1+0x130] ;  /* 0x0001300001087983 */ /* 0x000ea80000300800 */
[----:B------:R-:W2:Y:S04]  /*59890*/  LDL.LU R9, [R1+0x134] ;  /* 0x0001340001097983 */ /* 0x000ea80000300800 */
[----:B---3--:R-:W3:Y:S04]  /*598a0*/  LDL.LU R10, [R1+0x138] ;  /* 0x00013800010a7983 */ /* 0x008ee80000300800 */
        /* <DEDUP_REMOVED lines=22> */
[----:B---3--:R-:W-:Y:S04]  /*59a10*/  STL.64 [R1+0x37f8], R10 ;  /* 0x0037f80a01007387 */ /* 0x008fe80000100a00 */
[----:B--2---:R0:W-:Y:S04]  /*59a20*/  STL.64 [R1+0x37f0], R8 ;  /* 0x0037f00801007387 */ /* 0x0041e80000100a00 */
[----:B------:R-:W2:Y:S04]  /*59a30*/  LDL.LU R32, [R1+0x140] ;  /* 0x0001400001207983 */ /* 0x000ea80000300800 */
[----:B------:R-:W2:Y:S04]  /*59a40*/  LDL.LU R33, [R1+0x144] ;  /* 0x0001440001217983 */ /* 0x000ea80000300800 */
[----:B------:R-:W2:Y:S04]  /*59a50*/  LDL.LU R34, [R1+0x148] ;  /* 0x0001480001227983 */ /* 0x000ea80000300800 */
[----:B------:R-:W2:Y:S04]  /*59a60*/  LDL.LU R35, [R1+0x14c] ;  /* 0x00014c0001237983 */ /* 0x000ea80000300800 */
[----:B------:R-:W3:Y:S04]  /*59a70*/  LDL.LU R12, [R1+0x1e0] ;  /* 0x0001e000010c7983 */ /* 0x000ee80000300800 */
[----:B------:R-:W3:Y:S04]  /*59a80*/  LDL.LU R13, [R1+0x1e4] ;  /* 0x0001e400010d7983 */ /* 0x000ee80000300800 */
[----:B------:R-:W3:Y:S04]  /*59a90*/  LDL.LU R14, [R1+0x1e8] ;  /* 0x0001e800010e7983 */ /* 0x000ee80000300800 */
[----:B------:R-:W3:Y:S01]  /*59aa0*/  LDL.LU R15, [R1+0x1ec] ;  /* 0x0001ec00010f7983 */ /* 0x000ee20000300800 */
[C---:B----4-:R-:W-:Y:S03]  /*59ab0*/  HMMA.16816.F32 R40, R4.reuse, R36, R40 ;  /* 0x000000240428723c */ /* 0x050fe60000001828 */
[----:B0-----:R-:W4:Y:S04]  /*59ac0*/  LDL.LU R8, [R1+0x160] ;  /* 0x0001600001087983 */ /* 0x001f280000300800 */
        /* <DEDUP_REMOVED lines=42> */
[----:B------:R0:W-:Y:S04]  /*59d70*/  STL.64 [R1+0x670], R56 ;  /* 0x0006703801007387 */ /* 0x0001e80000100a00 */
[----:B------:R-:W-:Y:S04]  /*59d80*/  STL.64 [R1+0x678], R58 ;  /* 0x0006783a01007387 */ /* 0x000fe80000100a00 */
[----:B0-----:R-:W3:Y:S04]  /*59d90*/  LDL.LU.64 R56, [R1+0x3810] ;  /* 0x0038100001387983 */ /* 0x001ee80000300a00 */
[----:B------:R-:W-:Y:S04]  /*59da0*/  STL.64 [R1+0x3778], R54 ;  /* 0x0037783601007387 */ /* 0x000fe80000100a00 */
[----:B------:R0:W-:Y:S01]  /*59db0*/  STL.64 [R1+0x3770], R52 ;  /* 0x0037703401007387 */ /* 0x0001e20000100a00 */
[----:B---3--:R-:W-:Y:S03]  /*59dc0*/  HMMA.16816.F32 R4, R4, R56, R12 ;  /* 0x000000380404723c */ /* 0x008fe6000000180c */
[----:B------:R-:W4:Y:S04]  /*59dd0*/  LDL.LU.64 R14, [R1+0x3808] ;  /* 0x00380800010e7983 */ /* 0x000f280000300a00 */
[----:B------:R-:W4:Y:S01]  /*59de0*/  LDL.LU.64 R12, [R1+0x3800] ;  /* 0x00380000010c7983 */ /* 0x000f220000300a00 */
[----:B------:R-:W-:-:S02]  /*59df0*/  IMAD.MOV.U32 R24, RZ, RZ, R27 ;  /* 0x000000ffff187224 */ /* 0x000fc400078e001b */
[----:B0-----:R-:W-:-:S09]  /*59e00*/  IMAD.MOV.U32 R52, RZ, RZ, R26 ;  /* 0x000000ffff347224 */ /* 0x001fd200078e001a */
[----:B------:R-:W-:Y:S04]  /*59e10*/  STL.64 [R1+0x5b0], R4 ;  /* 0x0005b00401007387 */ /* 0x000fe80000100a00 */
[----:B------:R-:W-:Y:S04]  /*59e20*/  STL.64 [R1+0x5b8], R6 ;  /* 0x0005b80601007387 */ /* 0x000fe80000100a00 */
[----:B------:R0:W-:Y:S04]  /*59e30*/  STL.64 [R1+0x3768], R56 ;  /* 0x0037683801007387 */ /* 0x0001e80000100a00 */
[----:B0-----:R-:W2:Y:S04]  /*59e40*/  LDL.LU R56, [R1+0x1260] ;  /* 0x0012600001387983 */ /* 0x001ea80000300800 */
[----:B------:R-:W2:Y:S04]  /*59e50*/  LDL.LU R57, [R1+0x1264] ;  /* 0x0012640001397983 */ /* 0x000ea80000300800 */
[----:B------:R-:W2:Y:S04]  /*59e60*/  LDL.LU R58, [R1+0x1268] ;  /* 0x00126800013a7983 */ /* 0x000ea80000300800 */
[----:B------:R-:W2:Y:S01]  /*59e70*/  LDL.LU R59, [R1+0x126c] ;  /* 0x00126c00013b7983 */ /* 0x000ea20000300800 */
[----:B------:R-:W-:-:S02]  /*59e80*/  IMAD.MOV.U32 R4, RZ, RZ, R2 ;  /* 0x000000ffff047224 */ /* 0x000fc400078e0002 */
[----:B------:R-:W-:Y:S02]  /*59e90*/  IMAD.MOV.U32 R5, RZ, RZ, R0 ;  /* 0x000000ffff057224 */ /* 0x000fe400078e0000 */
[----:B------:R-:W-:Y:S02]  /*59ea0*/  IMAD.MOV.U32 R2, RZ, RZ, R28 ;  /* 0x000000ffff027224 */ /* 0x000fe400078e001c */
[----:B------:R-:W-:Y:S01]  /*59eb0*/  IMAD.MOV.U32 R0, RZ, RZ, R29 ;  /* 0x000000ffff007224 */ /* 0x000fe200078e001d */
[C---:B----4-:R-:W-:Y:S08]  /*59ec0*/  HMMA.16816.F32 R8, R12.reuse, R28, R8 ;  /* 0x0000001c0c08723c */ /* 0x050ff00000001808 */
[C---:B------:R-:W-:Y:S11]  /*59ed0*/  HMMA.16816.F32 R24, R12.reuse, R24, R20 ;  /* 0x000000180c18723c */ /* 0x040ff60000001814 */
[----:B------:R-:W-:Y:S04]  /*59ee0*/  STL.64 [R1+0x660], R8 ;  /* 0x0006600801007387 */ /* 0x000fe80000100a00 */
[----:B------:R0:W-:Y:S04]  /*59ef0*/  STL.64 [R1+0x668], R10 ;  /* 0x0006680a01007387 */ /* 0x0001e80000100a00 */
[----:B0-----:R-:W3:Y:S04]  /*59f00*/  LDL.LU.64 R10, [R1+0x37f8] ;  /* 0x0037f800010a7983 */ /* 0x001ee80000300a00 */
[----:B------:R-:W3:Y:S04]  /*59f10*/  LDL.LU.64 R8, [R1+0x37f0] ;  /* 0x0037f00001087983 */ /* 0x000ee80000300a00 */
[----:B------:R-:W3:Y:S04]  /*59f20*/  LDL.LU.64 R28, [R1+0x37e8] ;  /* 0x0037e800011c7983 */ /* 0x000ee80000300a00 */
[----:B------:R-:W4:Y:S04]  /*59f30*/  LDL.LU.64 R22, [R1+0x37e0] ;  /* 0x0037e00001167983 */ /* 0x000f280000300a00 */
[----:B------:R-:W4:Y:S04]  /*59f40*/  LDL.LU.64 R20, [R1+0x37d8] ;  /* 0x0037d80001147983 */ /* 0x000f280000300a00 */
[----:B------:R0:W-:Y:S04]  /*59f50*/  STL.64 [R1+0x650], R24 ;  /* 0x0006501801007387 */ /* 0x0001e80000100a00 */
[----:B------:R-:W-:Y:S04]  /*59f60*/  STL.64 [R1+0x658], R26 ;  /* 0x0006581a01007387 */ /* 0x000fe80000100a00 */
[----:B0-----:R-:W2:Y:S01]  /*59f70*/  LDL.LU.64 R24, [R1+0x37d0] ;  /* 0x0037d00001187983 */ /* 0x001ea20000300a00 */
[C---:B---3--:R-:W-:Y:S08]  /*59f80*/  HMMA.16816.F32 R28, R12.reuse, R28, R8 ;  /* 0x0000001c0c1c723c */ /* 0x048ff00000001808 */
[----:B--2---:R-:W-:-:S15]  /*59f90*/  HMMA.16816.F32 R32, R12, R24, R32 ;  /* 0x000000180c20723c */ /* 0x004fde0000001820 */
[----:B------:R-:W-:-:S04]  /*59fa0*/  NOP ;  /* 0x0000000000007918 */ /* 0x000fc80000000000 */
[----:B------:R-:W-:Y:S04]  /*59fb0*/  STL.64 [R1+0x5a0], R32 ;  /* 0x0005a02001007387 */ /* 0x000fe80000100a00 */
[----:B------:R0:W-:Y:S04]  /*59fc0*/  STL.64 [R1+0x5a8], R34 ;  /* 0x0005a82201007387 */ /* 0x0001e80000100a00 */
[----:B0-----:R-:W2:Y:S04]  /*59fd0*/  LDL.LU.64 R34, [R1+0x37c8] ;  /* 0x0037c80001227983 */ /* 0x001ea80000300a00 */
[----:B------:R-:W3:Y:S04]  /*59fe0*/  LDL.LU.64 R32, [R1+0x37c0] ;  /* 0x0037c00001207983 */ /* 0x000ee80000300a00 */
[----:B------:R-:W2:Y:S04]  /*59ff0*/  LDL.LU.64 R8, [R1+0x37b8] ;  /* 0x0037b80001087983 */ /* 0x000ea80000300a00 */
[----:B------:R0:W-:Y:S04]  /*5a000*/  STL.64 [R1+0x530], R28 ;  /* 0x0005301c01007387 */ /* 0x0001e80000100a00 */
[----:B------:R-:W-:Y:S04]  /*5a010*/  STL.64 [R1+0x538], R30 ;  /* 0x0005381e01007387 */ /* 0x000fe80000100a00 */
[----:B0-----:R-:W4:Y:S01]  /*5a020*/  LDL.LU.64 R28, [R1+0x37b0] ;  /* 0x0037b000011c7983 */ /* 0x001f220000300a00 */
[C---:B------:R-:W-:Y:S08]  /*5a030*/  HMMA.16816.F32 R4, R12.reuse, R4, R16 ;  /* 0x000000040c04723c */ /* 0x040ff00000001810 */
[----:B----4-:R-:W-:-:S15]  /*5a040*/  HMMA.16816.F32 R20, R12, R28, R20 ;  /* 0x0000001c0c14723c */ /* 0x010fde0000001814 */
[----:B------:R-:W-:-:S04]  /*5a050*/  NOP ;  /* 0x0000000000007918 */ /* 0x000fc80000000000 */
[----:B------:R-:W-:Y:S04]  /*5a060*/  STL.64 [R1+0x520], R20 ;  /* 0x0005201401007387 */ /* 0x000fe80000100a00 */
[----:B------:R0:W-:Y:S04]  /*5a070*/  STL.64 [R1+0x528], R22 ;  /* 0x0005281601007387 */ /* 0x0001e80000100a00 */
[----:B0-----:R-:W3:Y:S04]  /*5a080*/  LDL.LU.64 R22, [R1+0x37a8] ;  /* 0x0037a80001167983 */ /* 0x001ee80000300a00 */
[----:B------:R-:W3:Y:S04]  /*5a090*/  LDL.LU.64 R20, [R1+0x37a0] ;  /* 0x0037a00001147983 */ /* 0x000ee80000300a00 */
[----:B------:R-:W4:Y:S04]  /*5a0a0*/  LDL.LU R19, [R1+0x3798] ;  /* 0x0037980001137983 */ /* 0x000f280000300800 */
[----:B------:R-:W2:Y:S04]  /*5a0b0*/  LDL.LU.64 R16, [R1+0x3790] ;  /* 0x0037900001107983 */ /* 0x000ea80000300a00 */
[----:B------:R-:W-:Y:S04]  /*5a0c0*/  STL.64 [R1+0x510], R4 ;  /* 0x0005100401007387 */ /* 0x000fe80000100a00 */
[----:B------:R-:W-:Y:S04]  /*5a0d0*/  STL.64 [R1+0x518], R6 ;  /* 0x0005180601007387 */ /* 0x000fe80000100a00 */
[----:B----4-:R-:W0:Y:S04]  /*5a0e0*/  LDSM.16.MT88.4 R4, [R19+UR5+0x4080] ;  /* 0x004080051304783b */ /* 0x010e280008004200 */
[----:B0-----:R0:W-:Y:S04]  /*5a0f0*/  STL [R1+0x36e8], R4 ;  /* 0x0036e80401007387 */ /* 0x0011e80000100800 */
[----:B------:R1:W-:Y:S04]  /*5a100*/  STL [R1+0x36e4], R5 ;  /* 0x0036e40501007387 */ /* 0x0003e80000100800 */
[----:B------:R4:W-:Y:S04]  /*5a110*/  STL [R1+0x36e0], R6 ;  /* 0x0036e00601007387 */ /* 0x0009e80000100800 */
[----:B------:R2:W-:Y:S04]  /*5a120*/  STL [R1+0x36dc], R7 ;  /* 0x0036dc0701007387 */ /* 0x0005e80000100800 */
[----:B0-----:R-:W3:Y:S04]  /*5a130*/  LDL.LU R4, [R1+0x1270] ;  /* 0x0012700001047983 */ /* 0x001ee80000300800 */
[----:B-1----:R-:W3:Y:S04]  /*5a140*/  LDL.LU R5, [R1+0x1274] ;  /* 0x0012740001057983 */ /* 0x002ee80000300800 */
[----:B----4-:R-:W3:Y:S04]  /*5a150*/  LDL.LU R6, [R1+0x1278] ;  /* 0x0012780001067983 */ /* 0x010ee80000300800 */
[----:B--2---:R-:W3:Y:S01]  /*5a160*/  LDL.LU R7, [R1+0x127c] ;  /* 0x00127c0001077983 */ /* 0x004ee20000300800 */
[----:B------:R-:W-:Y:S01]  /*5a170*/  IMAD.MOV.U32 R53, RZ, RZ, R3 ;  /* 0x000000ffff357224 */ /* 0x000fe200078e0003 */
[C---:B------:R-:W-:Y:S08]  /*5a180*/  HMMA.16816.F32 R8, R12.reuse, R8, R44 ;  /* 0x000000080c08723c */ /* 0x040ff0000000182c */
[C---:B------:R-:W-:Y:S08]  /*5a190*/  HMMA.16816.F32 R52, R12.reuse, R52, R56 ;  /* 0x000000340c34723c */ /* 0x040ff00000001838 */
[----:B---3--:R-:W-:-:S15]  /*5a1a0*/  HMMA.16816.F32 R4, R12, R16, R4 ;  /* 0x000000100c04723c */ /* 0x008fde0000001804 */
[----:B------:R-:W-:-:S04]  /*5a1b0*/  NOP ;  /* 0x0000000000007918 */ /* 0x000fc80000000000 */
[----:B------:R-:W-:Y:S04]  /*5a1c0*/  STL.64 [R1+0x500], R4 ;  /* 0x0005000401007387 */ /* 0x000fe80000100a00 */
[----:B------:R0:W-:Y:S02]  /*5a1d0*/  STL.64 [R1+0x508], R6 ;  /* 0x0005080601007387 */ /* 0x0001e40000100a00 */
[C---:B0-----:R-:W-:Y:S02]  /*5a1e0*/  HMMA.16816.F32 R4, R12.reuse, R32, R20 ;  /* 0x000000200c04723c */ /* 0x041fe40000001814 */
[----:B------:R-:W-:Y:S04]  /*5a1f0*/  STL.64 [R1+0x4f0], R52 ;  /* 0x0004f03401007387 */ /* 0x000fe80000100a00 */
        /* <DEDUP_REMOVED lines=35> */
[C---:B--2---:R-:W-:Y:S08]  /*5a430*/  HMMA.16816.F32 R44, R12.reuse, R40, R44 ;  /* 0x000000280c2c723c */ /* 0x044ff0000000182c */
[----:B---3--:R-:W-:-:S15]  /*5a440*/  HMMA.16816.F32 R32, R12, R36, R32 ;  /* 0x000000240c20723c */ /* 0x008fde0000001820 */
[----:B------:R-:W-:-:S04]  /*5a450*/  NOP ;  /* 0x0000000000007918 */ /* 0x000fc80000000000 */
[----:B------:R0:W-:Y:S04]  /*5a460*/  STL.64 [R1+0x4c0], R32 ;  /* 0x0004c02001007387 */ /* 0x0001e80000100a00 */
[----:B------:R-:W-:Y:S04]  /*5a470*/  STL.64 [R1+0x4c8], R34 ;  /* 0x0004c82201007387 */ /* 0x000fe80000100a00 */
[----:B0-----:R-:W2:Y:S04]  /*5a480*/  LDL.LU.64 R32, [R1+0x90] ;  /* 0x0000900001207983 */ /* 0x001ea80000300a00 */
        /* <DEDUP_REMOVED lines=8> */
[----:B0-----:R-:W3:Y:S04]  /*5a510*/  LDL.LU.64 R46, [R1+0x3788] ;  /* 0x00378800012e7983 */ /* 0x001ee80000300a00 */
[----:B------:R-:W2:Y:S01]  /*5a520*/  LDL.LU.64 R44, [R1+0x3780] ;  /* 0x00378000012c7983 */ /* 0x000ea20000300a00 */
[C---:B------:R-:W-:Y:S03]  /*5a530*/  HMMA.16816.F32 R52, R12.reuse, R48, R52 ;  /* 0x000000300c34723c */ /* 0x040fe60000001834 */
[----:B------:R-:W-:Y:S04]  /*5a540*/  STL.64 [R1+0x3720], R42 ;  /* 0x0037202a01007387 */ /* 0x000fe80000100a00 */
[----:B------:R0:W-:Y:S04]  /*5a550*/  STL.64 [R1+0x3718], R40 ;  /* 0x0037182801007387 */ /* 0x0001e80000100a00 */
[----:B0-----:R-:W3:Y:S01]  /*5a560*/  LDL.64 R40, [R1+0xb0] ;  /* 0x0000b00001287983 */ /* 0x001ee20000100a00 */
        /* <DEDUP_REMOVED lines=8> */
[----:B---3--:R-:W-:Y:S04]  /*5a5f0*/  STL.64 [R1+0x3730], R46 ;  /* 0x0037302e01007387 */ /* 0x008fe80000100a00 */
        /* <DEDUP_REMOVED lines=21> */
[----:B0-----:R-:W2:Y:S04]  /*5a750*/  LDL.LU R12, [R1+0x1170] ;  /* 0x00117000010c7983 */ /* 0x001ea80000300800 */
[----:B------:R-:W2:Y:S04]  /*5a760*/  LDL.LU R13, [R1+0x1174] ;  /* 0x00117400010d7983 */ /* 0x000ea80000300800 */
[----:B-1----:R-:W2:Y:S04]  /*5a770*/  LDL.LU R14, [R1+0x1178] ;  /* 0x00117800010e7983 */ /* 0x002ea80000300800 */
[----:B------:R-:W2:Y:S01]  /*5a780*/  LDL.LU R15, [R1+0x117c] ;  /* 0x00117c00010f7983 */ /* 0x000ea20000300800 */
[----:B------:R-:W-:-:S02]  /*5a790*/  IMAD.MOV.U32 R48, RZ, RZ, R2 ;  /* 0x000000ffff307224 */ /* 0x000fc400078e0002 */
[----:B------:R-:W-:Y:S01]  /*5a7a0*/  IMAD.MOV.U32 R49, RZ, RZ, R0 ;  /* 0x000000ffff317224 */ /* 0x000fe200078e0000 */
[----:B------:R-:W-:Y:S04]  /*5a7b0*/  STL [R1+0x36f0], R56 ;  /* 0x0036f03801007387 */ /* 0x000fe80000100800 */
[----:B------:R-:W-:Y:S02]  /*5a7c0*/  STL [R1+0x36ec], R57 ;  /* 0x0036ec3901007387 */ /* 0x000fe40000100800 */
[C---:B--2---:R-:W-:Y:S08]  /*5a7d0*/  HMMA.16816.F32 R48, R8.reuse, R48, R12 ;  /* 0x000000300830723c */ /* 0x044ff0000000180c */
[C---:B---3--:R-:W-:Y:S11]  /*5a7e0*/  HMMA.16816.F32 R12, R8.reuse, R40, R44 ;  /* 0x00000028080c723c */ /* 0x048ff6000000182c */
[----:B------:R-:W-:Y:S04]  /*5a7f0*/  STL.64 [R1+0x150], R48 ;  /* 0x0001503001007387 */ /* 0x000fe80000100a00 */
[----:B------:R-:W-:Y:S04]  /*5a800*/  STL.64 [R1+0x158], R50 ;  /* 0x0001583201007387 */ /* 0x000fe80000100a00 */
[----:B------:R-:W-:Y:S04]  /*5a810*/  STL.64 [R1+0x140], R12 ;  /* 0x0001400c01007387 */ /* 0x000fe80000100a00 */
[----:B------:R4:W-:Y:S02]  /*5a820*/  STL.64 [R1+0x148], R14 ;  /* 0x0001480e01007387 */ /* 0x0009e40000100a00 */
[----:B----4-:R-:W-:Y:S02]  /*5a830*/  HMMA.16816.F32 R12, R8, R24, R4 ;  /* 0x00000018080c723c */ /* 0x010fe40000001804 */
[----:B------:R-:W2:Y:S01]  /*5a840*/  LDL.LU R24, [R1+0x1120] ;  /* 0x0011200001187983 */ /* 0x000ea20000300800 */
[----:B------:R-:W-:-:S15]  /*5a850*/  IMAD.MOV.U32 R4, RZ, RZ, R25 ;  /* 0x000000ffff047224 */ /* 0x000fde00078e0019 */
[----:B------:R-:W-:Y:S01]  /*5a860*/  NOP ;  /* 0x0000000000007918 */ /* 0x000fe20000000000 */
[----:B------:R0:W-:Y:S04]  /*5a870*/  STL.64 [R1+0x130], R12 ;  /* 0x0001300c01007387 */ /* 0x0001e80000100a00 */
[----:B------:R-:W-:Y:S04]  /*5a880*/  STL.64 [R1+0x138], R14 ;  /* 0x0001380e01007387 */ /* 0x000fe80000100a00 */
[----:B------:R-:W2:Y:S04]  /*5a890*/  LDL.LU R25, [R1+0x1124] ;  /* 0x0011240001197983 */ /* 0x000ea80000300800 */
[----:B------:R-:W2:Y:S04]  /*5a8a0*/  LDL.LU R26, [R1+0x1128] ;  /* 0x00112800011a7983 */ /* 0x000ea80000300800 */
[----:B------:R-:W2:Y:S04]  /*5a8b0*/  LDL.LU R27, [R1+0x112c] ;  /* 0x00112c00011b7983 */ /* 0x000ea80000300800 */
[----:B0-----:R-:W2:Y:S01]  /*5a8c0*/  LDL.64 R12, [R1+0x70] ;  /* 0x00007000010c7983 */ /* 0x001ea20000100a00 */
[C---:B------:R-:W-:Y:S08]  /*5a8d0*/  HMMA.16816.F32 R36, R8.reuse, R32, R36 ;  /* 0x000000200824723c */ /* 0x040ff00000001824 */
[----:B------:R-:W-:Y:S01]  /*5a8e0*/  HMMA.16816.F32 R20, R8, R28, R20 ;  /* 0x0000001c0814723c */ /* 0x000fe20000001814 */
[----:B------:R-:W-:-:S02]  /*5a8f0*/  IMAD.MOV.U32 R5, RZ, RZ, R28 ;  /* 0x000000ffff057224 */ /* 0x000fc400078e001c */
[----:B------:R-:W-:-:S08]  /*5a900*/  IMAD.MOV.U32 R6, RZ, RZ, R29 ;  /* 0x000000ffff067224 */ /* 0x000fd000078e001d */
[----:B------:R-:W-:Y:S04]  /*5a910*/  STL.64 [R1+0x120], R36 ;  /* 0x0001202401007387 */ /* 0x000fe80000100a00 */
[----:B------:R-:W-:Y:S04]  /*5a920*/  STL.64 [R1+0x128], R38 ;  /* 0x0001282601007387 */ /* 0x000fe80000100a00 */
        /* <DEDUP_REMOVED lines=8> */
[----:B------:R0:W-:Y:S04]  /*5a9b0*/  STL.64 [R1+0x110], R20 ;  /* 0x0001101401007387 */ /* 0x0001e80000100a00 */
[----:B------:R1:W-:Y:S04]  /*5a9c0*/  STL.64 [R1+0x118], R22 ;  /* 0x0001181601007387 */ /* 0x0003e80000100a00 */
[----:B------:R-:W3:Y:S01]  /*5a9d0*/  LDL.LU.64 R28, [R1+0x3750] ;  /* 0x00375000011c7983 */ /* 0x000ee20000300a00 */
[----:B------:R-:W-:-:S02]  /*5a9e0*/  IMAD.MOV.U32 R56, RZ, RZ, R40 ;  /* 0x000000ffff387224 */ /* 0x000fc400078e0028 */
[----:B------:R-:W-:Y:S02]  /*5a9f0*/  IMAD.MOV.U32 R57, RZ, RZ, R41 ;  /* 0x000000ffff397224 */ /* 0x000fe400078e0029 */
[----:B------:R-:W-:Y:S01]  /*5aa00*/  IMAD.MOV.U32 R59, RZ, RZ, R32 ;  /* 0x000000ffff3b7224 */ /* 0x000fe200078e0020 */
[----:B0-----:R-:W3:Y:S04]  /*5aa10*/  LDL.LU R20, [R1+0x16c0] ;  /* 0x0016c00001147983 */ /* 0x001ee80000300800 */
[----:B------:R-:W3:Y:S04]  /*5aa20*/  LDL.LU R21, [R1+0x16c4] ;  /* 0x0016c40001157983 */ /* 0x000ee80000300800 */
[----:B-1----:R-:W3:Y:S04]  /*5aa30*/  LDL.LU R22, [R1+0x16c8] ;  /* 0x0016c80001167983 */ /* 0x002ee80000300800 */
[----:B------:R-:W3:Y:S04]  /*5aa40*/  LDL.LU R23, [R1+0x16cc] ;  /* 0x0016cc0001177983 */ /* 0x000ee80000300800 */
[----:B------:R-:W3:Y:S04]  /*5aa50*/  LDL.LU R40, [R1+0x16f0] ;  /* 0x0016f00001287983 */ /* 0x000ee80000300800 */
[----:B------:R-:W3:Y:S04]  /*5aa60*/  LDL.LU R41, [R1+0x16f4] ;  /* 0x0016f40001297983 */ /* 0x000ee80000300800 */
[----:B------:R-:W3:Y:S01]  /*5aa70*/  LDL.LU R42, [R1+0x16f8] ;  /* 0x0016f800012a7983 */ /* 0x000ee20000300800 */
[----:B------:R-:W-:-:S03]  /*5aa80*/  IMAD.MOV.U32 R58, RZ, RZ, R33 ;  /* 0x000000ffff3a7224 */ /* 0x000fc600078e0021 */
[----:B------:R-:W3:Y:S04]  /*5aa90*/  LDL.LU R43, [R1+0x16fc] ;  /* 0x0016fc00012b7983 */ /* 0x000ee80000300800 */
[----:B------:R-:W3:Y:S04]  /*5aaa0*/  LDL.LU.64 R32, [R1+0x40] ;  /* 0x0000400001207983 */ /* 0x000ee80000300a00 */
[----:B------:R-:W3:Y:S04]  /*5aab0*/  LDL.LU R36, [R1+0x16e0] ;  /* 0x0016e00001247983 */ /* 0x000ee80000300800 */
[----:B------:R-:W3:Y:S04]  /*5aac0*/  LDL.LU R37, [R1+0x16e4] ;  /* 0x0016e40001257983 */ /* 0x000ee80000300800 */
[----:B------:R-:W3:Y:S04]  /*5aad0*/  LDL.LU R38, [R1+0x16e8] ;  /* 0x0016e80001267983 */ /* 0x000ee80000300800 */
[----:B------:R-:W3:Y:S04]  /*5aae0*/  LDL.LU R39, [R1+0x16ec] ;  /* 0x0016ec0001277983 */ /* 0x000ee80000300800 */
[----:B------:R-:W3:Y:S04]  /*5aaf0*/  LDL.LU R30, [R1+0x16b8] ;  /* 0x0016b800011e7983 */ /* 0x000ee80000300800 */
[----:B------:R-:W3:Y:S01]  /*5ab00*/  LDL.LU R31, [R1+0x16bc] ;  /* 0x0016bc00011f7983 */ /* 0x000ee20000300800 */
[----:B--2---:R-:W-:Y:S01]  /*5ab10*/  HMMA.16816.F32 R24, R8, R12, R24 ;  /* 0x0000000c0818723c */ /* 0x004fe20000001818 */
[----:B------:R-:W-:-:S02]  /*5ab20*/  IMAD.MOV.U32 R7, RZ, RZ, R12 ;  /* 0x000000ffff077224 */ /* 0x000fc400078e000c */
[----:B------:R-:W-:Y:S02]  /*5ab30*/  IMAD.MOV.U32 R61, RZ, RZ, R13 ;  /* 0x000000ffff3d7224 */ /* 0x000fe400078e000d */
[----:B------:R-:W0:-:S14]  /*5ab40*/  LDSM.16.MT88.4 R12, [R19+UR5+0x4100] ;  /* 0x00410005130c783b */ /* 0x000e1c0008004200 */
[----:B------:R1:W-:Y:S04]  /*5ab50*/  STL.64 [R1+0x100], R24 ;  /* 0x0001001801007387 */ /* 0x0003e80000100a00 */
[----:B------:R2:W-:Y:S04]  /*5ab60*/  STL.64 [R1+0x108], R26 ;  /* 0x0001081a01007387 */ /* 0x0005e80000100a00 */
[----:B-1----:R-:W3:Y:S04]  /*5ab70*/  LDL.LU.64 R24, [R1+0x3748] ;  /* 0x0037480001187983 */ /* 0x002ee80000300a00 */
[----:B--2---:R-:W2:Y:S04]  /*5ab80*/  LDL.LU R26, [R1+0x16a8] ;  /* 0x0016a800011a7983 */ /* 0x004ea80000300800 */
[----:B------:R-:W2:Y:S04]  /*5ab90*/  LDL.LU R27, [R1+0x16ac] ;  /* 0x0016ac00011b7983 */ /* 0x000ea80000300800 */
[----:B0-----:R-:W-:Y:S04]  /*5aba0*/  STL.64 [R1+0x3648], R14 ;  /* 0x0036480e01007387 */ /* 0x001fe80000100a00 */
[----:B------:R0:W-:Y:S04]  /*5abb0*/  STL.64 [R1+0x3640], R12 ;  /* 0x0036400c01007387 */ /* 0x0001e80000100a00 */
[----:B0-----:R-:W2:Y:S01]  /*5abc0*/  LDL.64 R12, [R1+0x50] ;  /* 0x00005000010c7983 */ /* 0x001ea20000100a00 */
[C---:B----4-:R-:W-:Y:S08]  /*5abd0*/  HMMA.16816.F32 R48, R8.reuse, R16, R48 ;  /* 0x000000100830723c */ /* 0x050ff00000001830 */
[----:B---3--:R-:W-:Y:S11]  /*5abe0*/  HMMA.16816.F32 R40, R8, R32, R40 ;  /* 0x000000200828723c */ /* 0x008ff60000001828 */
[----:B------:R-:W-:Y:S04]  /*5abf0*/  STL.64 [R1+0xf0], R48 ;  /* 0x0000f03001007387 */ /* 0x000fe80000100a00 */
[----:B------:R0:W-:Y:S04]  /*5ac00*/  STL.64 [R1+0xf8], R50 ;  /* 0x0000f83201007387 */ /* 0x0001e80000100a00 */
[----:B0-----:R-:W3:Y:S04]  /*5ac10*/  LDL.LU.64 R50, [R1+0x3740] ;  /* 0x0037400001327983 */ /* 0x001ee80000300a00 */
[----:B------:R-:W4:Y:S01]  /*5ac20*/  LDL.LU.64 R48, [R1+0x3738] ;  /* 0x0037380001307983 */ /* 0x000f220000300a00 */
[----:B------:R-:W-:-:S02]  /*5ac30*/  IMAD.MOV.U32 R2, RZ, RZ, R32 ;  /* 0x000000ffff027224 */ /* 0x000fc400078e0020 */
[----:B------:R-:W-:Y:S01]  /*5ac40*/  IMAD.MOV.U32 R0, RZ, RZ, R33 ;  /* 0x000000ffff007224 */ /* 0x000fe200078e0021 */
[----:B--2---:R-:W-:Y:S01]  /*5ac50*/  HMMA.16816.F32 R44, R8, R12, R44 ;  /* 0x0000000c082c723c */ /* 0x004fe2000000182c */
[----:B------:R-:W-:Y:S02]  /*5ac60*/  IMAD.MOV.U32 R19, RZ, RZ, R12 ;  /* 0x000000ffff137224 */ /* 0x000fe400078e000c */
[----:B------:R-:W-:-:S15]  /*5ac70*/  IMAD.MOV.U32 R18, RZ, RZ, R13 ;  /* 0x000000ffff127224 */ /* 0x000fde00078e000d */
[----:B------:R-:W-:Y:S01]  /*5ac80*/  NOP ;  /* 0x0000000000007918 */ /* 0x000fe20000000000 */
[----:B------:R-:W-:Y:S04]  /*5ac90*/  STL.64 [R1+0xe0], R44 ;  /* 0x0000e02c01007387 */ /* 0x000fe80000100a00 */
[----:B------:R0:W-:Y:S04]  /*5aca0*/  STL.64 [R1+0xe8], R46 ;  /* 0x0000e82e01007387 */ /* 0x0001e80000100a00 */
[----:B0-----:R-:W2:Y:S04]  /*5acb0*/  LDL.LU.64 R46, [R1+0x3730] ;  /* 0x00373000012e7983 */ /* 0x001ea80000300a00 */
[----:B------:R-:W2:Y:S04]  /*5acc0*/  LDL.LU.64 R44, [R1+0x3728] ;  /* 0x00372800012c7983 */ /* 0x000ea80000300a00 */
        /* <DEDUP_REMOVED lines=24> */
[C---:B------:R-:W-:Y:S08]  /*5ae50*/  HMMA.16816.F32 R28, R8.reuse, R44, R28 ;  /* 0x0000002c081c723c */ /* 0x040ff0000000181c */
[C---:B----4-:R-:W-:Y:S08]  /*5ae60*/  HMMA.16816.F32 R24, R8.reuse, R48, R24 ;  /* 0x000000300818723c */ /* 0x050ff00000001818 */
        /* <DEDUP_REMOVED lines=8> */
[----:B------:R-:W-:Y:S04]  /*5aef0*/  STL.64 [R1], R16 ;  /* 0x0000001001007387 */ /* 0x000fe80000100a00 */
[----:B------:R-:W-:Y:S04]  /*5af00*/  STL.64 [R1+0x8], R18 ;  /* 0x0000081201007387 */ /* 0x000fe80000100a00 */
[----:B------:R-:W-:Y:S04]  /*5af10*/  STL.64 [R1+0x3698], R46 ;  /* 0x0036982e01007387 */ /* 0x000fe80000100a00 */
[----:B------:R-:W-:Y:S04]  /*5af20*/  STL.64 [R1+0x3690], R44 ;  /* 0x0036902c01007387 */ /* 0x000fe80000100a00 */
[----:B------:R-:W-:Y:S04]  /*5af30*/  STL.64 [R1+0x3190], R30 ;  /* 0x0031901e01007387 */ /* 0x000fe80000100a00 */
[----:B------:R-:W-:Y:S04]  /*5af40*/  STL.64 [R1+0x3188], R28 ;  /* 0x0031881c01007387 */ /* 0x000fe80000100a00 */
[----:B------:R-:W2:Y:S04]  /*5af50*/  LDL.LU R20, [R1+0x1110] ;  /* 0x0011100001147983 */ /* 0x000ea80000300800 */
[----:B------:R-:W2:Y:S04]  /*5af60*/  LDL.LU R21, [R1+0x1114] ;  /* 0x0011140001157983 */ /* 0x000ea80000300800 */
[----:B------:R-:W2:Y:S04]  /*5af70*/  LDL.LU R22, [R1+0x1118] ;  /* 0x0011180001167983 */ /* 0x000ea80000300800 */
[----:B------:R-:W2:Y:S04]  /*5af80*/  LDL.LU R23, [R1+0x111c] ;  /* 0x00111c0001177983 */ /* 0x000ea80000300800 */
[----:B---3--:R-:W-:Y:S04]  /*5af90*/  STL.64 [R1+0x36a8], R50 ;  /* 0x0036a83201007387 */ /* 0x008fe80000100a00 */
[----:B------:R-:W-:Y:S04]  /*5afa0*/  STL.64 [R1+0x36a0], R48 ;  /* 0x0036a03001007387 */ /* 0x000fe80000100a00 */
[----:B------:R0:W-:Y:S04]  /*5afb0*/  STL.64 [R1+0x31a0], R26 ;  /* 0x0031a01a01007387 */ /* 0x0001e80000100a00 */
[----:B------:R1:W-:Y:S04]  /*5afc0*/  STL.64 [R1+0x3198], R24 ;  /* 0x0031981801007387 */ /* 0x0003e80000100a00 */
[----:B0-----:R-:W3:Y:S04]  /*5afd0*/  LDL R26, [R1+0x48] ;  /* 0x00004800011a7983 */ /* 0x001ee80000100800 */
[----:B------:R-:W3:Y:S01]  /*5afe0*/  LDL R27, [R1+0x4c] ;  /* 0x00004c00011b7983 */ /* 0x000ee20000100800 */
[----:B-1----:R-:W-:-:S02]  /*5aff0*/  IMAD.MOV.U32 R24, RZ, RZ, R2 ;  /* 0x000000ffff187224 */ /* 0x002fc400078e0002 */
[----:B------:R-:W-:Y:S02]  /*5b000*/  IMAD.MOV.U32 R25, RZ, RZ, R0 ;  /* 0x000000ffff197224 */ /* 0x000fe400078e0000 */
[----:B------:R-:W-:Y:S02]  /*5b010*/  IMAD.MOV.U32 R32, RZ, RZ, R56 ;  /* 0x000000ffff207224 */ /* 0x000fe400078e0038 */
[----:B------:R-:W-:Y:S01]  /*5b020*/  IMAD.MOV.U32 R33, RZ, RZ, R57 ;  /* 0x000000ffff217224 */ /* 0x000fe200078e0039 */
[----:B------:R-:W-:Y:S01]  /*5b030*/  HMMA.16816.F32 R12, R8, R52, R12 ;  /* 0x00000034080c723c */ /* 0x000fe2000000180c */
[----:B------:R-:W-:Y:S01]  /*5b040*/  IMAD.MOV.U32 R29, RZ, RZ, R4 ;  /* 0x000000ffff1d7224 */ /* 0x000fe200078e0004 */
[----:B---3--:R-:W-:Y:S04]  /*5b050*/  STL.64 [R1+0x36b8], R26 ;  /* 0x0036b81a01007387 */ /* 0x008fe80000100a00 */
[----:B------:R0:W-:Y:S04]  /*5b060*/  STL.64 [R1+0x36b0], R24 ;  /* 0x0036b01801007387 */ /* 0x0001e80000100a00 */
[----:B------:R-:W-:Y:S04]  /*5b070*/  STL.64 [R1+0x36c8], R54 ;  /* 0x0036c83601007387 */ /* 0x000fe80000100a00 */
[----:B------:R1:W-:Y:S04]  /*5b080*/  STL.64 [R1+0x36c0], R52 ;  /* 0x0036c03401007387 */ /* 0x0003e80000100a00 */
[----:B------:R-:W2:Y:S04]  /*5b090*/  LDL.LU R56, [R1+0x36f0] ;  /* 0x0036f00001387983 */ /* 0x000ea80000300800 */
[----:B------:R-:W2:Y:S04]  /*5b0a0*/  LDL.LU R57, [R1+0x36ec] ;  /* 0x0036ec0001397983 */ /* 0x000ea80000300800 */
[----:B------:R-:W3:Y:S04]  /*5b0b0*/  LDL.LU R40, [R1+0x320] ;  /* 0x0003200001287983 */ /* 0x000ee80000300800 */
[----:B------:R-:W3:Y:S04]  /*5b0c0*/  LDL.LU R41, [R1+0x324] ;  /* 0x0003240001297983 */ /* 0x000ee80000300800 */
[----:B------:R-:W3:Y:S04]  /*5b0d0*/  LDL.LU R42, [R1+0x328] ;  /* 0x00032800012a7983 */ /* 0x000ee80000300800 */
[----:B------:R-:W3:Y:S01]  /*5b0e0*/  LDL.LU R43, [R1+0x32c] ;  /* 0x00032c00012b7983 */ /* 0x000ee20000300800 */
[----:B------:R-:W-:-:S02]  /*5b0f0*/  IMAD.MOV.U32 R3, RZ, RZ, R13 ;  /* 0x000000ffff037224 */ /* 0x000fc400078e000d */
[----:B------:R-:W-:Y:S01]  /*5b100*/  IMAD.MOV.U32 R60, RZ, RZ, R12 ;  /* 0x000000ffff3c7224 */ /* 0x000fe200078e000c */
[----:B0-----:R-:W4:Y:S04]  /*5b110*/  LDL R24, [R1+0xc0] ;  /* 0x0000c00001187983 */ /* 0x001f280000100800 */
[----:B------:R-:W4:Y:S04]  /*5b120*/  LDL R25, [R1+0xc4] ;  /* 0x0000c40001197983 */ /* 0x000f280000100800 */
[----:B-1----:R-:W4:Y:S04]  /*5b130*/  LDL.LU R52, [R1+0x1100] ;  /* 0x0011000001347983 */ /* 0x002f280000300800 */
[----:B------:R-:W4:Y:S04]  /*5b140*/  LDL.LU R53, [R1+0x1104] ;  /* 0x0011040001357983 */ /* 0x000f280000300800 */
[----:B------:R-:W4:Y:S04]  /*5b150*/  LDL.LU R54, [R1+0x1108] ;  /* 0x0011080001367983 */ /* 0x000f280000300800 */
[----:B------:R-:W4:Y:S04]  /*5b160*/  LDL.LU R55, [R1+0x110c] ;  /* 0x00110c0001377983 */ /* 0x000f280000300800 */
[----:B------:R-:W-:Y:S04]  /*5b170*/  STL [R1+0x3334], R3 ;  /* 0x0033340301007387 */ /* 0x000fe80000100800 */
[----:B------:R-:W-:Y:S04]  /*5b180*/  STL [R1+0x3330], R60 ;  /* 0x0033303c01007387 */ /* 0x000fe80000100800 */
[----:B------:R-:W3:Y:S04]  /*5b190*/  LDL R28, [R1+0xa0] ;  /* 0x0000a000011c7983 */ /* 0x000ee80000100800 */
        /* <DEDUP_REMOVED lines=9> */
[----:B------:R-:W-:-:S03]  /*5b230*/  IMAD.MOV.U32 R12, RZ, RZ, R5 ;  /* 0x000000ffff0c7224 */ /* 0x000fc600078e0005 */
[----:B------:R-:W4:Y:S01]  /*5b240*/  LDL.LU R5, [R1+0x36e4] ;  /* 0x0036e40001057983 */ /* 0x000f220000300800 */
[----:B------:R-:W-:-:S03]  /*5b250*/  IMAD.MOV.U32 R13, RZ, RZ, R6 ;  /* 0x000000ffff0d7224 */ /* 0x000fc600078e0006 */
[----:B------:R-:W4:Y:S04]  /*5b260*/  LDL.LU R6, [R1+0x36e0] ;  /* 0x0036e00001067983 */ /* 0x000f280000300800 */
[----:B------:R-:W3:Y:S04]  /*5b270*/  LDL.LU R36, [R1+0x2d0] ;  /* 0x0002d00001247983 */ /* 0x000ee80000300800 */
[----:B------:R-:W3:Y:S04]  /*5b280*/  LDL.LU R37, [R1+0x2d4] ;  /* 0x0002d40001257983 */ /* 0x000ee80000300800 */
[----:B------:R-:W3:Y:S04]  /*5b290*/  LDL.LU R38, [R1+0x2d8] ;  /* 0x0002d80001267983 */ /* 0x000ee80000300800 */
[----:B------:R-:W3:Y:S01]  /*5b2a0*/  LDL.LU R39, [R1+0x2dc] ;  /* 0x0002dc0001277983 */ /* 0x000ee20000300800 */
[----:B--2---:R-:W-:Y:S01]  /*5b2b0*/  HMMA.16816.F32 R20, R8, R56, R20 ;  /* 0x000000380814723c */ /* 0x004fe20000001814 */
[----:B------:R-:W-:-:S02]  /*5b2c0*/  IMAD.MOV.U32 R8, RZ, RZ, R7 ;  /* 0x000000ffff087224 */ /* 0x000fc400078e0007 */
[----:B------:R-:W4:Y:S01]  /*5b2d0*/  LDL.LU R7, [R1+0x36dc] ;  /* 0x0036dc0001077983 */ /* 0x000f220000300800 */
[----:B------:R-:W-:-:S03]  /*5b2e0*/  IMAD.MOV.U32 R9, RZ, RZ, R61 ;  /* 0x000000ffff097224 */ /* 0x000fc600078e003d */
[----:B------:R-:W2:Y:S04]  /*5b2f0*/  LDL.LU R61, [R1+0x36d8] ;  /* 0x0036d800013d7983 */ /* 0x000ea80000300800 */
[----:B------:R-:W2:Y:S04]  /*5b300*/  LDL.LU R16, [R1+0x2c0] ;  /* 0x0002c00001107983 */ /* 0x000ea80000300800 */
[----:B------:R-:W2:Y:S04]  /*5b310*/  LDL.LU R17, [R1+0x2c4] ;  /* 0x0002c40001117983 */ /* 0x000ea80000300800 */
[----:B------:R-:W2:Y:S04]  /*5b320*/  LDL.LU R18, [R1+0x2c8] ;  /* 0x0002c80001127983 */ /* 0x000ea80000300800 */
[----:B------:R-:W2:Y:S04]  /*5b330*/  LDL.LU R19, [R1+0x2cc] ;  /* 0x0002cc0001137983 */ /* 0x000ea80000300800 */
[----:B------:R-:W-:Y:S04]  /*5b340*/  STL.64 [R1+0x3180], R22 ;  /* 0x0031801601007387 */ /* 0x000fe80000100a00 */
[----:B------:R0:W-:Y:S02]  /*5b350*/  STL.64 [R1+0x3178], R20 ;  /* 0x0031781401007387 */ /* 0x0001e40000100a00 */
[----:B0-----:R-:W-:-:S02]  /*5b360*/  IMAD.MOV.U32 R20, RZ, RZ, R59 ;  /* 0x000000ffff147224 */ /* 0x001fc400078e003b */
[----:B------:R-:W-:Y:S01]  /*5b370*/  IMAD.MOV.U32 R21, RZ, RZ, R58 ;  /* 0x000000ffff157224 */ /* 0x000fe200078e003a */
[----:B------:R-:W2:Y:S04]  /*5b380*/  LDL.LU R59, [R1+0x36d4] ;  /* 0x0036d400013b7983 */ /* 0x000ea80000300800 */
[----:B------:R-:W2:Y:S04]  /*5b390*/  LDL.LU R58, [R1+0x36d0] ;  /* 0x0036d000013a7983 */ /* 0x000ea80000300800 */
[----:B------:R-:W2:Y:S04]  /*5b3a0*/  LDL R22, [R1+0x98] ;  /* 0x0000980001167983 */ /* 0x000ea80000100800 */
[----:B------:R-:W2:Y:S01]  /*5b3b0*/  LDL R23, [R1+0x9c] ;  /* 0x00009c0001177983 */ /* 0x000ea20000100800 */
[----:B------:R-:W-:-:S02]  /*5b3c0*/  IMAD.MOV.U32 R0, RZ, RZ, R14 ;  /* 0x000000ffff007224 */ /* 0x000fc400078e000e */
[----:B------:R-:W-:Y:S01]  /*5b3d0*/  IMAD.MOV.U32 R2, RZ, RZ, R15 ;  /* 0x000000ffff027224 */ /* 0x000fe200078e000f */
[C---:B----4-:R-:W-:Y:S08]  /*5b3e0*/  HMMA.16816.F32 R24, R4.reuse, R24, R52 ;  /* 0x000000180418723c */ /* 0x050ff00000001834 */
[C---:B---3--:R-:W-:Y:S08]  /*5b3f0*/  HMMA.16816.F32 R32, R4.reuse, R32, R40 ;  /* 0x000000200420723c */ /* 0x048ff00000001828 */
[C---:B------:R-:W-:Y:S01]  /*5b400*/  HMMA.16816.F32 R28, R4.reuse, R28, R48 ;  /* 0x0000001c041c723c */ /* 0x040fe20000001830 */
[----:B------:R-:W3:Y:S04]  /*5b410*/  LDL.LU.64 R54, [R1+0x36c8] ;  /* 0x0036c80001367983 */ /* 0x000ee80000300a00 */
[----:B------:R-:W4:Y:S03]  /*5b420*/  LDL.LU.64 R52, [R1+0x36c0] ;  /* 0x0036c00001347983 */ /* 0x000f260000300a00 */
[C---:B------:R-:W-:Y:S08]  /*5b430*/  HMMA.16816.F32 R44, R4.reuse, R20, R44 ;  /* 0x00000014042c723c */ /* 0x040ff0000000182c */
[C---:B------:R-:W-:Y:S01]  /*5b440*/  HMMA.16816.F32 R12, R4.reuse, R12, R36 ;  /* 0x0000000c040c723c */ /* 0x040fe20000001824 */
[----:B------:R-:W-:Y:S04]  /*5b450*/  STL.64 [R1+0x370], R24 ;  /* 0x0003701801007387 */ /* 0x000fe80000100a00 */
[----:B------:R0:W-:Y:S04]  /*5b460*/  STL.64 [R1+0x378], R26 ;  /* 0x0003781a01007387 */ /* 0x0001e80000100a00 */
[----:B0-----:R-:W3:Y:S04]  /*5b470*/  LDL.LU.64 R26, [R1+0x36b8] ;  /* 0x0036b800011a7983 */ /* 0x001ee80000300a00 */
[----:B------:R-:W3:Y:S04]  /*5b480*/  LDL.LU.64 R24, [R1+0x36b0] ;  /* 0x0036b00001187983 */ /* 0x000ee80000300a00 */
        /* <DEDUP_REMOVED lines=10> */
[----:B------:R-:W3:Y:S04]  /*5b530*/  LDL.LU.64 R50, [R1+0x36a8] ;  /* 0x0036a80001327983 */ /* 0x000ee80000300a00 */
[----:B------:R-:W3:Y:S04]  /*5b540*/  LDL.LU.64 R48, [R1+0x36a0] ;  /* 0x0036a00001307983 */ /* 0x000ee80000300a00 */
[----:B------:R-:W-:Y:S04]  /*5b550*/  STL.64 [R1+0x350], R28 ;  /* 0x0003501c01007387 */ /* 0x000fe80000100a00 */
[----:B------:R-:W-:Y:S04]  /*5b560*/  STL.64 [R1+0x358], R30 ;  /* 0x0003581e01007387 */ /* 0x000fe80000100a00 */
        /* <DEDUP_REMOVED lines=9> */
[----:B------:R-:W2:Y:S04]  /*5b600*/  LDL.LU R23, [R1+0x154c] ;  /* 0x00154c0001177983 */ /* 0x000ea80000300800 */
[----:B------:R-:W2:Y:S04]  /*5b610*/  LDL.LU R36, [R1+0x1530] ;  /* 0x0015300001247983 */ /* 0x000ea80000300800 */
[----:B------:R0:W-:Y:S04]  /*5b620*/  STL.64 [R1+0x330], R12 ;  /* 0x0003300c01007387 */ /* 0x0001e80000100a00 */
[----:B------:R1:W-:Y:S04]  /*5b630*/  STL.64 [R1+0x338], R14 ;  /* 0x0003380e01007387 */ /* 0x0003e80000100a00 */
[----:B------:R-:W2:Y:S04]  /*5b640*/  LDL.LU R37, [R1+0x1534] ;  /* 0x0015340001257983 */ /* 0x000ea80000300800 */
[----:B------:R-:W2:Y:S04]  /*5b650*/  LDL.LU R38, [R1+0x1538] ;  /* 0x0015380001267983 */ /* 0x000ea80000300800 */
[----:B------:R-:W2:Y:S01]  /*5b660*/  LDL.LU R39, [R1+0x153c] ;  /* 0x00153c0001277983 */ /* 0x000ea20000300800 */
[----:B------:R-:W-:Y:S03]  /*5b670*/  HMMA.16816.F32 R8, R4, R8, R16 ;  /* 0x000000080408723c */ /* 0x000fe60000001810 */
[----:B0-----:R-:W2:Y:S04]  /*5b680*/  LDL.LU R12, [R1+0x1520] ;  /* 0x00152000010c7983 */ /* 0x001ea80000300800 */
[----:B------:R-:W2:Y:S04]  /*5b690*/  LDL.LU R13, [R1+0x1524] ;  /* 0x00152400010d7983 */ /* 0x000ea80000300800 */
[----:B-1----:R-:W2:Y:S04]  /*5b6a0*/  LDL.LU R14, [R1+0x1528] ;  /* 0x00152800010e7983 */ /* 0x002ea80000300800 */
[----:B------:R-:W2:Y:S04]  /*5b6b0*/  LDL.LU R15, [R1+0x152c] ;  /* 0x00152c00010f7983 */ /* 0x000ea80000300800 */
[----:B------:R-:W2:Y:S04]  /*5b6c0*/  LDL.LU.64 R18, [R1+0x3688] ;  /* 0x0036880001127983 */ /* 0x000ea80000300a00 */
[----:B------:R-:W3:Y:S01]  /*5b6d0*/  LDL.LU.64 R16, [R1+0x3680] ;  /* 0x0036800001107983 */ /* 0x000ee20000300a00 */
[----:B------:R-:W-:-:S03]  /*5b6e0*/  LOP3.LUT R31, R61, 0x60, RZ, 0x3c, !PT ;  /* 0x000000603d1f7812 */ /* 0x000fc600078e3cff */
[----:B------:R-:W-:Y:S04]  /*5b6f0*/  STL.64 [R1+0x320], R8 ;  /* 0x0003200801007387 */ /* 0x000fe80000100a00 */
[----:B------:R-:W-:Y:S04]  /*5b700*/  STL.64 [R1+0x328], R10 ;  /* 0x0003280a01007387 */ /* 0x000fe80000100a00 */
[----:B------:R-:W0:Y:S04]  /*5b710*/  LDSM.16.MT88.4 R8, [R31+UR5+0x4180] ;  /* 0x004180051f08783b */ /* 0x000e280008004200 */
[----:B0-----:R-:W-:Y:S04]  /*5b720*/  STL.64 [R1+0x35b8], R10 ;  /* 0x0035b80a01007387 */ /* 0x001fe80000100a00 */
[----:B------:R0:W-:Y:S04]  /*5b730*/  STL.64 [R1+0x35b0], R8 ;  /* 0x0035b00801007387 */ /* 0x0001e80000100a00 */
[----:B0-----:R-:W4:Y:S04]  /*5b740*/  LDL.LU R8, [R1+0x1500] ;  /* 0x0015000001087983 */ /* 0x001f280000300800 */
[----:B------:R-:W4:Y:S04]  /*5b750*/  LDL.LU R9, [R1+0x1504] ;  /* 0x0015040001097983 */ /* 0x000f280000300800 */
[----:B------:R-:W4:Y:S04]  /*5b760*/  LDL.LU R10, [R1+0x1508] ;  /* 0x00150800010a7983 */ /* 0x000f280000300800 */
[----:B------:R-:W4:Y:S04]  /*5b770*/  LDL.LU R11, [R1+0x150c] ;  /* 0x00150c00010b7983 */ /* 0x000f280000300800 */
[----:B------:R0:W-:Y:S01]  /*5b780*/  STL [R1+0x3360], R31 ;  /* 0x0033601f01007387 */ /* 0x0001e20000100800 */
[----:B---3--:R-:W-:Y:S01]  /*5b790*/  HMMA.16816.F32 R40, R4, R16, R40 ;  /* 0x000000100428723c */ /* 0x008fe20000001828 */
[----:B--2---:R-:W-:-:S02]  /*5b7a0*/  IMAD.MOV.U32 R28, RZ, RZ, R19 ;  /* 0x000000ffff1c7224 */ /* 0x004fc400078e0013 */
[----:B------:R-:W-:-:S07]  /*5b7b0*/  IMAD.MOV.U32 R29, RZ, RZ, R18 ;  /* 0x000000ffff1d7224 */ /* 0x000fce00078e0012 */
[C---:B0-----:R-:W-:Y:S09]  /*5b7c0*/  HMMA.16816.F32 R28, R4.reuse, R28, R32 ;  /* 0x0000001c041c723c */ /* 0x041ff20000001820 */
[----:B------:R-:W-:Y:S04]  /*5b7d0*/  STL.64 [R1+0x310], R40 ;  /* 0x0003102801007387 */ /* 0x000fe80000100a00 */
[----:B------:R0:W-:Y:S04]  /*5b7e0*/  STL.64 [R1+0x318], R42 ;  /* 0x0003182a01007387 */ /* 0x0001e80000100a00 */
[----:B0-----:R-:W2:Y:S04]  /*5b7f0*/  LDL.LU.64 R42, [R1+0x3678] ;  /* 0x00367800012a7983 */ /* 0x001ea80000300a00 */
[----:B------:R-:W3:Y:S04]  /*5b800*/  LDL.LU.64 R40, [R1+0x3670] ;  /* 0x0036700001287983 */ /* 0x000ee80000300a00 */
[----:B------:R-:W2:Y:S04]  /*5b810*/  LDL.LU.64 R34, [R1+0x3668] ;  /* 0x0036680001227983 */ /* 0x000ea80000300a00 */
[----:B------:R-:W2:Y:S01]  /*5b820*/  LDL.LU.64 R32, [R1+0x3660] ;  /* 0x0036600001207983 */ /* 0x000ea20000300a00 */
[C---:B------:R-:W-:Y:S03]  /*5b830*/  HMMA.16816.F32 R20, R4.reuse, R24, R20 ;  /* 0x000000180414723c */ /* 0x040fe60000001814 */
[----:B------:R0:W-:Y:S04]  /*5b840*/  STL.64 [R1+0x300], R28 ;  /* 0x0003001c01007387 */ /* 0x0001e80000100a00 */
[----:B------:R1:W-:Y:S04]  /*5b850*/  STL.64 [R1+0x308], R30 ;  /* 0x0003081e01007387 */ /* 0x0003e80000100a00 */
[----:B0-----:R-:W3:Y:S08]  /*5b860*/  LDL.LU R28, [R1+0x14f0] ;  /* 0x0014f000011c7983 */ /* 0x001ef00000300800 */
[----:B------:R0:W-:Y:S04]  /*5b870*/  STL.64 [R1+0x2f0], R20 ;  /* 0x0002f01401007387 */ /* 0x0001e80000100a00 */
[----:B------:R0:W-:Y:S04]  /*5b880*/  STL.64 [R1+0x2f8], R22 ;  /* 0x0002f81601007387 */ /* 0x0001e80000100a00 */
[----:B------:R-:W3:Y:S04]  /*5b890*/  LDL.LU R29, [R1+0x14f4] ;  /* 0x0014f400011d7983 */ /* 0x000ee80000300800 */
[----:B-1----:R-:W3:Y:S04]  /*5b8a0*/  LDL.LU R30, [R1+0x14f8] ;  /* 0x0014f800011e7983 */ /* 0x002ee80000300800 */
[----:B------:R-:W3:Y:S04]  /*5b8b0*/  LDL.LU R31, [R1+0x14fc] ;  /* 0x0014fc00011f7983 */ /* 0x000ee80000300800 */
[----:B0-----:R-:W3:Y:S04]  /*5b8c0*/  LDL.LU R20, [R1+0x14e0] ;  /* 0x0014e00001147983 */ /* 0x001ee80000300800 */
        /* <DEDUP_REMOVED lines=17> */
[----:B0-----:R-:W4:Y:S01]  /*5b9e0*/  LDL.LU.64 R32, [R1+0xc0] ;  /* 0x0000c00001207983 */ /* 0x001f220000300a00 */
[C---:B---3--:R-:W-:Y:S08]  /*5b9f0*/  HMMA.16816.F32 R24, R4.reuse, R40, R24 ;  /* 0x000000280418723c */ /* 0x048ff00000001818 */
[C---:B------:R-:W-:Y:S08]  /*5ba00*/  HMMA.16816.F32 R28, R4.reuse, R48, R28 ;  /* 0x00000030041c723c */ /* 0x040ff0000000181c */
[----:B--2---:R-:W-:-:S15]  /*5ba10*/  HMMA.16816.F32 R12, R4, R36, R12 ;  /* 0x00000024040c723c */ /* 0x004fde000000180c */
[----:B------:R-:W-:-:S04]  /*5ba20*/  NOP ;  /* 0x0000000000007918 */ /* 0x000fc80000000000 */
[----:B------:R-:W-:Y:S04]  /*5ba30*/  STL.64 [R1+0x2d0], R12 ;  /* 0x0002d00c01007387 */ /* 0x000fe80000100a00 */
[----:B------:R0:W-:Y:S04]  /*5ba40*/  STL.64 [R1+0x2d8], R14 ;  /* 0x0002d80e01007387 */ /* 0x0001e80000100a00 */
[----:B0-----:R-:W2:Y:S04]  /*5ba50*/  LDL.LU.64 R14, [R1+0x3648] ;  /* 0x00364800010e7983 */ /* 0x001ea80000300a00 */
[----:B------:R-:W2:Y:S04]  /*5ba60*/  LDL.LU.64 R12, [R1+0x3640] ;  /* 0x00364000010c7983 */ /* 0x000ea80000300a00 */
[----:B------:R-:W-:Y:S04]  /*5ba70*/  STL.64 [R1+0x35c8], R38 ;  /* 0x0035c82601007387 */ /* 0x000fe80000100a00 */
[----:B------:R-:W-:Y:S04]  /*5ba80*/  STL.64 [R1+0x35c0], R36 ;  /* 0x0035c02401007387 */ /* 0x000fe80000100a00 */
[----:B------:R-:W-:Y:S04]  /*5ba90*/  STL.64 [R1+0x35f8], R42 ;  /* 0x0035f82a01007387 */ /* 0x000fe80000100a00 */
[----:B------:R0:W-:Y:S04]  /*5baa0*/  STL.64 [R1+0x35f0], R40 ;  /* 0x0035f02801007387 */ /* 0x0001e80000100a00 */
[----:B------:R-:W-:Y:S04]  /*5bab0*/  STL.64 [R1+0x2c0], R24 ;  /* 0x0002c01801007387 */ /* 0x000fe80000100a00 */
[----:B------:R4:W-:Y:S04]  /*5bac0*/  STL.64 [R1+0x2c8], R26 ;  /* 0x0002c81a01007387 */ /* 0x0009e80000100a00 */
[----:B0-----:R-:W2:Y:S04]  /*5bad0*/  LDL.LU R40, [R1+0x380] ;  /* 0x0003800001287983 */ /* 0x001ea80000300800 */
[----:B------:R-:W2:Y:S01]  /*5bae0*/  LDL.LU R41, [R1+0x384] ;  /* 0x0003840001297983 */ /* 0x000ea20000300800 */
[C---:B----4-:R-:W-:Y:S03]  /*5baf0*/  HMMA.16816.F32 R24, R4.reuse, R44, R8 ;  /* 0x0000002c0418723c */ /* 0x050fe60000001808 */
[----:B------:R-:W2:Y:S04]  /*5bb00*/  LDL.LU R42, [R1+0x388] ;  /* 0x00038800012a7983 */ /* 0x000ea80000300800 */
[----:B------:R-:W2:Y:S04]  /*5bb10*/  LDL.LU R43, [R1+0x38c] ;  /* 0x00038c00012b7983 */ /* 0x000ea80000300800 */
[----:B------:R-:W3:Y:S08]  /*5bb20*/  LDL.LU R8, [R1+0x390] ;  /* 0x0003900001087983 */ /* 0x000ef00000300800 */
[----:B------:R0:W-:Y:S04]  /*5bb30*/  STL.64 [R1+0x2b0], R24 ;  /* 0x0002b01801007387 */ /* 0x0001e80000100a00 */
[----:B------:R-:W-:Y:S04]  /*5bb40*/  STL.64 [R1+0x2b8], R26 ;  /* 0x0002b81a01007387 */ /* 0x000fe80000100a00 */
[----:B------:R-:W3:Y:S04]  /*5bb50*/  LDL.LU R9, [R1+0x394] ;  /* 0x0003940001097983 */ /* 0x000ee80000300800 */
[----:B------:R-:W3:Y:S04]  /*5bb60*/  LDL.LU R10, [R1+0x398] ;  /* 0x00039800010a7983 */ /* 0x000ee80000300800 */
[----:B------:R-:W3:Y:S04]  /*5bb70*/  LDL.LU R11, [R1+0x39c] ;  /* 0x00039c00010b7983 */ /* 0x000ee80000300800 */
[----:B0-----:R-:W3:Y:S04]  /*5bb80*/  LDL.LU.64 R24, [R1+0xb0] ;  /* 0x0000b00001187983 */ /* 0x001ee80000300a00 */
[----:B------:R-:W-:Y:S04]  /*5bb90*/  STL.64 [R1+0x3608], R46 ;  /* 0x0036082e01007387 */ /* 0x000fe80000100a00 */
[----:B------:R0:W-:Y:S04]  /*5bba0*/  STL.64 [R1+0x3600], R44 ;  /* 0x0036002c01007387 */ /* 0x0001e80000100a00 */
[----:B0-----:R-:W4:Y:S04]  /*5bbb0*/  LDL.LU R44, [R1+0x10f0] ;  /* 0x0010f000012c7983 */ /* 0x001f280000300800 */
[----:B------:R-:W4:Y:S04]  /*5bbc0*/  LDL.LU R45, [R1+0x10f4] ;  /* 0x0010f400012d7983 */ /* 0x000f280000300800 */
[----:B------:R-:W4:Y:S04]  /*5bbd0*/  LDL.LU R46, [R1+0x10f8] ;  /* 0x0010f800012e7983 */ /* 0x000f280000300800 */
[----:B------:R-:W4:Y:S04]  /*5bbe0*/  LDL.LU R47, [R1+0x10fc] ;  /* 0x0010fc00012f7983 */ /* 0x000f280000300800 */
[----:B------:R-:W-:Y:S04]  /*5bbf0*/  STL.64 [R1+0x3618], R50 ;  /* 0x0036183201007387 */ /* 0x000fe80000100a00 */
[----:B------:R-:W-:Y:S04]  /*5bc00*/  STL.64 [R1+0x3610], R48 ;  /* 0x0036103001007387 */ /* 0x000fe80000100a00 */
[----:B------:R-:W-:Y:S04]  /*5bc10*/  STL.64 [R1+0x2a0], R28 ;  /* 0x0002a01c01007387 */ /* 0x000fe80000100a00 */
[----:B------:R0:W-:Y:S02]  /*5bc20*/  STL.64 [R1+0x2a8], R30 ;  /* 0x0002a81e01007387 */ /* 0x0001e40000100a00 */
[----:B0-----:R-:W-:Y:S02]  /*5bc30*/  HMMA.16816.F32 R28, R4, R52, R20 ;  /* 0x00000034041c723c */ /* 0x001fe40000001814 */
[----:B------:R-:W3:-:S15]  /*5bc40*/  LDL.LU R20, [R1+0x3a0] ;  /* 0x0003a00001147983 */ /* 0x000ede0000300800 */
[----:B------:R-:W-:Y:S02]  /*5bc50*/  NOP ;  /* 0x0000000000007918 */ /* 0x000fe40000000000 */
[----:B------:R0:W-:Y:S04]  /*5bc60*/  STL.64 [R1+0x290], R28 ;  /* 0x0002901c01007387 */ /* 0x0001e80000100a00 */
[----:B------:R1:W-:Y:S04]  /*5bc70*/  STL.64 [R1+0x298], R30 ;  /* 0x0002981e01007387 */ /* 0x0003e80000100a00 */
[----:B------:R-:W3:Y:S04]  /*5bc80*/  LDL.LU R21, [R1+0x3a4] ;  /* 0x0003a40001157983 */ /* 0x000ee80000300800 */
[----:B------:R-:W3:Y:S04]  /*5bc90*/  LDL.LU R22, [R1+0x3a8] ;  /* 0x0003a80001167983 */ /* 0x000ee80000300800 */
[----:B------:R-:W3:Y:S04]  /*5bca0*/  LDL.LU R23, [R1+0x3ac] ;  /* 0x0003ac0001177983 */ /* 0x000ee80000300800 */
[----:B------:R-:W3:Y:S01]  /*5bcb0*/  LDL.LU.64 R36, [R1+0xa0] ;  /* 0x0000a00001247983 */ /* 0x000ee20000300a00 */
[----:B------:R-:W-:-:S02]  /*5bcc0*/  IMAD.MOV.U32 R19, RZ, RZ, R32 ;  /* 0x000000ffff137224 */ /* 0x000fc400078e0020 */
[----:B------:R-:W-:Y:S01]  /*5bcd0*/  IMAD.MOV.U32 R18, RZ, RZ, R33 ;  /* 0x000000ffff127224 */ /* 0x000fe200078e0021 */
[----:B0-----:R-:W3:Y:S04]  /*5bce0*/  LDL.LU R28, [R1+0x3b0] ;  /* 0x0003b000011c7983 */ /* 0x001ee80000300800 */
[----:B------:R-:W3:Y:S04]  /*5bcf0*/  LDL.LU R29, [R1+0x3b4] ;  /* 0x0003b400011d7983 */ /* 0x000ee80000300800 */
[----:B-1----:R-:W3:Y:S04]  /*5bd00*/  LDL.LU R30, [R1+0x3b8] ;  /* 0x0003b800011e7983 */ /* 0x002ee80000300800 */
[----:B------:R-:W3:Y:S04]  /*5bd10*/  LDL.LU R31, [R1+0x3bc] ;  /* 0x0003bc00011f7983 */ /* 0x000ee80000300800 */
[----:B------:R-:W-:Y:S04]  /*5bd20*/  STL.64 [R1+0x3628], R54 ;  /* 0x0036283601007387 */ /* 0x000fe80000100a00 */
[----:B------:R0:W-:Y:S01]  /*5bd30*/  STL.64 [R1+0x3620], R52 ;  /* 0x0036203401007387 */ /* 0x0001e20000100a00 */
[----:B----4-:R-:W-:Y:S08]  /*5bd40*/  HMMA.16816.F32 R44, R4, R56, R44 ;  /* 0x00000038042c723c */ /* 0x010ff0000000182c */
[C---:B--2---:R-:W-:Y:S08]  /*5bd50*/  HMMA.16816.F32 R4, R12.reuse, R32, R40 ;  /* 0x000000200c04723c */ /* 0x044ff00000001828 */
[C---:B---3--:R-:W-:Y:S03]  /*5bd60*/  HMMA.16816.F32 R32, R12.reuse, R24, R8 ;  /* 0x000000180c20723c */ /* 0x048fe60000001808 */
[----:B------:R1:W-:Y:S04]  /*5bd70*/  STL.64 [R1+0x270], R44 ;  /* 0x0002702c01007387 */ /* 0x0003e80000100a00 */
[----:B------:R-:W-:Y:S04]  /*5bd80*/  STL.64 [R1+0x278], R46 ;  /* 0x0002782e01007387 */ /* 0x000fe80000100a00 */
[----:B------:R2:W-:Y:S04]  /*5bd90*/  STL.64 [R1+0x260], R4 ;  /* 0x0002600401007387 */ /* 0x0005e80000100a00 */
[----:B------:R3:W-:Y:S04]  /*5bda0*/  STL.64 [R1+0x268], R6 ;  /* 0x0002680601007387 */ /* 0x0007e80000100a00 */
[----:B------:R-:W4:Y:S04]  /*5bdb0*/  LDL.LU R48, [R1+0x3d0] ;  /* 0x0003d00001307983 */ /* 0x000f280000300800 */
[----:B------:R-:W4:Y:S04]  /*5bdc0*/  LDL.LU R49, [R1+0x3d4] ;  /* 0x0003d40001317983 */ /* 0x000f280000300800 */
[----:B------:R-:W4:Y:S04]  /*5bdd0*/  LDL.LU R50, [R1+0x3d8] ;  /* 0x0003d80001327983 */ /* 0x000f280000300800 */
[----:B------:R-:W4:Y:S04]  /*5bde0*/  LDL.LU R51, [R1+0x3dc] ;  /* 0x0003dc0001337983 */ /* 0x000f280000300800 */
[----:B0-----:R-:W4:Y:S04]  /*5bdf0*/  LDL.LU.64 R52, [R1+0x80] ;  /* 0x0000800001347983 */ /* 0x001f280000300a00 */
[----:B-1----:R-:W4:Y:S04]  /*5be00*/  LDL.LU.64 R44, [R1+0x70] ;  /* 0x00007000012c7983 */ /* 0x002f280000300a00 */
[----:B--2---:R-:W2:Y:S04]  /*5be10*/  LDL.LU R4, [R1+0x3e0] ;  /* 0x0003e00001047983 */ /* 0x004ea80000300800 */
[----:B------:R-:W2:Y:S04]  /*5be20*/  LDL.LU R5, [R1+0x3e4] ;  /* 0x0003e40001057983 */ /* 0x000ea80000300800 */
[----:B---3--:R-:W2:Y:S04]  /*5be30*/  LDL.LU R6, [R1+0x3e8] ;  /* 0x0003e80001067983 */ /* 0x008ea80000300800 */
[----:B------:R-:W2:Y:S01]  /*5be40*/  LDL.LU R7, [R1+0x3ec] ;  /* 0x0003ec0001077983 */ /* 0x000ea20000300800 */
[----:B------:R-:W-:Y:S03]  /*5be50*/  HMMA.16816.F32 R20, R12, R36, R20 ;  /* 0x000000240c14723c */ /* 0x000fe60000001814 */
[----:B------:R0:W-:Y:S04]  /*5be60*/  STL.64 [R1+0x250], R32 ;  /* 0x0002502001007387 */ /* 0x0001e80000100a00 */
[----:B------:R1:W-:Y:S04]  /*5be70*/  STL.64 [R1+0x258], R34 ;  /* 0x0002582201007387 */ /* 0x0003e80000100a00 */
[----:B------:R-:W3:Y:S04]  /*5be80*/  LDL.LU R40, [R1+0x1350] ;  /* 0x0013500001287983 */ /* 0x000ee80000300800 */
[----:B------:R-:W3:Y:S04]  /*5be90*/  LDL.LU R41, [R1+0x1354] ;  /* 0x0013540001297983 */ /* 0x000ee80000300800 */
[----:B------:R-:W3:Y:S01]  /*5bea0*/  LDL.LU R42, [R1+0x1358] ;  /* 0x00135800012a7983 */ /* 0x000ee20000300800 */
[----:B------:R-:W-:-:S02]  /*5beb0*/  IMAD.MOV.U32 R9, RZ, RZ, R24 ;  /* 0x000000ffff097224 */ /* 0x000fc400078e0018 */
[----:B------:R-:W-:Y:S01]  /*5bec0*/  IMAD.MOV.U32 R8, RZ, RZ, R25 ;  /* 0x000000ffff087224 */ /* 0x000fe200078e0019 */
[----:B------:R-:W3:Y:S04]  /*5bed0*/  LDL.LU R43, [R1+0x135c] ;  /* 0x00135c00012b7983 */ /* 0x000ee80000300800 */
[----:B------:R-:W3:Y:S04]  /*5bee0*/  LDL.LU.64 R24, [R1+0x50] ;  /* 0x0000500001187983 */ /* 0x000ee80000300a00 */
[----:B0-----:R-:W2:Y:S04]  /*5bef0*/  LDL.LU R32, [R1+0x1340] ;  /* 0x0013400001207983 */ /* 0x001ea80000300800 */
[----:B------:R-:W2:Y:S04]  /*5bf00*/  LDL.LU R33, [R1+0x1344] ;  /* 0x0013440001217983 */ /* 0x000ea80000300800 */
[----:B-1----:R-:W2:Y:S04]  /*5bf10*/  LDL.LU R34, [R1+0x1348] ;  /* 0x0013480001227983 */ /* 0x002ea80000300800 */
[----:B------:R-:W2:Y:S04]  /*5bf20*/  LDL.LU R35, [R1+0x134c] ;  /* 0x00134c0001237983 */ /* 0x000ea80000300800 */
[----:B------:R-:W-:Y:S04]  /*5bf30*/  STL.64 [R1+0x240], R20 ;  /* 0x0002401401007387 */ /* 0x000fe80000100a00 */
[----:B------:R0:W-:Y:S04]  /*5bf40*/  STL.64 [R1+0x248], R22 ;  /* 0x0002481601007387 */ /* 0x0001e80000100a00 */
[----:B0-----:R-:W2:Y:S04]  /*5bf50*/  LDL.LU.64 R22, [R1+0x3638] ;  /* 0x0036380001167983 */ /* 0x001ea80000300a00 */
[----:B------:R-:W2:Y:S01]  /*5bf60*/  LDL.LU.64 R20, [R1+0x3630] ;  /* 0x0036300001147983 */ /* 0x000ea20000300a00 */
[----:B------:R-:W-:-:S03]  /*5bf70*/  IMAD.MOV.U32 R11, RZ, RZ, R36 ;  /* 0x000000ffff0b7224 */ /* 0x000fc600078e0024 */
[----:B------:R-:W3:Y:S01]  /*5bf80*/  LDL.LU R36, [R1+0x1330] ;  /* 0x0013300001247983 */ /* 0x000ee20000300800 */
[----:B------:R-:W-:Y:S01]  /*5bf90*/  IMAD.MOV.U32 R10, RZ, RZ, R37 ;  /* 0x000000ffff0a7224 */ /* 0x000fe200078e0025 */
[----:B--2---:R-:W-:-:S15]  /*5bfa0*/  HMMA.16816.F32 R28, R12, R20, R28 ;  /* 0x000000140c1c723c */ /* 0x004fde000000181c */
[----:B------:R-:W-:-:S04]  /*5bfb0*/  NOP ;  /* 0x0000000000007918 */ /* 0x000fc80000000000 */
        /* <DEDUP_REMOVED lines=15> */
[C---:B----4-:R-:W-:Y:S08]  /*5c0b0*/  HMMA.16816.F32 R48, R12.reuse, R44, R48 ;  /* 0x0000002c0c30723c */ /* 0x050ff00000001830 */
[----:B------:R-:W-:Y:S01]  /*5c0c0*/  HMMA.16816.F32 R4, R12, R16, R4 ;  /* 0x000000100c04723c */ /* 0x000fe20000001804 */
[----:B------:R-:W-:-:S07]  /*5c0d0*/  IMAD.MOV.U32 R60, RZ, RZ, R44 ;  /* 0x000000ffff3c7224 */ /* 0x000fce00078e002c */
[----:B---3--:R-:W-:Y:S01]  /*5c0e0*/  HMMA.16816.F32 R40, R12, R24, R40 ;  /* 0x000000180c28723c */ /* 0x008fe20000001828 */
[----:B------:R-:W-:-:S07]  /*5c0f0*/  IMAD.MOV.U32 R3, RZ, RZ, R25 ;  /* 0x000000ffff037224 */ /* 0x000fce00078e0019 */
[----:B--2---:R-:W-:-:S15]  /*5c100*/  HMMA.16816.F32 R20, R12, R52, R20 ;  /* 0x000000340c14723c */ /* 0x004fde0000001814 */
[----:B------:R-:W-:-:S04]  /*5c110*/  NOP ;  /* 0x0000000000007918 */ /* 0x000fc80000000000 */
[----:B------:R0:W-:Y:S04]  /*5c120*/  STL.64 [R1+0x220], R20 ;  /* 0x0002201401007387 */ /* 0x0001e80000100a00 */
[----:B------:R1:W-:Y:S04]  /*5c130*/  STL.64 [R1+0x228], R22 ;  /* 0x0002281601007387 */ /* 0x0003e80000100a00 */
[----:B------:R-:W2:Y:S01]  /*5c140*/  LDL.LU.64 R54, [R1+0x3628] ;  /* 0x0036280001367983 */ /* 0x000ea20000300a00 */
[----:B0-----:R-:W-:Y:S02]  /*5c150*/  IMAD.MOV.U32 R21, RZ, RZ, R52 ;  /* 0x000000ffff157224 */ /* 0x001fe400078e0034 */
[----:B------:R-:W-:-:S02]  /*5c160*/  IMAD.MOV.U32 R20, RZ, RZ, R53 ;  /* 0x000000ffff147224 */ /* 0x000fc400078e0035 */
[----:B------:R-:W3:Y:S04]  /*5c170*/  LDL.LU.64 R52, [R1+0x3620] ;  /* 0x0036200001347983 */ /* 0x000ee80000300a00 */
[----:B------:R-:W-:Y:S04]  /*5c180*/  STL.64 [R1+0x210], R48 ;  /* 0x0002103001007387 */ /* 0x000fe80000100a00 */
[----:B------:R0:W-:Y:S01]  /*5c190*/  STL.64 [R1+0x218], R50 ;  /* 0x0002183201007387 */ /* 0x0001e20000100a00 */
[----:B-1----:R-:W-:-:S03]  /*5c1a0*/  IMAD.MOV.U32 R23, RZ, RZ, R45 ;  /* 0x000000ffff177224 */ /* 0x002fc600078e002d */
[----:B0-----:R-:W4:Y:S04]  /*5c1b0*/  LDL.LU.64 R50, [R1+0x3618] ;  /* 0x0036180001327983 */ /* 0x001f280000300a00 */
[----:B------:R-:W2:Y:S04]  /*5c1c0*/  LDL.LU.64 R48, [R1+0x3610] ;  /* 0x0036100001307983 */ /* 0x000ea80000300a00 */
[----:B------:R-:W2:Y:S04]  /*5c1d0*/  LDL.LU.64 R46, [R1+0x3608] ;  /* 0x00360800012e7983 */ /* 0x000ea80000300a00 */
[----:B------:R-:W2:Y:S04]  /*5c1e0*/  LDL.LU.64 R44, [R1+0x3600] ;  /* 0x00360000012c7983 */ /* 0x000ea80000300a00 */
[----:B------:R-:W-:Y:S04]  /*5c1f0*/  STL.64 [R1+0x3528], R16 ;  /* 0x0035281001007387 */ /* 0x000fe80000100a00 */
[----:B------:R-:W-:Y:S04]  /*5c200*/  STL.64 [R1+0x200], R4 ;  /* 0x0002000401007387 */ /* 0x000fe80000100a00 */
[----:B------:R-:W-:Y:S04]  /*5c210*/  STL.64 [R1+0x208], R6 ;  /* 0x0002080601007387 */ /* 0x000fe80000100a00 */
[----:B------:R-:W0:Y:S01]  /*5c220*/  LDSM.16.MT88.4 R4, [R61+UR5+0x6000] ;  /* 0x006000053d04783b */ /* 0x000e220008004200 */
[----:B------:R-:W-:-:S03]  /*5c230*/  IMAD.MOV.U32 R22, RZ, RZ, R24 ;  /* 0x000000ffff167224 */ /* 0x000fc600078e0018 */
        /* <DEDUP_REMOVED lines=36> */
[C---:B------:R-:W-:Y:S03]  /*5c480*/  HMMA.16816.F32 R28, R12.reuse, R40, R28 ;  /* 0x000000280c1c723c */ /* 0x040fe6000000181c */
[----:B--2---:R-:W-:Y:S05]  /*5c490*/  STL.64 [R1+0x3500], R38 ;  /* 0x0035002601007387 */ /* 0x004fea0000100a00 */
[----:B---3--:R-:W-:Y:S01]  /*5c4a0*/  HMMA.16816.F32 R32, R12, R36, R32 ;  /* 0x000000240c20723c */ /* 0x008fe20000001820 */
[----:B------:R-:W-:-:S15]  /*5c4b0*/  STL.64 [R1+0x34f8], R36 ;  /* 0x0034f82401007387 */ /* 0x000fde0000100a00 */
[----:B------:R-:W-:-:S03]  /*5c4c0*/  NOP ;  /* 0x0000000000007918 */ /* 0x000fc60000000000 */
        /* <DEDUP_REMOVED lines=9> */
[----:B------:R-:W3:Y:S01]  /*5c560*/  LDL.LU R31, [R1+0x97c] ;  /* 0x00097c00011f7983 */ /* 0x000ee20000300800 */
[C---:B------:R-:W-:Y:S08]  /*5c570*/  HMMA.16816.F32 R24, R12.reuse, R44, R24 ;  /* 0x0000002c0c18723c */ /* 0x040ff00000001818 */
[----:B------:R-:W-:Y:S01]  /*5c580*/  HMMA.16816.F32 R4, R12, R48, R4 ;  /* 0x000000300c04723c */ /* 0x000fe20000001804 */
[----:B---3--:R-:W-:Y:S04]  /*5c590*/  STL.64 [R1+0x3538], R30 ;  /* 0x0035381e01007387 */ /* 0x008fe80000100a00 */
[----:B--2---:R-:W-:Y:S04]  /*5c5a0*/  STL.64 [R1+0x3530], R28 ;  /* 0x0035301c01007387 */ /* 0x004fe80000100a00 */
[----:B------:R-:W-:Y:S04]  /*5c5b0*/  STL.64 [R1+0x3548], R46 ;  /* 0x0035482e01007387 */ /* 0x000fe80000100a00 */
[----:B------:R0:W-:Y:S04]  /*5c5c0*/  STL.64 [R1+0x3540], R44 ;  /* 0x0035402c01007387 */ /* 0x0001e80000100a00 */
[----:B------:R-:W-:Y:S04]  /*5c5d0*/  STL.64 [R1+0x1a0], R24 ;  /* 0x0001a01801007387 */ /* 0x000fe80000100a00 */
[----:B------:R-:W-:Y:S04]  /*5c5e0*/  STL.64 [R1+0x1a8], R26 ;  /* 0x0001a81a01007387 */ /* 0x000fe80000100a00 */
[----:B----4-:R-:W-:Y:S04]  /*5c5f0*/  STL.64 [R1+0x3558], R50 ;  /* 0x0035583201007387 */ /* 0x010fe80000100a00 */
[----:B------:R-:W-:Y:S04]  /*5c600*/  STL.64 [R1+0x3550], R48 ;  /* 0x0035503001007387 */ /* 0x000fe80000100a00 */
[----:B------:R-:W-:Y:S04]  /*5c610*/  STL.64 [R1+0x190], R4 ;  /* 0x0001900401007387 */ /* 0x000fe80000100a00 */
[----:B------:R-:W-:Y:S04]  /*5c620*/  STL.64 [R1+0x198], R6 ;  /* 0x0001980601007387 */ /* 0x000fe80000100a00 */
[----:B------:R-:W2:Y:S04]  /*5c630*/  LDL.LU R40, [R1+0x3f0] ;  /* 0x0003f00001287983 */ /* 0x000ea80000300800 */
[----:B------:R-:W2:Y:S04]  /*5c640*/  LDL.LU R41, [R1+0x3f4] ;  /* 0x0003f40001297983 */ /* 0x000ea80000300800 */
[----:B------:R-:W3:Y:S04]  /*5c650*/  LDL.LU R42, [R1+0x3f8] ;  /* 0x0003f800012a7983 */ /* 0x000ee80000300800 */
[----:B------:R-:W3:Y:S01]  /*5c660*/  LDL.LU R43, [R1+0x3fc] ;  /* 0x0003fc00012b7983 */ /* 0x000ee20000300800 */
[----:B------:R-:W-:-:S02]  /*5c670*/  IMAD.MOV.U32 R16, RZ, RZ, R60 ;  /* 0x000000ffff107224 */ /* 0x000fc400078e003c */
[----:B------:R-:W-:Y:S02]  /*5c680*/  IMAD.MOV.U32 R17, RZ, RZ, R23 ;  /* 0x000000ffff117224 */ /* 0x000fe400078e0017 */
[----:B0-----:R-:W-:Y:S02]  /*5c690*/  IMAD.MOV.U32 R44, RZ, RZ, R21 ;  /* 0x000000ffff2c7224 */ /* 0x001fe400078e0015 */
[----:B------:R-:W-:Y:S01]  /*5c6a0*/  IMAD.MOV.U32 R45, RZ, RZ, R20 ;  /* 0x000000ffff2d7224 */ /* 0x000fe200078e0014 */
[----:B---3--:R-:W-:Y:S04]  /*5c6b0*/  STL.64 [R1+0x3568], R42 ;  /* 0x0035682a01007387 */ /* 0x008fe80000100a00 */
[----:B--2---:R0:W-:Y:S04]  /*5c6c0*/  STL.64 [R1+0x3560], R40 ;  /* 0x0035602801007387 */ /* 0x0041e80000100a00 */
[----:B------:R-:W-:Y:S04]  /*5c6d0*/  STL.64 [R1+0x3580], R16 ;  /* 0x0035801001007387 */ /* 0x000fe80000100a00 */
[----:B------:R1:W-:Y:S04]  /*5c6e0*/  STL.64 [R1+0x3588], R44 ;  /* 0x0035882c01007387 */ /* 0x0003e80000100a00 */
[----:B0-----:R-:W2:Y:S04]  /*5c6f0*/  LDL.LU R40, [R1+0x420] ;  /* 0x0004200001287983 */ /* 0x001ea80000300800 */
[----:B------:R-:W2:Y:S04]  /*5c700*/  LDL.LU R41, [R1+0x424] ;  /* 0x0004240001297983 */ /* 0x000ea80000300800 */
[----:B------:R-:W3:Y:S04]  /*5c710*/  LDL.LU R42, [R1+0x428] ;  /* 0x00042800012a7983 */ /* 0x000ee80000300800 */
[----:B------:R-:W3:Y:S01]  /*5c720*/  LDL.LU R43, [R1+0x42c] ;  /* 0x00042c00012b7983 */ /* 0x000ee20000300800 */
[----:B------:R-:W-:-:S02]  /*5c730*/  IMAD.MOV.U32 R20, RZ, RZ, R11 ;  /* 0x000000ffff147224 */ /* 0x000fc400078e000b */
[----:B------:R-:W-:Y:S02]  /*5c740*/  IMAD.MOV.U32 R21, RZ, RZ, R10 ;  /* 0x000000ffff157224 */ /* 0x000fe400078e000a */
[----:B-1----:R-:W-:Y:S02]  /*5c750*/  IMAD.MOV.U32 R45, RZ, RZ, R8 ;  /* 0x000000ffff2d7224 */ /* 0x002fe400078e0008 */
[----:B------:R-:W-:Y:S01]  /*5c760*/  IMAD.MOV.U32 R44, RZ, RZ, R9 ;  /* 0x000000ffff2c7224 */ /* 0x000fe200078e0009 */
[----:B---3--:R-:W-:Y:S04]  /*5c770*/  STL.64 [R1+0x3598], R42 ;  /* 0x0035982a01007387 */ /* 0x008fe80000100a00 */
[----:B--2---:R0:W-:Y:S04]  /*5c780*/  STL.64 [R1+0x3590], R40 ;  /* 0x0035902801007387 */ /* 0x0041e80000100a00 */
        /* <DEDUP_REMOVED lines=9> */
[----:B------:R4:W-:Y:S04]  /*5c820*/  STL.64 [R1+0x35a8], R44 ;  /* 0x0035a82c01007387 */ /* 0x0009e80000100a00 */
[----:B0-----:R-:W2:Y:S04]  /*5c830*/  LDL.LU R40, [R1+0x440] ;  /* 0x0004400001287983 */ /* 0x001ea80000300800 */
[----:B------:R-:W2:Y:S04]  /*5c840*/  LDL.LU R41, [R1+0x444] ;  /* 0x0004440001297983 */ /* 0x000ea80000300800 */
[----:B------:R-:W2:Y:S04]  /*5c850*/  LDL.LU R42, [R1+0x448] ;  /* 0x00044800012a7983 */ /* 0x000ea80000300800 */
[----:B------:R-:W2:Y:S01]  /*5c860*/  LDL.LU R43, [R1+0x44c] ;  /* 0x00044c00012b7983 */ /* 0x000ea20000300800 */
[----:B-1----:R-:W-:-:S03]  /*5c870*/  IMAD.MOV.U32 R21, RZ, RZ, R18 ;  /* 0x000000ffff157224 */ /* 0x002fc600078e0012 */
[----:B----4-:R-:W4:Y:S04]  /*5c880*/  LDL.LU R44, [R1+0x450] ;  /* 0x00045000012c7983 */ /* 0x010f280000300800 */
[----:B------:R-:W4:Y:S04]  /*5c890*/  LDL.LU R45, [R1+0x454] ;  /* 0x00045400012d7983 */ /* 0x000f280000300800 */
[----:B------:R-:W4:Y:S04]  /*5c8a0*/  LDL.LU R46, [R1+0x458] ;  /* 0x00045800012e7983 */ /* 0x000f280000300800 */
[----:B------:R-:W4:Y:S04]  /*5c8b0*/  LDL.LU R47, [R1+0x45c] ;  /* 0x00045c00012f7983 */ /* 0x000f280000300800 */
[----:B------:R-:W2:Y:S04]  /*5c8c0*/  LDL.LU R16, [R1+0x430] ;  /* 0x0004300001107983 */ /* 0x000ea80000300800 */
        /* <DEDUP_REMOVED lines=22> */
[----:B------:R-:W-:Y:S04]  /*5ca30*/  STL.64 [R1+0x180], R8 ;  /* 0x0001800801007387 */ /* 0x000fe80000100a00 */
[----:B------:R0:W-:Y:S04]  /*5ca40*/  STL.64 [R1+0x188], R10 ;  /* 0x0001880a01007387 */ /* 0x0001e80000100a00 */
[----:B0-----:R-:W4:Y:S04]  /*5ca50*/  LDL.LU.64 R10, [R1+0x35b8] ;  /* 0x0035b800010a7983 */ /* 0x001f280000300a00 */
[----:B------:R-:W4:Y:S01]  /*5ca60*/  LDL.LU.64 R8, [R1+0x35b0] ;  /* 0x0035b00001087983 */ /* 0x000f220000300a00 */
[----:B--2---:R-:W-:Y:S01]  /*5ca70*/  HMMA.16816.F32 R12, R12, R56, R4 ;  /* 0x000000380c0c723c */ /* 0x004fe20000001804 */
[----:B------:R-:W-:-:S02]  /*5ca80*/  IMAD.MOV.U32 R24, RZ, RZ, R22 ;  /* 0x000000ffff187224 */ /* 0x000fc400078e0016 */
[----:B------:R-:W2:-:S15]  /*5ca90*/  LDL.LU R4, [R1+0xb30] ;  /* 0x000b300001047983 */ /* 0x000e9e0000300800 */
[----:B------:R-:W-:Y:S01]  /*5caa0*/  NOP ;  /* 0x0000000000007918 */ /* 0x000fe20000000000 */
        /* <DEDUP_REMOVED lines=9> */
[----:B----4-:R-:W-:Y:S03]  /*5cb40*/  HMMA.16816.F32 R20, R8, R20, R44 ;  /* 0x000000140814723c */ /* 0x010fe6000000182c */
[----:B------:R-:W4:-:S15]  /*5cb50*/  LDL.LU.64 R44, [R1+0x35a8] ;  /* 0x0035a800012c7983 */ /* 0x000f1e0000300a00 */
[----:B------:R-:W-:Y:S01]  /*5cb60*/  NOP ;  /* 0x0000000000007918 */ /* 0x000fe20000000000 */
[----:B------:R0:W-:Y:S04]  /*5cb70*/  STL.64 [R1+0x460], R20 ;  /* 0x0004601401007387 */ /* 0x0001e80000100a00 */
[----:B------:R1:W-:Y:S04]  /*5cb80*/  STL.64 [R1+0x468], R22 ;  /* 0x0004681601007387 */ /* 0x0003e80000100a00 */
[----:B0-----:R-:W1:Y:S01]  /*5cb90*/  LDL.LU.64 R20, [R1+0x35a0] ;  /* 0x0035a00001147983 */ /* 0x001e620000300a00 */
[C---:B----4-:R-:W-:Y:S03]  /*5cba0*/  HMMA.16816.F32 R44, R8.reuse, R44, R40 ;  /* 0x0000002c082c723c */ /* 0x050fe60000001828 */
[----:B------:R-:W4:Y:S04]  /*5cbb0*/  LDL.LU.64 R42, [R1+0x3598] ;  /* 0x00359800012a7983 */ /* 0x000f280000300a00 */
[----:B------:R-:W4:Y:S01]  /*5cbc0*/  LDL.LU.64 R40, [R1+0x3590] ;  /* 0x0035900001287983 */ /* 0x000f220000300a00 */
[C---:B-1----:R-:W-:Y:S11]  /*5cbd0*/  HMMA.16816.F32 R20, R8.reuse, R20, R16 ;  /* 0x000000140814723c */ /* 0x042ff60000001810 */
[----:B------:R0:W-:Y:S04]  /*5cbe0*/  STL.64 [R1+0x450], R44 ;  /* 0x0004502c01007387 */ /* 0x0001e80000100a00 */
[----:B------:R-:W-:Y:S04]  /*5cbf0*/  STL.64 [R1+0x458], R46 ;  /* 0x0004582e01007387 */ /* 0x000fe80000100a00 */
[----:B0-----:R-:W2:Y:S04]  /*5cc00*/  LDL.LU.64 R44, [R1+0x3588] ;  /* 0x00358800012c7983 */ /* 0x001ea80000300a00 */
[----:B------:R-:W3:Y:S04]  /*5cc10*/  LDL.LU.64 R16, [R1+0x3580] ;  /* 0x0035800001107983 */ /* 0x000ee80000300a00 */
[----:B------:R-:W-:Y:S04]  /*5cc20*/  STL.64 [R1+0x440], R20 ;  /* 0x0004401401007387 */ /* 0x000fe80000100a00 */
[----:B------:R0:W-:Y:S04]  /*5cc30*/  STL.64 [R1+0x448], R22 ;  /* 0x0004481601007387 */ /* 0x0001e80000100a00 */
[----:B0-----:R-:W4:Y:S04]  /*5cc40*/  LDL.LU.64 R22, [R1+0x3578] ;  /* 0x0035780001167983 */ /* 0x001f280000300a00 */
[----:B------:R-:W4:Y:S01]  /*5cc50*/  LDL.LU.64 R20, [R1+0x3570] ;  /* 0x0035700001147983 */ /* 0x000f220000300a00 */
[C---:B--2---:R-:W-:Y:S08]  /*5cc60*/  HMMA.16816.F32 R44, R8.reuse, R44, R48 ;  /* 0x0000002c082c723c */ /* 0x044ff00000001830 */
[C---:B---3--:R-:W-:Y:S08]  /*5cc70*/  HMMA.16816.F32 R16, R8.reuse, R16, R28 ;  /* 0x000000100810723c */ /* 0x048ff0000000181c */
[----:B----4-:R-:W-:-:S15]  /*5cc80*/  HMMA.16816.F32 R40, R8, R20, R40 ;  /* 0x000000140828723c */ /* 0x010fde0000001828 */
        /* <DEDUP_REMOVED lines=10> */
[----:B------:R-:W4:Y:S04]  /*5cd30*/  LDL.LU.64 R50, [R1+0x3558] ;  /* 0x0035580001327983 */ /* 0x000f280000300a00 */
[----:B------:R-:W3:Y:S04]  /*5cd40*/  LDL.LU.64 R48, [R1+0x3550] ;  /* 0x0035500001307983 */ /* 0x000ee80000300a00 */
[----:B------:R-:W-:Y:S04]  /*5cd50*/  STL.64 [R1+0x420], R44 ;  /* 0x0004202c01007387 */ /* 0x000fe80000100a00 */
[----:B------:R0:W-:Y:S04]  /*5cd60*/  STL.64 [R1+0x428], R46 ;  /* 0x0004282e01007387 */ /* 0x0001e80000100a00 */
[----:B0-----:R-:W2:Y:S04]  /*5cd70*/  LDL.LU.64 R46, [R1+0x3548] ;  /* 0x00354800012e7983 */ /* 0x001ea80000300a00 */
[----:B------:R-:W2:Y:S04]  /*5cd80*/  LDL.LU.64 R44, [R1+0x3540] ;  /* 0x00354000012c7983 */ /* 0x000ea80000300a00 */
[----:B------:R-:W2:Y:S04]  /*5cd90*/  LDL.LU.64 R30, [R1+0x3538] ;  /* 0x00353800011e7983 */ /* 0x000ea80000300a00 */
[----:B------:R-:W2:Y:S04]  /*5cda0*/  LDL.LU.64 R28, [R1+0x3530] ;  /* 0x00353000011c7983 */ /* 0x000ea80000300a00 */
[----:B------:R0:W-:Y:S04]  /*5cdb0*/  STL.64 [R1+0x410], R16 ;  /* 0x0004101001007387 */ /* 0x0001e80000100a00 */
[----:B------:R2:W-:Y:S04]  /*5cdc0*/  STL.64 [R1+0x418], R18 ;  /* 0x0004181201007387 */ /* 0x0005e80000100a00 */
[----:B0-----:R-:W2:Y:S01]  /*5cdd0*/  LDL.LU.64 R16, [R1+0x3528] ;  /* 0x0035280001107983 */ /* 0x001ea20000300a00 */
[----:B------:R-:W-:-:S07]  /*5cde0*/  IMAD.MOV.U32 R25, RZ, RZ, R3 ;  /* 0x000000ffff197224 */ /* 0x000fce00078e0003 */
[C---:B------:R-:W-:Y:S08]  /*5cdf0*/  HMMA.16816.F32 R24, R8.reuse, R24, R36 ;  /* 0x000000180818723c */ /* 0x040ff00000001824 */
[----:B--2---:R-:W-:Y:S01]  /*5ce00*/  HMMA.16816.F32 R16, R8, R16, R40 ;  /* 0x000000100810723c */ /* 0x004fe20000001828 */
[----:B------:R-:W2:Y:S04]  /*5ce10*/  LDL.LU.64 R42, [R1+0x3520] ;  /* 0x00352000012a7983 */ /* 0x000ea80000300a00 */
[----:B------:R-:W3:-:S14]  /*5ce20*/  LDL.LU.64 R40, [R1+0x3518] ;  /* 0x0035180001287983 */ /* 0x000edc0000300a00 */
[----:B------:R-:W-:Y:S04]  /*5ce30*/  STL.64 [R1+0x400], R16 ;  /* 0x0004001001007387 */ /* 0x000fe80000100a00 */
[----:B------:R-:W-:Y:S04]  /*5ce40*/  STL.64 [R1+0x408], R18 ;  /* 0x0004081201007387 */ /* 0x000fe80000100a00 */
[----:B------:R-:W0:Y:S04]  /*5ce50*/  LDSM.16.MT88.4 R16, [R61+UR5+0x6080] ;  /* 0x006080053d10783b */ /* 0x000e280008004200 */
[----:B0-----:R0:W-:Y:S04]  /*5ce60*/  STL.64 [R1+0x3410], R18 ;  /* 0x0034101201007387 */ /* 0x0011e80000100a00 */
[----:B------:R1:W-:Y:S01]  /*5ce70*/  STL.64 [R1+0x3408], R16 ;  /* 0x0034081001007387 */ /* 0x0003e20000100a00 */
[----:B0-----:R-:W-:-:S03]  /*5ce80*/  IMAD.MOV.U32 R18, RZ, RZ, R46 ;  /* 0x000000ffff127224 */ /* 0x001fc600078e002e */
[----:B-1----:R-:W3:Y:S01]  /*5ce90*/  LDL.LU R16, [R1+0xb00] ;  /* 0x000b000001107983 */ /* 0x002ee20000300800 */
[----:B------:R-:W-:-:S03]  /*5cea0*/  IMAD.MOV.U32 R17, RZ, RZ, R47 ;  /* 0x000000ffff117224 */ /* 0x000fc600078e002f */
[----:B------:R-:W3:Y:S04]  /*5ceb0*/  LDL.LU R47, [R1+0x3510] ;  /* 0x00351000012f7983 */ /* 0x000ee80000300800 */
[----:B------:R-:W3:Y:S01]  /*5cec0*/  LDL.LU R46, [R1+0x350c] ;  /* 0x00350c00012e7983 */ /* 0x000ee20000300800 */
[----:B--2---:R-:W-:-:S03]  /*5ced0*/  IMAD.MOV.U32 R19, RZ, RZ, R43 ;  /* 0x000000ffff137224 */ /* 0x004fc600078e002b */
[----:B------:R-:W2:Y:S04]  /*5cee0*/  LDL.LU R43, [R1+0x3508] ;  /* 0x00350800012b7983 */ /* 0x000ea80000300800 */
        /* <DEDUP_REMOVED lines=12> */
[----:B------:R0:W-:Y:S04]  /*5cfb0*/  STL.64 [R1+0x3460], R26 ;  /* 0x0034601a01007387 */ /* 0x0001e80000100a00 */
[----:B------:R-:W4:Y:S01]  /*5cfc0*/  LDL.LU R24, [R1+0xb10] ;  /* 0x000b100001187983 */ /* 0x000f220000300800 */
[----:B------:R-:W-:-:S03]  /*5cfd0*/  IMAD.MOV.U32 R25, RZ, RZ, R42 ;  /* 0x000000ffff197224 */ /* 0x000fc600078e002a */
[----:B------:R-:W4:Y:S01]  /*5cfe0*/  LDL.LU R42, [R1+0x34d0] ;  /* 0x0034d000012a7983 */ /* 0x000f220000300800 */
[----:B0-----:R-:W-:Y:S02]  /*5cff0*/  IMAD.MOV.U32 R26, RZ, RZ, R38 ;  /* 0x000000ffff1a7224 */ /* 0x001fe400078e0026 */
[----:B------:R-:W-:Y:S01]  /*5d000*/  IMAD.MOV.U32 R27, RZ, RZ, R39 ;  /* 0x000000ffff1b7224 */ /* 0x000fe200078e0027 */
[----:B------:R-:W4:Y:S04]  /*5d010*/  LDL.LU R38, [R1+0x34cc] ;  /* 0x0034cc0001267983 */ /* 0x000f280000300800 */
[----:B------:R-:W4:Y:S01]  /*5d020*/  LDL.LU R39, [R1+0x34c8] ;  /* 0x0034c80001277983 */ /* 0x000f220000300800 */
[----:B--2---:R-:W-:Y:S01]  /*5d030*/  HMMA.16816.F32 R4, R8, R32, R4 ;  /* 0x000000200804723c */ /* 0x004fe20000001804 */
[----:B------:R-:W-:-:S02]  /*5d040*/  IMAD.MOV.U32 R32, RZ, RZ, R43 ;  /* 0x000000ffff207224 */ /* 0x000fc400078e002b */
[----:B---3--:R-:W-:-:S15]  /*5d050*/  IMAD.MOV.U32 R33, RZ, RZ, R46 ;  /* 0x000000ffff217224 */ /* 0x008fde00078e002e */
[----:B------:R-:W-:Y:S01]  /*5d060*/  NOP ;  /* 0x0000000000007918 */ /* 0x000fe20000000000 */
[----:B------:R-:W-:Y:S04]  /*5d070*/  STL.64 [R1+0x3d0], R4 ;  /* 0x0003d00401007387 */ /* 0x000fe80000100a00 */
[----:B------:R0:W-:Y:S04]  /*5d080*/  STL.64 [R1+0x3d8], R6 ;  /* 0x0003d80601007387 */ /* 0x0001e80000100a00 */
[----:B0-----:R-:W2:Y:S04]  /*5d090*/  LDL.LU.64 R6, [R1+0x34c0] ;  /* 0x0034c00001067983 */ /* 0x001ea80000300a00 */
[----:B------:R-:W2:Y:S04]  /*5d0a0*/  LDL.LU.64 R4, [R1+0x34b8] ;  /* 0x0034b80001047983 */ /* 0x000ea80000300a00 */
[----:B------:R0:W-:Y:S04]  /*5d0b0*/  STL.64 [R1+0x3470], R34 ;  /* 0x0034702201007387 */ /* 0x0001e80000100a00 */
[----:B------:R-:W3:Y:S04]  /*5d0c0*/  LDL.LU R43, [R1+0x34b4] ;  /* 0x0034b400012b7983 */ /* 0x000ee80000300800 */
[----:B------:R-:W2:Y:S01]  /*5d0d0*/  LDL.LU R46, [R1+0x34b0] ;  /* 0x0034b000012e7983 */ /* 0x000ea20000300800 */
[----:B0-----:R-:W-:-:S03]  /*5d0e0*/  IMAD.MOV.U32 R34, RZ, RZ, R47 ;  /* 0x000000ffff227224 */ /* 0x001fc600078e002f */
[----:B------:R-:W2:Y:S04]  /*5d0f0*/  LDL.LU R47, [R1+0x34ac] ;  /* 0x0034ac00012f7983 */ /* 0x000ea80000300800 */
[----:B------:R-:W2:Y:S04]  /*5d100*/  LDL.LU R35, [R1+0xb2c] ;  /* 0x000b2c0001237983 */ /* 0x000ea80000300800 */
[----:B----4-:R-:W-:Y:S01]  /*5d110*/  STL.64 [R1+0x3440], R38 ;  /* 0x0034402601007387 */ /* 0x010fe20000100a00 */
[C---:B------:R-:W-:Y:S08]  /*5d120*/  HMMA.16816.F32 R12, R8.reuse, R52, R12 ;  /* 0x00000034080c723c */ /* 0x040ff0000000180c */
[----:B--2---:R-:W-:-:S15]  /*5d130*/  HMMA.16816.F32 R32, R8, R36, R32 ;  /* 0x000000240820723c */ /* 0x004fde0000001820 */
[----:B------:R-:W-:-:S04]  /*5d140*/  NOP ;  /* 0x0000000000007918 */ /* 0x000fc80000000000 */
[----:B------:R-:W-:Y:S04]  /*5d150*/  STL.64 [R1+0x3c0], R32 ;  /* 0x0003c02001007387 */ /* 0x000fe80000100a00 */
[----:B------:R0:W-:Y:S02]  /*5d160*/  STL.64 [R1+0x3c8], R34 ;  /* 0x0003c82201007387 */ /* 0x0001e40000100a00 */
[C---:B0-----:R-:W-:Y:S08]  /*5d170*/  HMMA.16816.F32 R32, R8.reuse, R40, R24 ;  /* 0x000000280820723c */ /* 0x041ff00000001818 */
[C---:B------:R-:W-:Y:S08]  /*5d180*/  HMMA.16816.F32 R24, R8.reuse, R44, R16 ;  /* 0x0000002c0818723c */ /* 0x040ff00000001810 */
[C---:B------:R-:W-:Y:S08]  /*5d190*/  HMMA.16816.F32 R16, R8.reuse, R48, R20 ;  /* 0x000000300810723c */ /* 0x040ff00000001814 */
[----:B------:R-:W-:Y:S01]  /*5d1a0*/  HMMA.16816.F32 R8, R8, R56, R28 ;  /* 0x000000380808723c */ /* 0x000fe2000000181c */
[----:B---3--:R-:W-:Y:S04]  /*5d1b0*/  STL.64 [R1+0x3438], R42 ;  /* 0x0034382a01007387 */ /* 0x008fe80000100a00 */
[----:B------:R-:W-:Y:S04]  /*5d1c0*/  STL.64 [R1+0x3b0], R32 ;  /* 0x0003b02001007387 */ /* 0x000fe80000100a00 */
[----:B------:R-:W-:Y:S04]  /*5d1d0*/  STL.64 [R1+0x3b8], R34 ;  /* 0x0003b82201007387 */ /* 0x000fe80000100a00 */
[----:B------:R-:W-:Y:S04]  /*5d1e0*/  STL.64 [R1+0x3430], R46 ;  /* 0x0034302e01007387 */ /* 0x000fe80000100a00 */
[----:B------:R0:W-:Y:S04]  /*5d1f0*/  STL.64 [R1+0x3a0], R24 ;  /* 0x0003a01801007387 */ /* 0x0001e80000100a00 */
[----:B------:R1:W-:Y:S04]  /*5d200*/  STL.64 [R1+0x3a8], R26 ;  /* 0x0003a81a01007387 */ /* 0x0003e80000100a00 */
[----:B------:R-:W-:Y:S04]  /*5d210*/  STL.64 [R1+0x3478], R50 ;  /* 0x0034783201007387 */ /* 0x000fe80000100a00 */
[----:B------:R-:W-:Y:S04]  /*5d220*/  STL.64 [R1+0x390], R16 ;  /* 0x0003901001007387 */ /* 0x000fe80000100a00 */
[----:B------:R-:W-:Y:S04]  /*5d230*/  STL.64 [R1+0x398], R18 ;  /* 0x0003981201007387 */ /* 0x000fe80000100a00 */
[----:B------:R-:W-:Y:S04]  /*5d240*/  STL.64 [R1+0x3428], R54 ;  /* 0x0034283601007387 */ /* 0x000fe80000100a00 */
[----:B------:R-:W-:Y:S04]  /*5d250*/  STL.64 [R1+0x380], R12 ;  /* 0x0003800c01007387 */ /* 0x000fe80000100a00 */
[----:B------:R-:W-:Y:S04]  /*5d260*/  STL.64 [R1+0x388], R14 ;  /* 0x0003880e01007387 */ /* 0x000fe80000100a00 */
[----:B0-----:R-:W2:Y:S04]  /*5d270*/  LDL.LU R24, [R1+0xaa0] ;  /* 0x000aa00001187983 */ /* 0x001ea80000300800 */
[----:B------:R-:W-:Y:S04]  /*5d280*/  STL.64 [R1+0x280], R8 ;  /* 0x0002800801007387 */ /* 0x000fe80000100a00 */
[----:B------:R-:W-:Y:S04]  /*5d290*/  STL.64 [R1+0x288], R10 ;  /* 0x0002880a01007387 */ /* 0x000fe80000100a00 */
[----:B------:R-:W2:Y:S04]  /*5d2a0*/  LDL.LU R25, [R1+0xaa4] ;  /* 0x000aa40001197983 */ /* 0x000ea80000300800 */
[----:B-1----:R-:W3:Y:S04]  /*5d2b0*/  LDL.LU R26, [R1+0xaa8] ;  /* 0x000aa800011a7983 */ /* 0x002ee80000300800 */
        /* <DEDUP_REMOVED lines=10> */
[----:B------:R-:W4:Y:S01]  /*5d360*/  LDL.LU R19, [R1+0xadc] ;  /* 0x000adc0001137983 */ /* 0x000f220000300800 */
[----:B------:R-:W-:-:S03]  /*5d370*/  IMAD.MOV.U32 R28, RZ, RZ, R59 ;  /* 0x000000ffff1c7224 */ /* 0x000fc600078e003b */
[----:B---3--:R0:W-:Y:S04]  /*5d380*/  STL.64 [R1+0x3498], R26 ;  /* 0x0034981a01007387 */ /* 0x0081e80000100a00 */
[----:B--2---:R-:W-:Y:S04]  /*5d390*/  STL.64 [R1+0x3490], R24 ;  /* 0x0034901801007387 */ /* 0x004fe80000100a00 */
[----:B------:R-:W2:Y:S04]  /*5d3a0*/  LDL.64 R50, [R1+0xb8] ;  /* 0x0000b80001327983 */ /* 0x000ea80000100a00 */
[----:B0-----:R-:W4:Y:S04]  /*5d3b0*/  LDL.64 R26, [R1+0xc8] ;  /* 0x0000c800011a7983 */ /* 0x001f280000100a00 */
[----:B------:R-:W3:Y:S04]  /*5d3c0*/  LDL.LU R32, [R1+0xab0] ;  /* 0x000ab00001207983 */ /* 0x000ee80000300800 */
[----:B------:R-:W3:Y:S04]  /*5d3d0*/  LDL.LU R33, [R1+0xab4] ;  /* 0x000ab40001217983 */ /* 0x000ee80000300800 */
[----:B------:R-:W3:Y:S04]  /*5d3e0*/  LDL.LU R34, [R1+0xab8] ;  /* 0x000ab80001227983 */ /* 0x000ee80000300800 */
[----:B------:R-:W3:Y:S04]  /*5d3f0*/  LDL.LU R35, [R1+0xabc] ;  /* 0x000abc0001237983 */ /* 0x000ee80000300800 */
[----:B------:R-:W3:Y:S04]  /*5d400*/  LDL.64 R22, [R1+0xa8] ;  /* 0x0000a80001167983 */ /* 0x000ee80000100a00 */
        /* <DEDUP_REMOVED lines=13> */
[----:B------:R-:W-:-:S03]  /*5d4e0*/  IMAD.MOV.U32 R45, RZ, RZ, R58 ;  /* 0x000000ffff2d7224 */ /* 0x000fc600078e003a */
[----:B------:R-:W3:Y:S01]  /*5d4f0*/  LDL.LU R58, [R1+0x34a4] ;  /* 0x0034a400013a7983 */ /* 0x000ee20000300800 */
[----:B--2---:R-:W-:-:S03]  /*5d500*/  IMAD.MOV.U32 R46, RZ, RZ, R59 ;  /* 0x000000ffff2e7224 */ /* 0x004fc600078e003b */
[----:B------:R-:W3:Y:S01]  /*5d510*/  LDL.LU R59, [R1+0x34a0] ;  /* 0x0034a000013b7983 */ /* 0x000ee20000300800 */
[----:B----4-:R-:W-:Y:S03]  /*5d520*/  HMMA.16816.F32 R16, R4, R26, R16 ;  /* 0x0000001a0410723c */ /* 0x010fe60000001810 */
[----:B------:R-:W2:Y:S04]  /*5d530*/  LDL.LU R47, [R1+0xc8c] ;  /* 0x000c8c00012f7983 */ /* 0x000ea80000300800 */
[----:B------:R-:W2:Y:S04]  /*5d540*/  LDL.64 R42, [R1+0x68] ;  /* 0x00006800012a7983 */ /* 0x000ea80000100a00 */
[----:B------:R-:W4:Y:S04]  /*5d550*/  LDL.LU R36, [R1+0xc70] ;  /* 0x000c700001247983 */ /* 0x000f280000300800 */
[----:B------:R-:W4:Y:S04]  /*5d560*/  LDL.LU R37, [R1+0xc74] ;  /* 0x000c740001257983 */ /* 0x000f280000300800 */
[----:B------:R-:W4:Y:S04]  /*5d570*/  LDL.LU R38, [R1+0xc78] ;  /* 0x000c780001267983 */ /* 0x000f280000300800 */
[----:B------:R-:W4:Y:S04]  /*5d580*/  LDL.LU R39, [R1+0xc7c] ;  /* 0x000c7c0001277983 */ /* 0x000f280000300800 */
[----:B---3--:R0:W-:Y:S04]  /*5d590*/  STL.64 [R1+0x3418], R58 ;  /* 0x0034183a01007387 */ /* 0x0081e80000100a00 */
[----:B------:R-:W3:Y:S04]  /*5d5a0*/  LDL.64 R10, [R1+0x78] ;  /* 0x00007800010a7983 */ /* 0x000ee80000100a00 */
[----:B0-----:R-:W2:Y:S04]  /*5d5b0*/  LDL.64 R58, [R1+0x88] ;  /* 0x00008800013a7983 */ /* 0x001ea80000100a00 */
[----:B------:R0:W-:Y:S04]  /*5d5c0*/  STL.64 [R1+0x1380], R16 ;  /* 0x0013801001007387 */ /* 0x0001e80000100a00 */
[----:B------:R1:W-:Y:S01]  /*5d5d0*/  STL.64 [R1+0x1388], R18 ;  /* 0x0013881201007387 */ /* 0x0003e20000100a00 */
[----:B0-----:R-:W-:-:S02]  /*5d5e0*/  IMAD.MOV.U32 R17, RZ, RZ, R26 ;  /* 0x000000ffff117224 */ /* 0x001fc400078e001a */
[----:B------:R-:W-:Y:S02]  /*5d5f0*/  IMAD.MOV.U32 R16, RZ, RZ, R27 ;  /* 0x000000ffff107224 */ /* 0x000fe400078e001b */
[----:B------:R-:W2:Y:S04]  /*5d600*/  LDL.LU.64 R26, [R1+0x3498] ;  /* 0x00349800011a7983 */ /* 0x000ea80000300a00 */
[----:B------:R-:W2:Y:S01]  /*5d610*/  LDL.LU.64 R24, [R1+0x3490] ;  /* 0x0034900001187983 */ /* 0x000ea20000300a00 */
[----:B------:R-:W-:Y:S01]  /*5d620*/  HMMA.16816.F32 R32, R4, R22, R32 ;  /* 0x000000160420723c */ /* 0x000fe20000001820 */
[----:B-1----:R-:W-:Y:S02]  /*5d630*/  IMAD.MOV.U32 R19, RZ, RZ, R50 ;  /* 0x000000ffff137224 */ /* 0x002fe400078e0032 */
[----:B------:R-:W-:-:S02]  /*5d640*/  IMAD.MOV.U32 R18, RZ, RZ, R51 ;  /* 0x000000ffff127224 */ /* 0x000fc400078e0033 */
[----:B------:R-:W-:Y:S02]  /*5d650*/  IMAD.MOV.U32 R9, RZ, RZ, R22 ;  /* 0x000000ffff097224 */ /* 0x000fe400078e0016 */
[----:B------:R-:W-:Y:S01]  /*5d660*/  IMAD.MOV.U32 R8, RZ, RZ, R23 ;  /* 0x000000ffff087224 */ /* 0x000fe200078e0017 */
[----:B--2---:R-:W-:-:S15]  /*5d670*/  HMMA.16816.F32 R24, R4, R50, R24 ;  /* 0x000000320418723c */ /* 0x004fde0000001818 */
[----:B------:R-:W-:-:S04]  /*5d680*/  NOP ;  /* 0x0000000000007918 */ /* 0x000fc80000000000 */
        /* <DEDUP_REMOVED lines=8> */
[----:B------:R-:W2:Y:S01]  /*5d710*/  LDL.LU.64 R22, [R1+0x3468] ;  /* 0x0034680001167983 */ /* 0x000ea20000300a00 */
[C---:B------:R-:W-:Y:S08]  /*5d720*/  HMMA.16816.F32 R52, R4.reuse, R58, R52 ;  /* 0x0000003a0434723c */ /* 0x040ff00000001834 */
[----:B---3--:R-:W-:Y:S01]  /*5d730*/  HMMA.16816.F32 R12, R4, R10, R12 ;  /* 0x0000000a040c723c */ /* 0x008fe2000000180c */
[----:B------:R-:W-:-:S15]  /*5d740*/  LOP3.LUT R3, R61, 0x20, RZ, 0x3c, !PT ;  /* 0x000000203d037812 */ /* 0x000fde00078e3cff */
[----:B------:R-:W-:-:S03]  /*5d750*/  NOP ;  /* 0x0000000000007918 */ /* 0x000fc60000000000 */
[----:B------:R-:W-:Y:S02]  /*5d760*/  IMAD.MOV.U32 R49, RZ, RZ, R14 ;  /* 0x000000ffff317224 */ /* 0x000fe400078e000e */
[----:B------:R-:W-:Y:S01]  /*5d770*/  IMAD.MOV.U32 R48, RZ, RZ, R12 ;  /* 0x000000ffff307224 */ /* 0x000fe200078e000c */
[----:B--2---:R-:W-:-:S15]  /*5d780*/  HMMA.16816.F32 R24, R4, R22, R24 ;  /* 0x000000160418723c */ /* 0x004fde0000001818 */
[----:B------:R-:W-:-:S04]  /*5d790*/  NOP ;  /* 0x0000000000007918 */ /* 0x000fc80000000000 */
[----:B------:R-:W-:Y:S04]  /*5d7a0*/  STL.64 [R1+0x11c0], R24 ;  /* 0x0011c01801007387 */ /* 0x000fe80000100a00 */
[----:B------:R0:W-:Y:S04]  /*5d7b0*/  STL.64 [R1+0x11c8], R26 ;  /* 0x0011c81a01007387 */ /* 0x0001e80000100a00 */
[----:B0-----:R-:W2:Y:S04]  /*5d7c0*/  LDL.LU.64 R26, [R1+0x3460] ;  /* 0x00346000011a7983 */ /* 0x001ea80000300a00 */
[----:B------:R-:W-:Y:S04]  /*5d7d0*/  STL.64 [R1+0x33c0], R22 ;  /* 0x0033c01601007387 */ /* 0x000fe80000100a00 */
[----:B------:R-:W-:Y:S04]  /*5d7e0*/  STL.64 [R1+0x1180], R52 ;  /* 0x0011803401007387 */ /* 0x000fe80000100a00 */
[----:B------:R-:W-:Y:S04]  /*5d7f0*/  STL.64 [R1+0x1188], R54 ;  /* 0x0011883601007387 */ /* 0x000fe80000100a00 */
[----:B------:R-:W-:Y:S04]  /*5d800*/  STL.64 [R1+0x1150], R12 ;  /* 0x0011500c01007387 */ /* 0x000fe80000100a00 */
[----:B------:R-:W-:Y:S04]  /*5d810*/  STL.64 [R1+0x1158], R14 ;  /* 0x0011580e01007387 */ /* 0x000fe80000100a00 */
[----:B------:R-:W0:Y:S04]  /*5d820*/  LDSM.16.MT88.4 R12, [R3+UR5+0x6000] ;  /* 0x00600005030c783b */ /* 0x000e280008004200 */
[----:B------:R-:W-:Y:S04]  /*5d830*/  STL.64 [R1+0x33a8], R10 ;  /* 0x0033a80a01007387 */ /* 0x000fe80000100a00 */
[----:B0-----:R0:W-:Y:S04]  /*5d840*/  STL.64 [R1+0x3390], R14 ;  /* 0x0033900e01007387 */ /* 0x0011e80000100a00 */
[----:B------:R-:W-:Y:S04]  /*5d850*/  STL.64 [R1+0x3388], R12 ;  /* 0x0033880c01007387 */ /* 0x000fe80000100a00 */
[----:B0-----:R-:W4:Y:S04]  /*5d860*/  LDL R14, [R1+0x58] ;  /* 0x00005800010e7983 */ /* 0x001f280000100800 */
[----:B------:R-:W4:Y:S01]  /*5d870*/  LDL R15, [R1+0x5c] ;  /* 0x00005c00010f7983 */ /* 0x000f220000100800 */
[----:B------:R-:W-:Y:S01]  /*5d880*/  HMMA.16816.F32 R44, R4, R42, R44 ;  /* 0x0000002a042c723c */ /* 0x000fe2000000182c */
[----:B------:R-:W-:-:S02]  /*5d890*/  IMAD.MOV.U32 R21, RZ, RZ, R58 ;  /* 0x000000ffff157224 */ /* 0x000fc400078e003a */
[----:B------:R-:W-:Y:S02]  /*5d8a0*/  IMAD.MOV.U32 R20, RZ, RZ, R59 ;  /* 0x000000ffff147224 */ /* 0x000fe400078e003b */
[----:B------:R-:W-:Y:S02]  /*5d8b0*/  IMAD.MOV.U32 R22, RZ, RZ, R9 ;  /* 0x000000ffff167224 */ /* 0x000fe400078e0009 */
[----:B------:R-:W-:Y:S02]  /*5d8c0*/  IMAD.MOV.U32 R23, RZ, RZ, R8 ;  /* 0x000000ffff177224 */ /* 0x000fe400078e0008 */
[----:B------:R-:W-:Y:S02]  /*5d8d0*/  IMAD.MOV.U32 R10, RZ, RZ, R21 ;  /* 0x000000ffff0a7224 */ /* 0x000fe400078e0015 */
[----:B------:R-:W-:-:S08]  /*5d8e0*/  IMAD.MOV.U32 R11, RZ, RZ, R20 ;  /* 0x000000ffff0b7224 */ /* 0x000fd000078e0014 */
[----:B------:R-:W-:Y:S04]  /*5d8f0*/  STL.64 [R1+0x1120], R44 ;  /* 0x0011202c01007387 */ /* 0x000fe80000100a00 */
[----:B------:R-:W-:Y:S01]  /*5d900*/  STL.64 [R1+0x1128], R46 ;  /* 0x0011282e01007387 */ /* 0x000fe20000100a00 */
[C---:B--2---:R-:W-:Y:S08]  /*5d910*/  HMMA.16816.F32 R28, R4.reuse, R26, R28 ;  /* 0x0000001a041c723c */ /* 0x044ff0000000181c */
        /* <DEDUP_REMOVED lines=12> */
[----:B0-----:R-:W3:Y:S04]  /*5d9e0*/  LDL.LU R10, [R1+0xa38] ;  /* 0x000a3800010a7983 */ /* 0x001ee80000300800 */
[----:B------:R-:W3:Y:S01]  /*5d9f0*/  LDL.LU R11, [R1+0xa3c] ;  /* 0x000a3c00010b7983 */ /* 0x000ee20000300800 */
[----:B------:R-:W-:-:S02]  /*5da00*/  IMAD.MOV.U32 R22, RZ, RZ, R19 ;  /* 0x000000ffff167224 */ /* 0x000fc400078e0013 */
[----:B------:R-:W-:-:S05]  /*5da10*/  IMAD.MOV.U32 R23, RZ, RZ, R18 ;  /* 0x000000ffff177224 */ /* 0x000fca00078e0012 */
[----:B------:R-:W-:Y:S01]  /*5da20*/  STL.64 [R1+0x33f0], R22 ;  /* 0x0033f01601007387 */ /* 0x000fe20000100a00 */
[----:B------:R-:W-:Y:S02]  /*5da30*/  IMAD.MOV.U32 R32, RZ, RZ, R53 ;  /* 0x000000ffff207224 */ /* 0x000fe400078e0035 */
[----:B------:R-:W-:Y:S02]  /*5da40*/  IMAD.MOV.U32 R33, RZ, RZ, R55 ;  /* 0x000000ffff217224 */ /* 0x000fe400078e0037 */
[----:B------:R-:W-:Y:S02]  /*5da50*/  IMAD.MOV.U32 R12, RZ, RZ, R42 ;  /* 0x000000ffff0c7224 */ /* 0x000fe400078e002a */
[----:B------:R-:W-:Y:S01]  /*5da60*/  IMAD.MOV.U32 R3, RZ, RZ, R43 ;  /* 0x000000ffff037224 */ /* 0x000fe200078e002b */
[----:B---3--:R-:W-:Y:S04]  /*5da70*/  STL.64 [R1+0x33d0], R10 ;  /* 0x0033d00a01007387 */ /* 0x008fe80000100a00 */
[----:B--2---:R0:W-:Y:S04]  /*5da80*/  STL.64 [R1+0x33c8], R8 ;  /* 0x0033c80801007387 */ /* 0x0041e80000100a00 */
[----:B0-----:R-:W2:Y:S04]  /*5da90*/  LDL.LU R8, [R1+0xa40] ;  /* 0x000a400001087983 */ /* 0x001ea80000300800 */
[----:B------:R-:W2:Y:S01]  /*5daa0*/  LDL.LU R9, [R1+0xa44] ;  /* 0x000a440001097983 */ /* 0x000ea20000300800 */
[----:B------:R-:W-:-:S02]  /*5dab0*/  IMAD.MOV.U32 R10, RZ, RZ, R35 ;  /* 0x000000ffff0a7224 */ /* 0x000fc400078e0023 */
[----:B------:R-:W-:Y:S01]  /*5dac0*/  IMAD.MOV.U32 R11, RZ, RZ, R34 ;  /* 0x000000ffff0b7224 */ /* 0x000fe200078e0022 */
[----:B------:R-:W3:Y:S04]  /*5dad0*/  LDL.LU R35, [R1+0x345c] ;  /* 0x00345c0001237983 */ /* 0x000ee80000300800 */
        /* <DEDUP_REMOVED lines=21> */
[----:B------:R-:W-:-:S02]  /*5dc30*/  IMAD.MOV.U32 R23, RZ, RZ, R16 ;  /* 0x000000ffff177224 */ /* 0x000fc400078e0010 */
[----:B------:R-:W-:Y:S01]  /*5dc40*/  IMAD.MOV.U32 R22, RZ, RZ, R17 ;  /* 0x000000ffff167224 */ /* 0x000fe200078e0011 */
        /* <DEDUP_REMOVED lines=9> */
[----:B--2---:R0:W-:Y:S04]  /*5dce0*/  STL.64 [R1+0x33e0], R8 ;  /* 0x0033e00801007387 */ /* 0x0041e80000100a00 */
[----:B0-----:R-:W2:Y:S04]  /*5dcf0*/  LDL.LU R8, [R1+0xa50] ;  /* 0x000a500001087983 */ /* 0x001ea80000300800 */
[----:B------:R-:W2:Y:S04]  /*5dd00*/  LDL.LU R9, [R1+0xa54] ;  /* 0x000a540001097983 */ /* 0x000ea80000300800 */
[----:B------:R-:W2:Y:S04]  /*5dd10*/  LDL.LU R10, [R1+0xa58] ;  /* 0x000a5800010a7983 */ /* 0x000ea80000300800 */
[----:B------:R-:W2:Y:S04]  /*5dd20*/  LDL.LU R11, [R1+0xa5c] ;  /* 0x000a5c00010b7983 */ /* 0x000ea80000300800 */
[----:B--2---:R3:W-:Y:S04]  /*5dd30*/  STL.64 [R1+0x3400], R10 ;  /* 0x0034000a01007387 */ /* 0x0047e80000100a00 */
[----:B------:R0:W-:Y:S01]  /*5dd40*/  STL.64 [R1+0x33f8], R8 ;  /* 0x0033f80801007387 */ /* 0x0001e20000100a00 */
[----:B---3--:R-:W-:-:S03]  /*5dd50*/  IMAD.MOV.U32 R10, RZ, RZ, R35 ;  /* 0x000000ffff0a7224 */ /* 0x008fc600078e0023 */
[----:B0-----:R-:W2:Y:S01]  /*5dd60*/  LDL.LU R8, [R1+0xa60] ;  /* 0x000a600001087983 */ /* 0x001ea20000300800 */
[----:B----4-:R-:W-:-:S03]  /*5dd70*/  IMAD.MOV.U32 R9, RZ, RZ, R34 ;  /* 0x000000ffff097224 */ /* 0x010fc600078e0022 */
[----:B------:R-:W3:Y:S04]  /*5dd80*/  LDL.LU R34, [R1+0x3454] ;  /* 0x0034540001227983 */ /* 0x000ee80000300800 */
[----:B------:R-:W3:Y:S04]  /*5dd90*/  LDL.LU R35, [R1+0x3450] ;  /* 0x0034500001237983 */ /* 0x000ee80000300800 */
[----:B------:R-:W2:Y:S04]  /*5dda0*/  LDL.LU R11, [R1+0xa6c] ;  /* 0x000a6c00010b7983 */ /* 0x000ea80000300800 */
[----:B------:R-:W4:Y:S04]  /*5ddb0*/  LDL.LU R24, [R1+0xa20] ;  /* 0x000a200001187983 */ /* 0x000f280000300800 */
[----:B------:R-:W4:Y:S01]  /*5ddc0*/  LDL.LU R25, [R1+0xa24] ;  /* 0x000a240001197983 */ /* 0x000f220000300800 */
[----:B------:R-:W-:-:S02]  /*5ddd0*/  IMAD.MOV.U32 R26, RZ, RZ, R50 ;  /* 0x000000ffff1a7224 */ /* 0x000fc400078e0032 */
[----:B------:R-:W-:Y:S01]  /*5dde0*/  IMAD.MOV.U32 R27, RZ, RZ, R51 ;  /* 0x000000ffff1b7224 */ /* 0x000fe200078e0033 */
[----:B------:R-:W2:Y:S04]  /*5ddf0*/  LDL.LU R50, [R1+0x344c] ;  /* 0x00344c0001327983 */ /* 0x000ea80000300800 */
[----:B------:R-:W2:Y:S01]  /*5de00*/  LDL.LU R51, [R1+0x3448] ;  /* 0x0034480001337983 */ /* 0x000ea20000300800 */
[----:B---3--:R-:W-:-:S15]  /*5de10*/  HMMA.16816.F32 R36, R4, R34, R36 ;  /* 0x000000220424723c */ /* 0x008fde0000001824 */
        /* <DEDUP_REMOVED lines=18> */
[----:B0-----:R-:W3:Y:S01]  /*5df40*/  LDL.LU.64 R54, [R1+0x3428] ;  /* 0x0034280001367983 */ /* 0x001ee20000300a00 */
[----:B--2---:R-:W-:Y:S03]  /*5df50*/  HMMA.16816.F32 R28, R4, R50, R28 ;  /* 0x00000032041c723c */ /* 0x004fe6000000181c */
[----:B------:R0:W-:Y:S02]  /*5df60*/  STL.64 [R1+0x3398], R46 ;  /* 0x0033982e01007387 */ /* 0x0001e40000100a00 */
[----:B0-----:R-:W-:-:S14]  /*5df70*/  IMAD.MOV.U32 R46, RZ, RZ, R12 ;  /* 0x000000ffff2e7224 */ /* 0x001fdc00078e000c */
[----:B------:R0:W-:Y:S04]  /*5df80*/  STL.64 [R1+0xaa0], R28 ;  /* 0x000aa01c01007387 */ /* 0x0001e80000100a00 */
[----:B------:R1:W-:Y:S04]  /*5df90*/  STL.64 [R1+0xaa8], R30 ;  /* 0x000aa81e01007387 */ /* 0x0003e80000100a00 */
[----:B------:R-:W2:Y:S01]  /*5dfa0*/  LDL.LU R12, [R1+0xbf0] ;  /* 0x000bf000010c7983 */ /* 0x000ea20000300800 */
[----:B---3--:R-:W-:Y:S02]  /*5dfb0*/  IMAD.MOV.U32 R13, RZ, RZ, R54 ;  /* 0x000000ffff0d7224 */ /* 0x008fe400078e0036 */
[----:B------:R-:W-:Y:S01]  /*5dfc0*/  IMAD.MOV.U32 R14, RZ, RZ, R55 ;  /* 0x000000ffff0e7224 */ /* 0x000fe200078e0037 */
[----:B------:R-:W3:Y:S04]  /*5dfd0*/  LDL.LU R54, [R1+0x3424] ;  /* 0x0034240001367983 */ /* 0x000ee80000300800 */
[----:B------:R-:W3:Y:S04]  /*5dfe0*/  LDL.LU R55, [R1+0x3420] ;  /* 0x0034200001377983 */ /* 0x000ee80000300800 */
[----:B------:R-:W2:Y:S04]  /*5dff0*/  LDL.LU R15, [R1+0xbfc] ;  /* 0x000bfc00010f7983 */ /* 0x000ea80000300800 */
        /* <DEDUP_REMOVED lines=8> */
[----:B0-----:R-:W3:Y:S02]  /*5e080*/  LDL.LU.64 R58, [R1+0x3418] ;  /* 0x00341800013a7983 */ /* 0x001ee40000300a00 */
[----:B---3--:R-:W-:Y:S02]  /*5e090*/  HMMA.16816.F32 R4, R4, R58, R16 ;  /* 0x0000003a0404723c */ /* 0x008fe40000001810 */
[----:B------:R-:W3:Y:S04]  /*5e0a0*/  LDL.LU.64 R18, [R1+0x3410] ;  /* 0x0034100001127983 */ /* 0x000ee80000300a00 */
[----:B------:R-:W3:-:S13]  /*5e0b0*/  LDL.LU.64 R16, [R1+0x3408] ;  /* 0x0034080001107983 */ /* 0x000eda0000300a00 */
[----:B------:R0:W-:Y:S04]  /*5e0c0*/  STL.64 [R1+0xa70], R4 ;  /* 0x000a700401007387 */ /* 0x0001e80000100a00 */
[----:B------:R1:W-:Y:S04]  /*5e0d0*/  STL.64 [R1+0xa78], R6 ;  /* 0x000a780601007387 */ /* 0x0003e80000100a00 */
[----:B0-----:R-:W2:Y:S04]  /*5e0e0*/  LDL.LU R4, [R1+0xa10] ;  /* 0x000a100001047983 */ /* 0x001ea80000300800 */
[----:B------:R-:W2:Y:S04]  /*5e0f0*/  LDL.LU R5, [R1+0xa14] ;  /* 0x000a140001057983 */ /* 0x000ea80000300800 */
[----:B-1----:R-:W2:Y:S04]  /*5e100*/  LDL.LU R6, [R1+0xa18] ;  /* 0x000a180001067983 */ /* 0x002ea80000300800 */
[----:B------:R-:W2:Y:S01]  /*5e110*/  LDL.LU R7, [R1+0xa1c] ;  /* 0x000a1c0001077983 */ /* 0x000ea20000300800 */
[----:B---3--:R-:W-:Y:S03]  /*5e120*/  HMMA.16816.F32 R20, R16, R22, R8 ;  /* 0x000000161014723c */ /* 0x008fe60000001808 */
[----:B------:R-:W3:Y:S04]  /*5e130*/  LDL.LU.64 R10, [R1+0x3400] ;  /* 0x00340000010a7983 */ /* 0x000ee80000300a00 */
[----:B------:R-:W3:-:S12]  /*5e140*/  LDL.LU.64 R8, [R1+0x33f8] ;  /* 0x0033f80001087983 */ /* 0x000ed80000300a00 */
[----:B------:R-:W-:Y:S04]  /*5e150*/  STL.64 [R1+0x1360], R20 ;  /* 0x0013601401007387 */ /* 0x000fe80000100a00 */
[----:B------:R0:W-:Y:S04]  /*5e160*/  STL.64 [R1+0x1368], R22 ;  /* 0x0013681601007387 */ /* 0x0001e80000100a00 */
[----:B0-----:R-:W3:Y:S02]  /*5e170*/  LDL.LU.64 R22, [R1+0x33f0] ;  /* 0x0033f00001167983 */ /* 0x001ee40000300a00 */
[----:B---3--:R-:W-:Y:S02]  /*5e180*/  HMMA.16816.F32 R20, R16, R22, R8 ;  /* 0x000000161014723c */ /* 0x008fe40000001808 */
[----:B------:R-:W3:Y:S04]  /*5e190*/  LDL.LU.64 R10, [R1+0x33e8] ;  /* 0x0033e800010a7983 */ /* 0x000ee80000300a00 */
[----:B------:R-:W3:-:S13]  /*5e1a0*/  LDL.LU.64 R8, [R1+0x33e0] ;  /* 0x0033e00001087983 */ /* 0x000eda0000300a00 */
        /* <DEDUP_REMOVED lines=10> */
[----:B------:R-:W4:-:S15]  /*5e250*/  LDL.LU.64 R10, [R1+0x33b8] ;  /* 0x0033b800010a7983 */ /* 0x000f1e0000300a00 */
[----:B------:R-:W-:Y:S02]  /*5e260*/  NOP ;  /* 0x0000000000007918 */ /* 0x000fe40000000000 */
[----:B------:R0:W-:Y:S04]  /*5e270*/  STL.64 [R1+0x11a0], R20 ;  /* 0x0011a01401007387 */ /* 0x0001e80000100a00 */
[----:B------:R1:W-:Y:S04]  /*5e280*/  STL.64 [R1+0x11a8], R22 ;  /* 0x0011a81601007387 */ /* 0x0003e80000100a00 */
[----:B0-----:R-:W3:Y:S04]  /*5e290*/  LDL.LU R20, [R1+0xbb0] ;  /* 0x000bb00001147983 */ /* 0x001ee80000300800 */
[----:B------:R-:W3:Y:S04]  /*5e2a0*/  LDL.LU R21, [R1+0xbb4] ;  /* 0x000bb40001157983 */ /* 0x000ee80000300800 */
[----:B-1----:R-:W3:Y:S04]  /*5e2b0*/  LDL.LU R22, [R1+0xbb8] ;  /* 0x000bb80001167983 */ /* 0x002ee80000300800 */
[----:B------:R-:W3:Y:S01]  /*5e2c0*/  LDL.LU R23, [R1+0xbbc] ;  /* 0x000bbc0001177983 */ /* 0x000ee20000300800 */
[----:B----4-:R-:W-:Y:S03]  /*5e2d0*/  HMMA.16816.F32 R8, R16, R10, R24 ;  /* 0x0000000a1008723c */ /* 0x010fe60000001818 */
[----:B------:R-:W4:-:S15]  /*5e2e0*/  LDL.LU.64 R26, [R1+0x33b0] ;  /* 0x0033b000011a7983 */ /* 0x000f1e0000300a00 */
[----:B------:R-:W-:Y:S01]  /*5e2f0*/  NOP ;  /* 0x0000000000007918 */ /* 0x000fe20000000000 */
[----:B------:R-:W-:Y:S01]  /*5e300*/  STL.64 [R1+0x1170], R8 ;  /* 0x0011700801007387 */ /* 0x000fe20000100a00 */
[----:B------:R-:W-:-:S03]  /*5e310*/  IMAD.MOV.U32 R37, RZ, RZ, R11 ;  /* 0x000000ffff257224 */ /* 0x000fc600078e000b */
[----:B------:R0:W-:Y:S04]  /*5e320*/  STL.64 [R1+0x1178], R10 ;  /* 0x0011780a01007387 */ /* 0x0001e80000100a00 */
[----:B0-----:R-:W3:Y:S01]  /*5e330*/  LDL.LU.64 R10, [R1+0x33a8] ;  /* 0x0033a800010a7983 */ /* 0x001ee20000300a00 */
[----:B------:R-:W-:Y:S01]  /*5e340*/  IMAD.MOV.U32 R47, RZ, RZ, R3 ;  /* 0x000000ffff2f7224 */ /* 0x000fe200078e0003 */
[----:B------:R-:W-:Y:S01]  /*5e350*/  LOP3.LUT R3, R61, 0x40, RZ, 0x3c, !PT ;  /* 0x000000403d037812 */ /* 0x000fe200078e3cff */
[----:B------:R-:W-:-:S05]  /*5e360*/  IMAD.MOV.U32 R36, RZ, RZ, R9 ;  /* 0x000000ffff247224 */ /* 0x000fca00078e0009 */
[C---:B--2---:R-:W-:Y:S08]  /*5e370*/  HMMA.16816.F32 R44, R16.reuse, R46, R12 ;  /* 0x0000002e102c723c */ /* 0x044ff0000000180c */
[----:B---3--:R-:W-:-:S15]  /*5e380*/  HMMA.16816.F32 R4, R16, R10, R4 ;  /* 0x0000000a1004723c */ /* 0x008fde0000001804 */
[----:B------:R-:W-:-:S04]  /*5e390*/  NOP ;  /* 0x0000000000007918 */ /* 0x000fc80000000000 */
[----:B------:R-:W-:Y:S01]  /*5e3a0*/  STL.64 [R1+0x1140], R4 ;  /* 0x0011400401007387 */ /* 0x000fe20000100a00 */
[----:B------:R-:W-:-:S03]  /*5e3b0*/  IMAD.MOV.U32 R53, RZ, RZ, R6 ;  /* 0x000000ffff357224 */ /* 0x000fc600078e0006 */
[----:B------:R-:W-:Y:S01]  /*5e3c0*/  STL.64 [R1+0x1148], R6 ;  /* 0x0011480601007387 */ /* 0x000fe20000100a00 */
[----:B------:R-:W-:-:S03]  /*5e3d0*/  IMAD.MOV.U32 R52, RZ, RZ, R4 ;  /* 0x000000ffff347224 */ /* 0x000fc600078e0004 */
[----:B------:R-:W0:Y:S04]  /*5e3e0*/  LDSM.16.MT88.4 R4, [R3+UR5+0x6000] ;  /* 0x006000050304783b */ /* 0x000e280008004200 */
[----:B------:R1:W-:Y:S04]  /*5e3f0*/  STL.64 [R1+0x3368], R10 ;  /* 0x0033680a01007387 */ /* 0x0003e80000100a00 */
[----:B------:R-:W2:Y:S04]  /*5e400*/  LDL.LU R8, [R1+0xbe0] ;  /* 0x000be00001087983 */ /* 0x000ea80000300800 */
[----:B------:R-:W2:Y:S04]  /*5e410*/  LDL.LU R9, [R1+0xbe4] ;  /* 0x000be40001097983 */ /* 0x000ea80000300800 */
[----:B-1----:R-:W2:Y:S04]  /*5e420*/  LDL.LU R10, [R1+0xbe8] ;  /* 0x000be800010a7983 */ /* 0x002ea80000300800 */
[----:B------:R-:W2:Y:S04]  /*5e430*/  LDL.LU R11, [R1+0xbec] ;  /* 0x000bec00010b7983 */ /* 0x000ea80000300800 */
[----:B0-----:R-:W-:Y:S04]  /*5e440*/  STL.64 [R1+0x3310], R6 ;  /* 0x0033100601007387 */ /* 0x001fe80000100a00 */
[----:B------:R0:W-:Y:S04]  /*5e450*/  STL.64 [R1+0x3308], R4 ;  /* 0x0033080401007387 */ /* 0x0001e80000100a00 */
[----:B0-----:R-:W3:Y:S04]  /*5e460*/  LDL.LU R4, [R1+0xbc0] ;  /* 0x000bc00001047983 */ /* 0x001ee80000300800 */
[----:B------:R-:W3:Y:S04]  /*5e470*/  LDL.LU R5, [R1+0xbc4] ;  /* 0x000bc40001057983 */ /* 0x000ee80000300800 */
[----:B------:R-:W3:Y:S04]  /*5e480*/  LDL.LU R6, [R1+0xbc8] ;  /* 0x000bc80001067983 */ /* 0x000ee80000300800 */
[----:B------:R-:W3:Y:S04]  /*5e490*/  LDL.LU R7, [R1+0xbcc] ;  /* 0x000bcc0001077983 */ /* 0x000ee80000300800 */
[----:B------:R-:W2:Y:S04]  /*5e4a0*/  LDL.LU.64 R14, [R1+0x33a0] ;  /* 0x0033a000010e7983 */ /* 0x000ea80000300a00 */
[----:B------:R0:W-:Y:S04]  /*5e4b0*/  STL.64 [R1+0x1110], R44 ;  /* 0x0011102c01007387 */ /* 0x0001e80000100a00 */
[----:B------:R1:W-:Y:S04]  /*5e4c0*/  STL.64 [R1+0x1118], R46 ;  /* 0x0011182e01007387 */ /* 0x0003e80000100a00 */
[----:B0-----:R-:W3:Y:S04]  /*5e4d0*/  LDL.LU R44, [R1+0xba0] ;  /* 0x000ba000012c7983 */ /* 0x001ee80000300800 */
[----:B------:R-:W3:Y:S04]  /*5e4e0*/  LDL.LU R45, [R1+0xba4] ;  /* 0x000ba400012d7983 */ /* 0x000ee80000300800 */
[----:B-1----:R-:W3:Y:S04]  /*5e4f0*/  LDL.LU R46, [R1+0xba8] ;  /* 0x000ba800012e7983 */ /* 0x002ee80000300800 */
[----:B------:R-:W3:Y:S01]  /*5e500*/  LDL.LU R47, [R1+0xbac] ;  /* 0x000bac00012f7983 */ /* 0x000ee20000300800 */
[C---:B------:R-:W-:Y:S08]  /*5e510*/  HMMA.16816.F32 R20, R16.reuse, R38, R20 ;  /* 0x000000261014723c */ /* 0x040ff00000001814 */
[C---:B--2---:R-:W-:Y:S08]  /*5e520*/  HMMA.16816.F32 R12, R16.reuse, R14, R8 ;  /* 0x0000000e100c723c */ /* 0x044ff00000001808 */
[C---:B----4-:R-:W-:Y:S08]  /*5e530*/  HMMA.16816.F32 R8, R16.reuse, R26, R28 ;  /* 0x0000001a1008723c */ /* 0x050ff0000000181c */
[C---:B---3--:R-:W-:Y:S03]  /*5e540*/  HMMA.16816.F32 R4, R16.reuse, R34, R4 ;  /* 0x000000221004723c */ /* 0x048fe60000001804 */
[----:B------:R0:W-:Y:S04]  /*5e550*/  STL.64 [R1+0xc80], R12 ;  /* 0x000c800c01007387 */ /* 0x0001e80000100a00 */
[----:B------:R1:W-:Y:S04]  /*5e560*/  STL.64 [R1+0xc88], R14 ;  /* 0x000c880e01007387 */ /* 0x0003e80000100a00 */
[----:B0-----:R-:W2:Y:S04]  /*5e570*/  LDL.LU R12, [R1+0xb90] ;  /* 0x000b9000010c7983 */ /* 0x001ea80000300800 */
[----:B------:R0:W-:Y:S04]  /*5e580*/  STL.64 [R1+0xa80], R8 ;  /* 0x000a800801007387 */ /* 0x0001e80000100a00 */
[----:B------:R3:W-:Y:S04]  /*5e590*/  STL.64 [R1+0xa88], R10 ;  /* 0x000a880a01007387 */ /* 0x0007e80000100a00 */
[----:B------:R-:W2:Y:S04]  /*5e5a0*/  LDL.LU R13, [R1+0xb94] ;  /* 0x000b9400010d7983 */ /* 0x000ea80000300800 */
[----:B-1----:R-:W2:Y:S04]  /*5e5b0*/  LDL.LU R14, [R1+0xb98] ;  /* 0x000b9800010e7983 */ /* 0x002ea80000300800 */
[----:B------:R-:W2:Y:S01]  /*5e5c0*/  LDL.LU R15, [R1+0xb9c] ;  /* 0x000b9c00010f7983 */ /* 0x000ea20000300800 */
[C---:B------:R-:W-:Y:S03]  /*5e5d0*/  HMMA.16816.F32 R44, R16.reuse, R42, R44 ;  /* 0x0000002a102c723c */ /* 0x040fe6000000182c */
[----:B0-----:R-:W4:Y:S04]  /*5e5e0*/  LDL.LU R8, [R1+0xb70] ;  /* 0x000b700001087983 */ /* 0x001f280000300800 */
[----:B------:R-:W4:Y:S04]  /*5e5f0*/  LDL.LU R9, [R1+0xb74] ;  /* 0x000b740001097983 */ /* 0x000f280000300800 */
[----:B---3--:R-:W4:Y:S04]  /*5e600*/  LDL.LU R10, [R1+0xb78] ;  /* 0x000b7800010a7983 */ /* 0x008f280000300800 */
[----:B------:R-:W4:Y:S04]  /*5e610*/  LDL.LU R11, [R1+0xb7c] ;  /* 0x000b7c00010b7983 */ /* 0x000f280000300800 */
[----:B------:R-:W3:Y:S04]  /*5e620*/  LDL.LU R28, [R1+0xa00] ;  /* 0x000a0000011c7983 */ /* 0x000ee80000300800 */
[----:B------:R-:W3:Y:S04]  /*5e630*/  LDL.LU R29, [R1+0xa04] ;  /* 0x000a0400011d7983 */ /* 0x000ee80000300800 */
[----:B------:R-:W3:Y:S04]  /*5e640*/  LDL.LU R30, [R1+0xa08] ;  /* 0x000a0800011e7983 */ /* 0x000ee80000300800 */
[----:B------:R-:W3:Y:S04]  /*5e650*/  LDL.LU R31, [R1+0xa0c] ;  /* 0x000a0c00011f7983 */ /* 0x000ee80000300800 */
[----:B------:R-:W-:Y:S04]  /*5e660*/  STL.64 [R1+0x3340], R34 ;  /* 0x0033402201007387 */ /* 0x000fe80000100a00 */
[----:B------:R-:W-:Y:S04]  /*5e670*/  STL.64 [R1+0x3338], R32 ;  /* 0x0033382001007387 */ /* 0x000fe80000100a00 */
        /* <DEDUP_REMOVED lines=8> */
[----:B------:R-:W2:Y:S04]  /*5e700*/  LDL.64 R34, [R1+0xb8] ;  /* 0x0000b80001227983 */ /* 0x000ea80000100a00 */
[----:B0-----:R-:W2:Y:S04]  /*5e710*/  LDL.LU R20, [R1+0x8b0] ;  /* 0x0008b00001147983 */ /* 0x001ea80000300800 */
[----:B------:R-:W2:Y:S04]  /*5e720*/  LDL.LU R21, [R1+0x8b4] ;  /* 0x0008b40001157983 */ /* 0x000ea80000300800 */
[----:B------:R-:W2:Y:S04]  /*5e730*/  LDL.LU R22, [R1+0x8b8] ;  /* 0x0008b80001167983 */ /* 0x000ea80000300800 */
[----:B------:R-:W2:Y:S04]  /*5e740*/  LDL.LU R23, [R1+0x8bc] ;  /* 0x0008bc0001177983 */ /* 0x000ea80000300800 */
[----:B------:R0:W-:Y:S04]  /*5e750*/  STL.64 [R1+0x3350], R38 ;  /* 0x0033502601007387 */ /* 0x0001e80000100a00 */
[----:B------:R-:W-:Y:S04]  /*5e760*/  STL.64 [R1+0x3348], R36 ;  /* 0x0033482401007387 */ /* 0x000fe80000100a00 */
[----:B0-----:R-:W2:Y:S04]  /*5e770*/  LDL.64 R38, [R1+0xc8] ;  /* 0x0000c80001267983 */ /* 0x001ea80000100a00 */
        /* <DEDUP_REMOVED lines=19> */
[C---:B----4-:R-:W-:Y:S03]  /*5e8b0*/  HMMA.16816.F32 R8, R16.reuse, R54, R8 ;  /* 0x000000361008723c */ /* 0x050fe60000001808 */
[----:B------:R-:W-:Y:S04]  /*5e8c0*/  STL.64 [R1+0x3380], R50 ;  /* 0x0033803201007387 */ /* 0x000fe80000100a00 */
[----:B------:R-:W-:Y:S01]  /*5e8d0*/  STL.64 [R1+0x3378], R48 ;  /* 0x0033783001007387 */ /* 0x000fe20000100a00 */
[----:B--2---:R-:W-:-:S15]  /*5e8e0*/  HMMA.16816.F32 R44, R16, R50, R44 ;  /* 0x00000032102c723c */ /* 0x004fde000000182c */
[----:B------:R-:W-:-:S04]  /*5e8f0*/  NOP ;  /* 0x0000000000007918 */ /* 0x000fc80000000000 */
[----:B------:R-:W-:Y:S04]  /*5e900*/  STL.64 [R1+0xa20], R44 ;  /* 0x000a202c01007387 */ /* 0x000fe80000100a00 */
[----:B------:R-:W-:Y:S04]  /*5e910*/  STL.64 [R1+0xa28], R46 ;  /* 0x000a282e01007387 */ /* 0x000fe80000100a00 */
[----:B------:R-:W-:Y:S04]  /*5e920*/  STL.64 [R1+0x3328], R54 ;  /* 0x0033283601007387 */ /* 0x000fe80000100a00 */
[----:B------:R-:W-:Y:S04]  /*5e930*/  STL.64 [R1+0x3320], R52 ;  /* 0x0033203401007387 */ /* 0x000fe80000100a00 */
[----:B------:R-:W-:Y:S04]  /*5e940*/  STL.64 [R1+0xa10], R8 ;  /* 0x000a100801007387 */ /* 0x000fe80000100a00 */
[----:B------:R3:W-:Y:S02]  /*5e950*/  STL.64 [R1+0xa18], R10 ;  /* 0x000a180a01007387 */ /* 0x0007e40000100a00 */
[----:B---3--:R-:W-:Y:S02]  /*5e960*/  HMMA.16816.F32 R8, R16, R58, R28 ;  /* 0x0000003a1008723c */ /* 0x008fe4000000181c */
[----:B------:R-:W2:-:S15]  /*5e970*/  LDL.LU R28, [R1+0x880] ;  /* 0x00088000011c7983 */ /* 0x000e9e0000300800 */
[----:B------:R-:W-:Y:S02]  /*5e980*/  NOP ;  /* 0x0000000000007918 */ /* 0x000fe40000000000 */
[----:B------:R-:W-:Y:S04]  /*5e990*/  STL.64 [R1+0x970], R8 ;  /* 0x0009700801007387 */ /* 0x000fe80000100a00 */
        /* <DEDUP_REMOVED lines=8> */
[----:B------:R-:W3:Y:S04]  /*5ea20*/  LDL.64 R46, [R1+0x98] ;  /* 0x00009800012e7983 */ /* 0x000ee80000100a00 */
[----:B0-----:R-:W4:Y:S04]  /*5ea30*/  LDL.64 R10, [R1+0x88] ;  /* 0x00008800010a7983 */ /* 0x001f280000100a00 */
[----:B------:R-:W-:Y:S04]  /*5ea40*/  STL.64 [R1+0x3318], R58 ;  /* 0x0033183a01007387 */ /* 0x000fe80000100a00 */
[----:B------:R-:W2:Y:S01]  /*5ea50*/  LDL.64 R18, [R1+0xa8] ;  /* 0x0000a80001127983 */ /* 0x000ea20000100a00 */
[----:B------:R-:W-:Y:S01]  /*5ea60*/  HMMA.16816.F32 R40, R12, R38, R40 ;  /* 0x000000260c28723c */ /* 0x000fe20000001828 */
[----:B------:R-:W-:-:S02]  /*5ea70*/  IMAD.MOV.U32 R25, RZ, RZ, R38 ;  /* 0x000000ffff197224 */ /* 0x000fc400078e0026 */
[----:B------:R-:W-:-:S05]  /*5ea80*/  IMAD.MOV.U32 R24, RZ, RZ, R39 ;  /* 0x000000ffff187224 */ /* 0x000fca00078e0027 */
[----:B------:R-:W-:Y:S01]  /*5ea90*/  HMMA.16816.F32 R36, R12, R34, R4 ;  /* 0x000000220c24723c */ /* 0x000fe20000001804 */
[----:B------:R-:W-:Y:S02]  /*5eaa0*/  IMAD.MOV.U32 R5, RZ, RZ, R34 ;  /* 0x000000ffff057224 */ /* 0x000fe400078e0022 */
[----:B------:R-:W-:-:S08]  /*5eab0*/  IMAD.MOV.U32 R4, RZ, RZ, R35 ;  /* 0x000000ffff047224 */ /* 0x000fd000078e0023 */
[----:B------:R0:W-:Y:S04]  /*5eac0*/  STL.64 [R1+0x14e0], R40 ;  /* 0x0014e02801007387 */ /* 0x0001e80000100a00 */
[----:B------:R1:W-:Y:S04]  /*5ead0*/  STL.64 [R1+0x14e8], R42 ;  /* 0x0014e82a01007387 */ /* 0x0003e80000100a00 */
[----:B------:R-:W-:Y:S04]  /*5eae0*/  STL.64 [R1+0x1420], R36 ;  /* 0x0014202401007387 */ /* 0x000fe80000100a00 */
[----:B------:R1:W-:Y:S04]  /*5eaf0*/  STL.64 [R1+0x1428], R38 ;  /* 0x0014282601007387 */ /* 0x0003e80000100a00 */
[----:B0-----:R-:W3:Y:S01]  /*5eb00*/  LDL.LU R40, [R1+0x960] ;  /* 0x0009600001287983 */ /* 0x001ee20000300800 */
[----:B--2---:R-:W-:-:S15]  /*5eb10*/  HMMA.16816.F32 R20, R12, R18, R20 ;  /* 0x000000120c14723c */ /* 0x004fde0000001814 */
[----:B------:R-:W-:-:S04]  /*5eb20*/  NOP ;  /* 0x0000000000007918 */ /* 0x000fc80000000000 */
[----:B------:R0:W-:Y:S04]  /*5eb30*/  STL.64 [R1+0x13f0], R20 ;  /* 0x0013f01401007387 */ /* 0x0001e80000100a00 */
[----:B------:R2:W-:Y:S04]  /*5eb40*/  STL.64 [R1+0x13f8], R22 ;  /* 0x0013f81601007387 */ /* 0x0005e80000100a00 */
[----:B------:R-:W4:Y:S04]  /*5eb50*/  LDL.LU R41, [R1+0x964] ;  /* 0x0009640001297983 */ /* 0x000f280000300800 */
[----:B-1----:R-:W4:Y:S04]  /*5eb60*/  LDL.LU R42, [R1+0x968] ;  /* 0x00096800012a7983 */ /* 0x002f280000300800 */
[----:B------:R-:W4:Y:S04]  /*5eb70*/  LDL.LU R43, [R1+0x96c] ;  /* 0x00096c00012b7983 */ /* 0x000f280000300800 */
        /* <DEDUP_REMOVED lines=10> */
[----:B0-----:R-:W4:Y:S04]  /*5ec20*/  LDL.LU R20, [R1+0x910] ;  /* 0x0009100001147983 */ /* 0x001f280000300800 */
[----:B------:R-:W4:Y:S04]  /*5ec30*/  LDL.LU R21, [R1+0x914] ;  /* 0x0009140001157983 */ /* 0x000f280000300800 */
[----:B--2---:R-:W2:Y:S04]  /*5ec40*/  LDL.LU R22, [R1+0x918] ;  /* 0x0009180001167983 */ /* 0x004ea80000300800 */
[----:B------:R-:W2:Y:S04]  /*5ec50*/  LDL.LU R23, [R1+0x91c] ;  /* 0x00091c0001177983 */ /* 0x000ea80000300800 */
[----:B------:R0:W-:Y:S04]  /*5ec60*/  STL.64 [R1+0x32d0], R18 ;  /* 0x0032d01201007387 */ /* 0x0001e80000100a00 */
[----:B------:R-:W4:Y:S04]  /*5ec70*/  LDL.LU R16, [R1+0x890] ;  /* 0x0008900001107983 */ /* 0x000f280000300800 */
[----:B------:R-:W4:Y:S04]  /*5ec80*/  LDL.LU R17, [R1+0x894] ;  /* 0x0008940001117983 */ /* 0x000f280000300800 */
[----:B0-----:R-:W4:Y:S04]  /*5ec90*/  LDL.LU R18, [R1+0x898] ;  /* 0x0008980001127983 */ /* 0x001f280000300800 */
[----:B------:R-:W4:Y:S01]  /*5eca0*/  LDL.LU R19, [R1+0x89c] ;  /* 0x00089c0001137983 */ /* 0x000f220000300800 */
[----:B---3--:R-:W-:Y:S01]  /*5ecb0*/  HMMA.16816.F32 R48, R12, R46, R48 ;  /* 0x0000002e0c30723c */ /* 0x008fe20000001830 */
[----:B------:R-:W-:-:S02]  /*5ecc0*/  IMAD.MOV.U32 R7, RZ, RZ, R46 ;  /* 0x000000ffff077224 */ /* 0x000fc400078e002e */
[----:B------:R-:W-:-:S15]  /*5ecd0*/  IMAD.MOV.U32 R6, RZ, RZ, R47 ;  /* 0x000000ffff067224 */ /* 0x000fde00078e002f */
[----:B------:R-:W-:Y:S01]  /*5ece0*/  NOP ;  /* 0x0000000000007918 */ /* 0x000fe20000000000 */
[----:B------:R-:W-:Y:S04]  /*5ecf0*/  STL.64 [R1+0x13c0], R48 ;  /* 0x0013c03001007387 */ /* 0x000fe80000100a00 */
[----:B------:R0:W-:Y:S04]  /*5ed00*/  STL.64 [R1+0x13c8], R50 ;  /* 0x0013c83201007387 */ /* 0x0001e80000100a00 */
[----:B0-----:R-:W3:Y:S04]  /*5ed10*/  LDL.LU.64 R50, [R1+0x3380] ;  /* 0x0033800001327983 */ /* 0x001ee80000300a00 */
[----:B------:R-:W2:Y:S04]  /*5ed20*/  LDL.LU.64 R48, [R1+0x3378] ;  /* 0x0033780001307983 */ /* 0x000ea80000300a00 */
[----:B------:R-:W2:Y:S01]  /*5ed30*/  LDL.LU.64 R46, [R1+0x3370] ;  /* 0x00337000012e7983 */ /* 0x000ea20000300a00 */
[----:B----4-:R-:W-:-:S15]  /*5ed40*/  HMMA.16816.F32 R16, R12, R10, R16 ;  /* 0x0000000a0c10723c */ /* 0x010fde0000001810 */
[----:B------:R-:W-:-:S04]  /*5ed50*/  NOP ;  /* 0x0000000000007918 */ /* 0x000fc80000000000 */
[----:B------:R0:W-:Y:S04]  /*5ed60*/  STL.64 [R1+0x1390], R16 ;  /* 0x0013901001007387 */ /* 0x0001e80000100a00 */
[----:B------:R-:W-:Y:S01]  /*5ed70*/  STL.64 [R1+0x1398], R18 ;  /* 0x0013981201007387 */ /* 0x000fe20000100a00 */
[----:B0-----:R-:W-:Y:S02]  /*5ed80*/  IMAD.MOV.U32 R17, RZ, RZ, R10 ;  /* 0x000000ffff117224 */ /* 0x001fe400078e000a */
[----:B------:R-:W-:Y:S02]  /*5ed90*/  IMAD.MOV.U32 R16, RZ, RZ, R11 ;  /* 0x000000ffff107224 */ /* 0x000fe400078e000b */
[----:B------:R-:W4:Y:S02]  /*5eda0*/  LDL.LU.64 R10, [R1+0x3368] ;  /* 0x00336800010a7983 */ /* 0x000f240000300a00 */
[----:B----4-:R-:W-:-:S15]  /*5edb0*/  HMMA.16816.F32 R28, R12, R10, R28 ;  /* 0x0000000a0c1c723c */ /* 0x010fde000000181c */
[----:B------:R-:W-:-:S04]  /*5edc0*/  NOP ;  /* 0x0000000000007918 */ /* 0x000fc80000000000 */
[----:B------:R-:W-:Y:S04]  /*5edd0*/  STL.64 [R1+0x12c0], R28 ;  /* 0x0012c01c01007387 */ /* 0x000fe80000100a00 */
[----:B------:R0:W-:Y:S04]  /*5ede0*/  STL.64 [R1+0x12c8], R30 ;  /* 0x0012c81e01007387 */ /* 0x0001e80000100a00 */
[----:B0-----:R-:W4:Y:S01]  /*5edf0*/  LDL.LU R31, [R1+0x3360] ;  /* 0x00336000011f7983 */ /* 0x001f220000300800 */
[----:B------:R-:W-:Y:S02]  /*5ee00*/  IMAD.MOV.U32 R45, RZ, RZ, R10 ;  /* 0x000000ffff2d7224 */ /* 0x000fe400078e000a */
[----:B------:R-:W-:Y:S01]  /*5ee10*/  IMAD.MOV.U32 R44, RZ, RZ, R11 ;  /* 0x000000ffff2c7224 */ /* 0x000fe200078e000b */
[----:B------:R-:W2:Y:S04]  /*5ee20*/  LDL.LU R28, [R1+0x900] ;  /* 0x00090000011c7983 */ /* 0x000ea80000300800 */
[----:B------:R-:W2:Y:S04]  /*5ee30*/  LDL.LU R29, [R1+0x904] ;  /* 0x00090400011d7983 */ /* 0x000ea80000300800 */
[----:B------:R-:W2:Y:S04]  /*5ee40*/  LDL.LU R30, [R1+0x908] ;  /* 0x00090800011e7983 */ /* 0x000ea80000300800 */
[----:B----4-:R0:W1:Y:S04]  /*5ee50*/  LDSM.16.MT88.4 R8, [R31+UR5+0x6000] ;  /* 0x006000051f08783b */ /* 0x0100680008004200 */
[----:B0-----:R-:W4:Y:S04]  /*5ee60*/  LDL.LU R31, [R1+0x90c] ;  /* 0x00090c00011f7983 */ /* 0x001f280000300800 */
[----:B-1----:R-:W-:Y:S04]  /*5ee70*/  STL.64 [R1+0x3260], R10 ;  /* 0x0032600a01007387 */ /* 0x002fe80000100a00 */
[----:B------:R0:W-:Y:S04]  /*5ee80*/  STL.64 [R1+0x3258], R8 ;  /* 0x0032580801007387 */ /* 0x0001e80000100a00 */
[----:B0-----:R-:W2:Y:S04]  /*5ee90*/  LDL.LU R8, [R1+0x950] ;  /* 0x0009500001087983 */ /* 0x001ea80000300800 */
[----:B------:R-:W2:Y:S04]  /*5eea0*/  LDL.LU R9, [R1+0x954] ;  /* 0x0009540001097983 */ /* 0x000ea80000300800 */
[----:B------:R-:W2:Y:S04]  /*5eeb0*/  LDL.LU R10, [R1+0x958] ;  /* 0x00095800010a7983 */ /* 0x000ea80000300800 */
[----:B------:R-:W2:Y:S01]  /*5eec0*/  LDL.LU R11, [R1+0x95c] ;  /* 0x00095c00010b7983 */ /* 0x000ea20000300800 */
        /* <DEDUP_REMOVED lines=8> */
[----:B------:R-:W3:Y:S01]  /*5ef50*/  LDL.LU.64 R36, [R1+0x3348] ;  /* 0x0033480001247983 */ /* 0x000ee20000300a00 */
[----:B--2---:R-:W-:-:S15]  /*5ef60*/  HMMA.16816.F32 R8, R12, R34, R8 ;  /* 0x000000220c08723c */ /* 0x004fde0000001808 */
[----:B------:R-:W-:-:S04]  /*5ef70*/  NOP ;  /* 0x0000000000007918 */ /* 0x000fc80000000000 */
[----:B------:R-:W-:Y:S04]  /*5ef80*/  STL.64 [R1+0x1240], R8 ;  /* 0x0012400801007387 */ /* 0x000fe80000100a00 */
[----:B------:R0:W-:Y:S02]  /*5ef90*/  STL.64 [R1+0x1248], R10 ;  /* 0x0012480a01007387 */ /* 0x0001e40000100a00 */
[----:B0-----:R-:W-:Y:S02]  /*5efa0*/  IMAD.MOV.U32 R11, RZ, RZ, R34 ;  /* 0x000000ffff0b7224 */ /* 0x001fe400078e0022 */
[----:B------:R-:W-:Y:S02]  /*5efb0*/  IMAD.MOV.U32 R10, RZ, RZ, R35 ;  /* 0x000000ffff0a7224 */ /* 0x000fe400078e0023 */
[----:B------:R-:W2:Y:S04]  /*5efc0*/  LDL.LU.64 R34, [R1+0x3340] ;  /* 0x0033400001227983 */ /* 0x000ea80000300a00 */
[----:B------:R-:W2:Y:S04]  /*5efd0*/  LDL.LU.64 R32, [R1+0x3338] ;  /* 0x0033380001207983 */ /* 0x000ea80000300a00 */
[----:B------:R0:W-:Y:S04]  /*5efe0*/  STL.64 [R1+0x32c8], R10 ;  /* 0x0032c80a01007387 */ /* 0x0001e80000100a00 */
[----:B------:R-:W2:Y:S04]  /*5eff0*/  LDL.LU R8, [R1+0x940] ;  /* 0x0009400001087983 */ /* 0x000ea80000300800 */
[----:B------:R-:W2:Y:S04]  /*5f000*/  LDL.LU R9, [R1+0x944] ;  /* 0x0009440001097983 */ /* 0x000ea80000300800 */
[----:B0-----:R-:W2:Y:S04]  /*5f010*/  LDL.LU R10, [R1+0x948] ;  /* 0x00094800010a7983 */ /* 0x001ea80000300800 */
[----:B------:R-:W2:Y:S04]  /*5f020*/  LDL.LU R11, [R1+0x94c] ;  /* 0x00094c00010b7983 */ /* 0x000ea80000300800 */
        /* <DEDUP_REMOVED lines=9> */
[----:B------:R3:W-:Y:S02]  /*5f0c0*/  STL.64 [R1+0x1228], R10 ;  /* 0x0012280a01007387 */ /* 0x0007e40000100a00 */
[----:B---3--:R-:W-:Y:S02]  /*5f0d0*/  HMMA.16816.F32 R8, R12, R38, R52 ;  /* 0x000000260c08723c */ /* 0x008fe40000001834 */
[----:B------:R-:W-:Y:S04]  /*5f0e0*/  STL.64 [R1+0x32c0], R38 ;  /* 0x0032c02601007387 */ /* 0x000fe80000100a00 */
[----:B------:R-:W-:-:S13]  /*5f0f0*/  STL.64 [R1+0x32b8], R36 ;  /* 0x0032b82401007387 */ /* 0x000fda0000100a00 */
[----:B------:R-:W-:Y:S04]  /*5f100*/  STL.64 [R1+0x1210], R8 ;  /* 0x0012100801007387 */ /* 0x000fe80000100a00 */
[----:B------:R0:W-:Y:S02]  /*5f110*/  STL.64 [R1+0x1218], R10 ;  /* 0x0012180a01007387 */ /* 0x0001e40000100a00 */
[----:B0-----:R-:W-:Y:S02]  /*5f120*/  HMMA.16816.F32 R8, R12, R42, R20 ;  /* 0x0000002a0c08723c */ /* 0x001fe40000001814 */
[----:B------:R-:W2:-:S15]  /*5f130*/  LDL.LU R20, [R1+0x620] ;  /* 0x0006200001147983 */ /* 0x000e9e0000300800 */
[----:B------:R-:W-:Y:S02]  /*5f140*/  NOP ;  /* 0x0000000000007918 */ /* 0x000fe40000000000 */
[----:B------:R-:W-:Y:S04]  /*5f150*/  STL.64 [R1+0x1200], R8 ;  /* 0x0012000801007387 */ /* 0x000fe80000100a00 */
[----:B------:R4:W-:Y:S04]  /*5f160*/  STL.64 [R1+0x1208], R10 ;  /* 0x0012080a01007387 */ /* 0x0009e80000100a00 */
[----:B------:R-:W2:Y:S04]  /*5f170*/  LDL.LU R21, [R1+0x624] ;  /* 0x0006240001157983 */ /* 0x000ea80000300800 */
[----:B------:R-:W3:Y:S04]  /*5f180*/  LDL.LU R22, [R1+0x628] ;  /* 0x0006280001167983 */ /* 0x000ee80000300800 */
[----:B------:R-:W3:Y:S01]  /*5f190*/  LDL.LU R23, [R1+0x62c] ;  /* 0x00062c0001177983 */ /* 0x000ee20000300800 */
[----:B----4-:R-:W-:Y:S03]  /*5f1a0*/  HMMA.16816.F32 R8, R12, R46, R28 ;  /* 0x0000002e0c08723c */ /* 0x010fe6000000181c */
[----:B---3--:R-:W-:Y:S04]  /*5f1b0*/  STL.64 [R1+0x32e0], R22 ;  /* 0x0032e01601007387 */ /* 0x008fe80000100a00 */
[----:B--2---:R-:W-:Y:S04]  /*5f1c0*/  STL.64 [R1+0x32d8], R20 ;  /* 0x0032d81401007387 */ /* 0x004fe80000100a00 */
[----:B------:R0:W-:Y:S04]  /*5f1d0*/  STL.64 [R1+0x3298], R42 ;  /* 0x0032982a01007387 */ /* 0x0001e80000100a00 */
[----:B------:R-:W2:Y:S04]  /*5f1e0*/  LDL.LU R40, [R1+0x630] ;  /* 0x0006300001287983 */ /* 0x000ea80000300800 */
[----:B------:R-:W2:Y:S04]  /*5f1f0*/  LDL.LU R41, [R1+0x634] ;  /* 0x0006340001297983 */ /* 0x000ea80000300800 */
[----:B0-----:R-:W3:Y:S04]  /*5f200*/  LDL.LU R42, [R1+0x638] ;  /* 0x00063800012a7983 */ /* 0x001ee80000300800 */
[----:B------:R-:W3:Y:S04]  /*5f210*/  LDL.LU R43, [R1+0x63c] ;  /* 0x00063c00012b7983 */ /* 0x000ee80000300800 */
[----:B---3--:R-:W-:Y:S04]  /*5f220*/  STL.64 [R1+0x32f0], R42 ;  /* 0x0032f02a01007387 */ /* 0x008fe80000100a00 */
[----:B--2---:R-:W-:Y:S04]  /*5f230*/  STL.64 [R1+0x32e8], R40 ;  /* 0x0032e82801007387 */ /* 0x004fe80000100a00 */
[----:B------:R-:W2:Y:S04]  /*5f240*/  LDL.LU R28, [R1+0x610] ;  /* 0x00061000011c7983 */ /* 0x000ea80000300800 */
[----:B------:R0:W-:Y:S04]  /*5f250*/  STL.64 [R1+0x11f0], R8 ;  /* 0x0011f00801007387 */ /* 0x0001e80000100a00 */
[----:B------:R1:W-:Y:S04]  /*5f260*/  STL.64 [R1+0x11f8], R10 ;  /* 0x0011f80a01007387 */ /* 0x0003e80000100a00 */
[----:B------:R-:W2:Y:S04]  /*5f270*/  LDL.LU R29, [R1+0x614] ;  /* 0x00061400011d7983 */ /* 0x000ea80000300800 */
[----:B------:R-:W3:Y:S04]  /*5f280*/  LDL.LU R30, [R1+0x618] ;  /* 0x00061800011e7983 */ /* 0x000ee80000300800 */
[----:B------:R-:W3:Y:S04]  /*5f290*/  LDL.LU R31, [R1+0x61c] ;  /* 0x00061c00011f7983 */ /* 0x000ee80000300800 */
[----:B---3--:R-:W-:Y:S04]  /*5f2a0*/  STL.64 [R1+0x3300], R30 ;  /* 0x0033001e01007387 */ /* 0x008fe80000100a00 */
[----:B--2---:R2:W-:Y:S04]  /*5f2b0*/  STL.64 [R1+0x32f8], R28 ;  /* 0x0032f81c01007387 */ /* 0x0045e80000100a00 */
[----:B0-----:R-:W3:Y:S04]  /*5f2c0*/  LDL.LU R8, [R1+0x570] ;  /* 0x0005700001087983 */ /* 0x001ee80000300800 */
[----:B------:R-:W3:Y:S04]  /*5f2d0*/  LDL.LU R9, [R1+0x574] ;  /* 0x0005740001097983 */ /* 0x000ee80000300800 */
[----:B-1----:R-:W3:Y:S04]  /*5f2e0*/  LDL.LU R10, [R1+0x578] ;  /* 0x00057800010a7983 */ /* 0x002ee80000300800 */
[----:B------:R-:W3:Y:S04]  /*5f2f0*/  LDL.LU R11, [R1+0x57c] ;  /* 0x00057c00010b7983 */ /* 0x000ee80000300800 */
[----:B------:R-:W4:Y:S04]  /*5f300*/  LDL.LU R52, [R1+0x8f0] ;  /* 0x0008f00001347983 */ /* 0x000f280000300800 */
[----:B------:R-:W4:Y:S04]  /*5f310*/  LDL.LU R53, [R1+0x8f4] ;  /* 0x0008f40001357983 */ /* 0x000f280000300800 */
[----:B------:R-:W4:Y:S04]  /*5f320*/  LDL.LU R54, [R1+0x8f8] ;  /* 0x0008f80001367983 */ /* 0x000f280000300800 */
[----:B------:R-:W4:Y:S04]  /*5f330*/  LDL.LU R55, [R1+0x8fc] ;  /* 0x0008fc0001377983 */ /* 0x000f280000300800 */
[----:B------:R-:W3:Y:S04]  /*5f340*/  LDL.LU R56, [R1+0x8e0] ;  /* 0x0008e00001387983 */ /* 0x000ee80000300800 */
[----:B------:R-:W3:Y:S04]  /*5f350*/  LDL.LU R57, [R1+0x8e4] ;  /* 0x0008e40001397983 */ /* 0x000ee80000300800 */
[----:B------:R-:W3:Y:S01]  /*5f360*/  LDL.LU R58, [R1+0x8e8] ;  /* 0x0008e800013a7983 */ /* 0x000ee20000300800 */
[----:B------:R-:W-:-:S03]  /*5f370*/  IMAD.MOV.U32 R19, RZ, RZ, R4 ;  /* 0x000000ffff137224 */ /* 0x000fc600078e0004 */
[----:B------:R-:W3:Y:S01]  /*5f380*/  LDL.LU R59, [R1+0x8ec] ;  /* 0x0008ec00013b7983 */ /* 0x000ee20000300800 */
[----:B------:R-:W-:-:S03]  /*5f390*/  IMAD.MOV.U32 R18, RZ, RZ, R5 ;  /* 0x000000ffff127224 */ /* 0x000fc600078e0005 */
[----:B------:R-:W3:Y:S01]  /*5f3a0*/  LDL.LU R4, [R1+0x870] ;  /* 0x0008700001047983 */ /* 0x000ee20000300800 */
[----:B------:R-:W-:-:S03]  /*5f3b0*/  IMAD.MOV.U32 R35, RZ, RZ, R6 ;  /* 0x000000ffff237224 */ /* 0x000fc600078e0006 */
[----:B------:R-:W3:Y:S01]  /*5f3c0*/  LDL.LU R5, [R1+0x874] ;  /* 0x0008740001057983 */ /* 0x000ee20000300800 */
[----:B------:R-:W-:-:S03]  /*5f3d0*/  IMAD.MOV.U32 R34, RZ, RZ, R7 ;  /* 0x000000ffff227224 */ /* 0x000fc600078e0007 */
[----:B------:R-:W3:Y:S04]  /*5f3e0*/  LDL.LU R6, [R1+0x878] ;  /* 0x0008780001067983 */ /* 0x000ee80000300800 */
[----:B------:R-:W3:Y:S04]  /*5f3f0*/  LDL.LU R7, [R1+0x87c] ;  /* 0x00087c0001077983 */ /* 0x000ee80000300800 */
[----:B------:R-:W3:Y:S04]  /*5f400*/  LDL.LU R20, [R1+0x580] ;  /* 0x0005800001147983 */ /* 0x000ee80000300800 */
[----:B------:R-:W3:Y:S04]  /*5f410*/  LDL.LU R21, [R1+0x584] ;  /* 0x0005840001157983 */ /* 0x000ee80000300800 */
[----:B------:R-:W3:Y:S04]  /*5f420*/  LDL.LU R22, [R1+0x588] ;  /* 0x0005880001167983 */ /* 0x000ee80000300800 */
[----:B------:R-:W3:Y:S04]  /*5f430*/  LDL.LU R23, [R1+0x58c] ;  /* 0x00058c0001177983 */ /* 0x000ee80000300800 */
[----:B--2---:R-:W2:Y:S04]  /*5f440*/  LDL.LU R28, [R1+0x590] ;  /* 0x00059000011c7983 */ /* 0x004ea80000300800 */
        /* <DEDUP_REMOVED lines=13> */
[----:B------:R0:W-:Y:S02]  /*5f520*/  STL.64 [R1+0x3290], R46 ;  /* 0x0032902e01007387 */ /* 0x0001e40000100a00 */
[----:B0-----:R-:W-:-:S02]  /*5f530*/  IMAD.MOV.U32 R46, RZ, RZ, R3 ;  /* 0x000000ffff2e7224 */ /* 0x001fc400078e0003 */
[----:B------:R-:W-:Y:S01]  /*5f540*/  IMAD.MOV.U32 R47, RZ, RZ, R60 ;  /* 0x000000ffff2f7224 */ /* 0x000fe200078e003c */
[----:B------:R-:W2:Y:S04]  /*5f550*/  LDL.LU R3, [R1+0x3334] ;  /* 0x0033340001037983 */ /* 0x000ea80000300800 */
[----:B------:R-:W2:Y:S01]  /*5f560*/  LDL.LU R60, [R1+0x3330] ;  /* 0x00333000013c7983 */ /* 0x000ea20000300800 */
[----:B----4-:R-:W-:-:S15]  /*5f570*/  HMMA.16816.F32 R52, R12, R50, R52 ;  /* 0x000000320c34723c */ /* 0x010fde0000001834 */
[----:B------:R-:W-:-:S04]  /*5f580*/  NOP ;  /* 0x0000000000007918 */ /* 0x000fc80000000000 */
[----:B------:R-:W-:Y:S04]  /*5f590*/  STL.64 [R1+0x11e0], R52 ;  /* 0x0011e03401007387 */ /* 0x000fe80000100a00 */
[----:B------:R0:W-:Y:S04]  /*5f5a0*/  STL.64 [R1+0x11e8], R54 ;  /* 0x0011e83601007387 */ /* 0x0001e80000100a00 */
[----:B0-----:R-:W3:Y:S04]  /*5f5b0*/  LDL.LU.64 R54, [R1+0x3328] ;  /* 0x0033280001367983 */ /* 0x001ee80000300a00 */
[----:B------:R-:W4:Y:S04]  /*5f5c0*/  LDL.LU.64 R52, [R1+0x3320] ;  /* 0x0033200001347983 */ /* 0x000f280000300a00 */
        /* <DEDUP_REMOVED lines=11> */
[----:B------:R-:W-:Y:S04]  /*5f680*/  STL.64 [R1+0x3278], R54 ;  /* 0x0032783601007387 */ /* 0x000fe80000100a00 */
[----:B----4-:R-:W-:Y:S01]  /*5f690*/  STL.64 [R1+0x3270], R52 ;  /* 0x0032703401007387 */ /* 0x010fe20000100a00 */
[----:B---3--:R-:W-:Y:S03]  /*5f6a0*/  HMMA.16816.F32 R12, R12, R58, R4 ;  /* 0x0000003a0c0c723c */ /* 0x008fe60000001804 */
[----:B------:R-:W2:Y:S04]  /*5f6b0*/  LDL.LU.64 R6, [R1+0x3310] ;  /* 0x0033100001067983 */ /* 0x000ea80000300a00 */
[----:B------:R-:W2:-:S12]  /*5f6c0*/  LDL.LU.64 R4, [R1+0x3308] ;  /* 0x0033080001047983 */ /* 0x000e980000300a00 */
[----:B------:R0:W-:Y:S04]  /*5f6d0*/  STL.64 [R1+0x11b0], R12 ;  /* 0x0011b00c01007387 */ /* 0x0001e80000100a00 */
[----:B------:R1:W-:Y:S04]  /*5f6e0*/  STL.64 [R1+0x11b8], R14 ;  /* 0x0011b80e01007387 */ /* 0x0003e80000100a00 */
[----:B0-----:R-:W3:Y:S04]  /*5f6f0*/  LDL R12, [R1+0x10] ;  /* 0x00001000010c7983 */ /* 0x001ee80000100800 */
[----:B------:R-:W3:Y:S04]  /*5f700*/  LDL R13, [R1+0x14] ;  /* 0x00001400010d7983 */ /* 0x000ee80000100800 */
[----:B-1----:R-:W3:Y:S04]  /*5f710*/  LDL R14, [R1+0x18] ;  /* 0x00001800010e7983 */ /* 0x002ee80000100800 */
[----:B------:R-:W3:Y:S04]  /*5f720*/  LDL R15, [R1+0x1c] ;  /* 0x00001c00010f7983 */ /* 0x000ee80000100800 */
[----:B------:R0:W-:Y:S02]  /*5f730*/  STL.64 [R1+0x3268], R58 ;  /* 0x0032683a01007387 */ /* 0x0001e40000100a00 */
[----:B0-----:R-:W-:-:S02]  /*5f740*/  IMAD.MOV.U32 R58, RZ, RZ, R17 ;  /* 0x000000ffff3a7224 */ /* 0x001fc400078e0011 */
[----:B------:R-:W-:Y:S01]  /*5f750*/  IMAD.MOV.U32 R59, RZ, RZ, R16 ;  /* 0x000000ffff3b7224 */ /* 0x000fe200078e0010 */
[C---:B--2---:R-:W-:Y:S08]  /*5f760*/  HMMA.16816.F32 R40, R4.reuse, R42, R28 ;  /* 0x0000002a0428723c */ /* 0x044ff0000000181c */
[C---:B------:R-:W-:Y:S01]  /*5f770*/  HMMA.16816.F32 R16, R4.reuse, R18, R20 ;  /* 0x000000120410723c */ /* 0x040fe20000001814 */
[----:B------:R-:W2:Y:S04]  /*5f780*/  LDL.LU.64 R30, [R1+0x3300] ;  /* 0x00330000011e7983 */ /* 0x000ea80000300a00 */
[----:B------:R-:W2:Y:S06]  /*5f790*/  LDL.LU.64 R28, [R1+0x32f8] ;  /* 0x0032f800011c7983 */ /* 0x000eac0000300a00 */
[----:B------:R-:W-:Y:S04]  /*5f7a0*/  STL.64 [R1+0x1710], R40 ;  /* 0x0017102801007387 */ /* 0x000fe80000100a00 */
[----:B------:R0:W-:Y:S04]  /*5f7b0*/  STL.64 [R1+0x1718], R42 ;  /* 0x0017182a01007387 */ /* 0x0001e80000100a00 */
[----:B0-----:R-:W4:Y:S04]  /*5f7c0*/  LDL.LU.64 R42, [R1+0x32f0] ;  /* 0x0032f000012a7983 */ /* 0x001f280000300a00 */
[----:B------:R-:W4:Y:S04]  /*5f7d0*/  LDL.LU.64 R40, [R1+0x32e8] ;  /* 0x0032e80001287983 */ /* 0x000f280000300a00 */
[----:B------:R-:W2:Y:S04]  /*5f7e0*/  LDL.LU.64 R22, [R1+0x32e0] ;  /* 0x0032e00001167983 */ /* 0x000ea80000300a00 */
[----:B------:R-:W2:Y:S04]  /*5f7f0*/  LDL.LU.64 R20, [R1+0x32d8] ;  /* 0x0032d80001147983 */ /* 0x000ea80000300a00 */
[----:B------:R-:W-:Y:S04]  /*5f800*/  STL.64 [R1+0x1660], R16 ;  /* 0x0016601001007387 */ /* 0x000fe80000100a00 */
[----:B------:R0:W-:Y:S04]  /*5f810*/  STL.64 [R1+0x1668], R18 ;  /* 0x0016681201007387 */ /* 0x0001e80000100a00 */
[----:B0-----:R-:W2:Y:S01]  /*5f820*/  LDL.LU.64 R18, [R1+0x32d0] ;  /* 0x0032d00001127983 */ /* 0x001ea20000300a00 */
[C---:B------:R-:W-:Y:S08]  /*5f830*/  HMMA.16816.F32 R32, R4.reuse, R34, R36 ;  /* 0x000000220420723c */ /* 0x040ff00000001824 */
[C---:B------:R-:W-:Y:S08]  /*5f840*/  HMMA.16816.F32 R56, R4.reuse, R58, R24 ;  /* 0x0000003a0438723c */ /* 0x040ff00000001818 */
[----:B--2---:R-:W-:-:S15]  /*5f850*/  HMMA.16816.F32 R8, R4, R18, R8 ;  /* 0x000000120408723c */ /* 0x004fde0000001808 */
[----:B------:R-:W-:-:S04]  /*5f860*/  NOP ;  /* 0x0000000000007918 */ /* 0x000fc80000000000 */
[----:B------:R-:W-:Y:S04]  /*5f870*/  STL.64 [R1+0x1640], R8 ;  /* 0x0016400801007387 */ /* 0x000fe80000100a00 */
[----:B------:R0:W-:Y:S04]  /*5f880*/  STL.64 [R1+0x1648], R10 ;  /* 0x0016480a01007387 */ /* 0x0001e80000100a00 */
[----:B0-----:R-:W2:Y:S04]  /*5f890*/  LDL.LU.64 R10, [R1+0x32c8] ;  /* 0x0032c800010a7983 */ /* 0x001ea80000300a00 */
[----:B------:R-:W4:Y:S04]  /*5f8a0*/  LDL.LU.64 R38, [R1+0x32c0] ;  /* 0x0032c00001267983 */ /* 0x000f280000300a00 */
[----:B------:R-:W4:Y:S04]  /*5f8b0*/  LDL.LU.64 R36, [R1+0x32b8] ;  /* 0x0032b80001247983 */ /* 0x000f280000300a00 */
[----:B------:R-:W-:Y:S04]  /*5f8c0*/  STL.64 [R1+0x1620], R32 ;  /* 0x0016202001007387 */ /* 0x000fe80000100a00 */
[----:B------:R0:W-:Y:S04]  /*5f8d0*/  STL.64 [R1+0x1628], R34 ;  /* 0x0016282201007387 */ /* 0x0001e80000100a00 */
[----:B0-----:R-:W4:Y:S04]  /*5f8e0*/  LDL.LU.64 R34, [R1+0x32b0] ;  /* 0x0032b00001227983 */ /* 0x001f280000300a00 */
[----:B------:R-:W4:Y:S04]  /*5f8f0*/  LDL.LU.64 R32, [R1+0x32a8] ;  /* 0x0032a80001207983 */ /* 0x000f280000300a00 */
[----:B------:R-:W4:Y:S01]  /*5f900*/  LDL.LU.64 R26, [R1+0x32a0] ;  /* 0x0032a000011a7983 */ /* 0x000f220000300a00 */
[----:B------:R-:W-:-:S02]  /*5f910*/  IMAD.MOV.U32 R54, RZ, RZ, R45 ;  /* 0x000000ffff367224 */ /* 0x000fc400078e002d */
[----:B------:R-:W-:Y:S02]  /*5f920*/  IMAD.MOV.U32 R55, RZ, RZ, R44 ;  /* 0x000000ffff377224 */ /* 0x000fe400078e002c */
[----:B------:R-:W-:Y:S01]  /*5f930*/  IMAD.MOV.U32 R8, RZ, RZ, R19 ;  /* 0x000000ffff087224 */ /* 0x000fe200078e0013 */
[----:B------:R-:W-:-:S04]  /*5f940*/  LOP3.LUT R19, R61, 0x20, RZ, 0x3c, !PT ;  /* 0x000000203d137812 */ /* 0x000fc800078e3cff */
[----:B---3--:R-:W-:Y:S01]  /*5f950*/  HMMA.16816.F32 R52, R4, R54, R12 ;  /* 0x000000360434723c */ /* 0x008fe2000000180c */
[----:B------:R-:W0:Y:S04]  /*5f960*/  LDSM.16.MT88.4 R12, [R19+UR5+0x6080] ;  /* 0x00608005130c783b */ /* 0x000e280008004200 */
[----:B------:R-:W-:Y:S04]  /*5f970*/  STL.64 [R1+0x1600], R56 ;  /* 0x0016003801007387 */ /* 0x000fe80000100a00 */
[----:B------:R-:W-:Y:S01]  /*5f980*/  STL.64 [R1+0x1608], R58 ;  /* 0x0016083a01007387 */ /* 0x000fe20000100a00 */
[----:B------:R-:W-:-:S03]  /*5f990*/  IMAD.MOV.U32 R9, RZ, RZ, R18 ;  /* 0x000000ffff097224 */ /* 0x000fc600078e0012 */
[----:B------:R1:W-:Y:S01]  /*5f9a0*/  STL [R1+0x30bc], R19 ;  /* 0x0030bc1301007387 */ /* 0x0003e20000100800 */
[----:B------:R-:W-:Y:S05]  /*5f9b0*/  HMMA.16816.F32 R44, R4, R46, R48 ;  /* 0x0000002e042c723c */ /* 0x000fea0000001830 */
[----:B------:R-:W-:Y:S04]  /*5f9c0*/  STL.64 [R1+0x15c0], R52 ;  /* 0x0015c03401007387 */ /* 0x000fe80000100a00 */
[----:B------:R-:W-:Y:S01]  /*5f9d0*/  STL.64 [R1+0x15c8], R54 ;  /* 0x0015c83601007387 */ /* 0x000fe20000100a00 */
[----:B--2---:R-:W-:-:S02]  /*5f9e0*/  IMAD.MOV.U32 R18, RZ, RZ, R11 ;  /* 0x000000ffff127224 */ /* 0x004fc400078e000b */
[----:B-1----:R-:W-:-:S05]  /*5f9f0*/  IMAD.MOV.U32 R19, RZ, RZ, R10 ;  /* 0x000000ffff137224 */ /* 0x002fca00078e000a */
[----:B------:R1:W-:Y:S02]  /*5fa00*/  STL.64 [R1+0x31d8], R18 ;  /* 0x0031d81201007387 */ /* 0x0003e40000100a00 */
[C---:B----4-:R-:W-:Y:S08]  /*5fa10*/  HMMA.16816.F32 R40, R4.reuse, R18, R40 ;  /* 0x000000120428723c */ /* 0x050ff00000001828 */
[C---:B-1----:R-:W-:Y:S01]  /*5fa20*/  HMMA.16816.F32 R16, R4.reuse, R26, R20 ;  /* 0x0000001a0410723c */ /* 0x042fe20000001814 */
[----:B------:R-:W-:Y:S04]  /*5fa30*/  STL.64 [R1+0x1500], R44 ;  /* 0x0015002c01007387 */ /* 0x000fe80000100a00 */
[----:B------:R-:W-:Y:S06]  /*5fa40*/  STL.64 [R1+0x1508], R46 ;  /* 0x0015082e01007387 */ /* 0x000fec0000100a00 */
[----:B------:R-:W-:Y:S04]  /*5fa50*/  STL.64 [R1+0x14c0], R40 ;  /* 0x0014c02801007387 */ /* 0x000fe80000100a00 */
[----:B------:R-:W-:Y:S04]  /*5fa60*/  STL.64 [R1+0x14c8], R42 ;  /* 0x0014c82a01007387 */ /* 0x000fe80000100a00 */
[----:B------:R-:W-:Y:S04]  /*5fa70*/  STL.64 [R1+0x14b0], R16 ;  /* 0x0014b01001007387 */ /* 0x000fe80000100a00 */
[----:B------:R-:W-:Y:S04]  /*5fa80*/  STL.64 [R1+0x14b8], R18 ;  /* 0x0014b81201007387 */ /* 0x000fe80000100a00 */
[----:B0-----:R-:W-:Y:S04]  /*5fa90*/  STL.64 [R1+0x31c0], R14 ;  /* 0x0031c00e01007387 */ /* 0x001fe80000100a00 */
[----:B------:R0:W-:Y:S02]  /*5faa0*/  STL.64 [R1+0x31b8], R12 ;  /* 0x0031b80c01007387 */ /* 0x0001e40000100a00 */
[----:B0-----:R-:W-:Y:S02]  /*5fab0*/  HMMA.16816.F32 R12, R4, R34, R28 ;  /* 0x00000022040c723c */ /* 0x001fe4000000181c */
[----:B------:R-:W-:Y:S04]  /*5fac0*/  STL.64 [R1+0x31d0], R34 ;  /* 0x0031d02201007387 */ /* 0x000fe80000100a00 */
[----:B------:R0:W-:-:S13]  /*5fad0*/  STL.64 [R1+0x31c8], R32 ;  /* 0x0031c82001007387 */ /* 0x0001da0000100a00 */
[----:B------:R-:W-:Y:S04]  /*5fae0*/  STL.64 [R1+0x14a0], R12 ;  /* 0x0014a00c01007387 */ /* 0x000fe80000100a00 */
[----:B------:R-:W-:Y:S04]  /*5faf0*/  STL.64 [R1+0x14a8], R14 ;  /* 0x0014a80e01007387 */ /* 0x000fe80000100a00 */
        /* <DEDUP_REMOVED lines=12> */
[----:B------:R-:W2:Y:S04]  /*5fbc0*/  LDL.LU R26, [R1+0x118] ;  /* 0x00011800011a7983 */ /* 0x000ea80000300800 */
[----:B------:R-:W2:Y:S04]  /*5fbd0*/  LDL.LU R27, [R1+0x11c] ;  /* 0x00011c00011b7983 */ /* 0x000ea80000300800 */
[----:B--2---:R0:W-:Y:S04]  /*5fbe0*/  STL.64 [R1+0x3218], R26 ;  /* 0x0032181a01007387 */ /* 0x0041e80000100a00 */
[----:B----4-:R-:W-:Y:S04]  /*5fbf0*/  STL.64 [R1+0x3210], R24 ;  /* 0x0032101801007387 */ /* 0x010fe80000100a00 */
[----:B0-----:R-:W2:Y:S04]  /*5fc00*/  LDL.64 R26, [R1+0x98] ;  /* 0x00009800011a7983 */ /* 0x001ea80000100a00 */
[----:B--2---:R0:W-:Y:S04]  /*5fc10*/  STL.64 [R1+0x3228], R26 ;  /* 0x0032281a01007387 */ /* 0x0041e80000100a00 */
[----:B------:R-:W2:Y:S04]  /*5fc20*/  LDL.LU R20, [R1+0x140] ;  /* 0x0001400001147983 */ /* 0x000ea80000300800 */
[----:B------:R-:W2:Y:S04]  /*5fc30*/  LDL.LU R21, [R1+0x144] ;  /* 0x0001440001157983 */ /* 0x000ea80000300800 */
[----:B------:R-:W4:Y:S04]  /*5fc40*/  LDL.LU R22, [R1+0x148] ;  /* 0x0001480001167983 */ /* 0x000f280000300800 */
[----:B------:R-:W4:Y:S01]  /*5fc50*/  LDL.LU R23, [R1+0x14c] ;  /* 0x00014c0001177983 */ /* 0x000f220000300800 */
[----:B0-----:R-:W-:-:S02]  /*5fc60*/  IMAD.MOV.U32 R27, RZ, RZ, R8 ;  /* 0x000000ffff1b7224 */ /* 0x001fc400078e0008 */
[----:B------:R-:W-:Y:S01]  /*5fc70*/  IMAD.MOV.U32 R26, RZ, RZ, R9 ;  /* 0x000000ffff1a7224 */ /* 0x000fe200078e0009 */
[----:B------:R-:W2:Y:S04]  /*5fc80*/  LDL.LU R8, [R1+0x540] ;  /* 0x0005400001087983 */ /* 0x000ea80000300800 */
        /* <DEDUP_REMOVED lines=23> */
[----:B----4-:R0:W-:Y:S04]  /*5fe00*/  STL.64 [R1+0x3250], R22 ;  /* 0x0032501601007387 */ /* 0x0101e80000100a00 */
[----:B--2---:R-:W-:Y:S04]  /*5fe10*/  STL.64 [R1+0x3248], R20 ;  /* 0x0032481401007387 */ /* 0x004fe80000100a00 */
[----:B0-----:R-:W2:Y:S04]  /*5fe20*/  LDL.64 R22, [R1+0xc8] ;  /* 0x0000c80001167983 */ /* 0x001ea80000100a00 */
[----:B------:R0:W-:Y:S04]  /*5fe30*/  STL.64 [R1+0x3240], R26 ;  /* 0x0032401a01007387 */ /* 0x0001e80000100a00 */
[----:B0-----:R-:W4:Y:S04]  /*5fe40*/  LDL.64 R26, [R1+0xb8] ;  /* 0x0000b800011a7983 */ /* 0x001f280000100a00 */
[----:B---3--:R0:W-:Y:S04]  /*5fe50*/  STL.64 [R1+0x31f8], R34 ;  /* 0x0031f82201007387 */ /* 0x0081e80000100a00 */
[----:B------:R-:W-:Y:S04]  /*5fe60*/  STL.64 [R1+0x31f0], R32 ;  /* 0x0031f02001007387 */ /* 0x000fe80000100a00 */
[----:B0-----:R-:W3:Y:S04]  /*5fe70*/  LDL.64 R34, [R1+0x78] ;  /* 0x0000780001227983 */ /* 0x001ee80000100a00 */
[----:B---3--:R0:W-:Y:S04]  /*5fe80*/  STL.64 [R1+0x3208], R34 ;  /* 0x0032082201007387 */ /* 0x0081e80000100a00 */
[----:B0-----:R-:W3:Y:S04]  /*5fe90*/  LDL.64 R34, [R1+0x88] ;  /* 0x0000880001227983 */ /* 0x001ee80000100a00 */
[----:B---3--:R0:W-:Y:S04]  /*5fea0*/  STL.64 [R1+0x3220], R34 ;  /* 0x0032202201007387 */ /* 0x0081e80000100a00 */
[----:B------:R-:W3:Y:S04]  /*5feb0*/  LDL.LU R32, [R1+0x120] ;  /* 0x0001200001207983 */ /* 0x000ee80000300800 */
[----:B------:R-:W3:Y:S04]  /*5fec0*/  LDL.LU R33, [R1+0x124] ;  /* 0x0001240001217983 */ /* 0x000ee80000300800 */
[----:B0-----:R-:W2:Y:S04]  /*5fed0*/  LDL.LU R34, [R1+0x128] ;  /* 0x0001280001227983 */ /* 0x001ea80000300800 */
[----:B------:R-:W2:Y:S04]  /*5fee0*/  LDL.LU R35, [R1+0x12c] ;  /* 0x00012c0001237983 */ /* 0x000ea80000300800 */
[----:B--2---:R-:W-:Y:S04]  /*5fef0*/  STL.64 [R1+0x3238], R34 ;  /* 0x0032382201007387 */ /* 0x004fe80000100a00 */
[----:B---3--:R0:W-:Y:S04]  /*5ff00*/  STL.64 [R1+0x3230], R32 ;  /* 0x0032302001007387 */ /* 0x0081e80000100a00 */
[----:B0-----:R-:W2:Y:S04]  /*5ff10*/  LDL.LU R32, [R1+0x130] ;  /* 0x0001300001207983 */ /* 0x001ea80000300800 */
[----:B------:R-:W2:Y:S04]  /*5ff20*/  LDL.LU R33, [R1+0x134] ;  /* 0x0001340001217983 */ /* 0x000ea80000300800 */
[----:B------:R-:W2:Y:S04]  /*5ff30*/  LDL.LU R34, [R1+0x138] ;  /* 0x0001380001227983 */ /* 0x000ea80000300800 */
[----:B------:R-:W2:Y:S04]  /*5ff40*/  LDL.LU R35, [R1+0x13c] ;  /* 0x00013c0001237983 */ /* 0x000ea80000300800 */
[----:B------:R-:W3:Y:S01]  /*5ff50*/  LDL.64 R18, [R1+0x68] ;  /* 0x0000680001127983 */ /* 0x000ee20000100a00 */
[C---:B------:R-:W-:Y:S03]  /*5ff60*/  HMMA.16816.F32 R40, R4.reuse, R38, R40 ;  /* 0x000000260428723c */ /* 0x040fe60000001828 */
[----:B---3--:R0:W-:Y:S04]  /*5ff70*/  STL.64 [R1+0x3200], R18 ;  /* 0x0032001201007387 */ /* 0x0081e80000100a00 */
[----:B------:R-:W3:Y:S04]  /*5ff80*/  LDL.LU R16, [R1+0x100] ;  /* 0x0001000001107983 */ /* 0x000ee80000300800 */
[----:B------:R-:W3:Y:S04]  /*5ff90*/  LDL.LU R17, [R1+0x104] ;  /* 0x0001040001117983 */ /* 0x000ee80000300800 */
[----:B0-----:R-:W3:Y:S04]  /*5ffa0*/  LDL.LU R18, [R1+0x108] ;  /* 0x0001080001127983 */ /* 0x001ee80000300800 */
        /* <DEDUP_REMOVED lines=42> */
[----:B------:R-:W2:Y:S02]  /*60250*/  LDL.LU R7, [R1+0x15c] ;  /* 0x00015c0001077983 */ /* 0x000ea40000300800 */
[----:B--2---:R-:W-:-:S15]  /*60260*/  HMMA.16816.F32 R4, R8, R22, R4 ;  /* 0x000000160804723c */ /* 0x004fde0000001804 */
[----:B------:R-:W-:-:S04]  /*60270*/  NOP ;  /* 0x0000000000007918 */ /* 0x000fc80000000000 */
[----:B------:R-:W-:Y:S04]  /*60280*/  STL.64 [R1+0x17a0], R4 ;  /* 0x0017a00401007387 */ /* 0x000fe80000100a00 */
[----:B------:R0:W-:Y:S02]  /*60290*/  STL.64 [R1+0x17a8], R6 ;  /* 0x0017a80601007387 */ /* 0x0001e40000100a00 */
[----:B0-----:R-:W-:Y:S02]  /*602a0*/  IMAD.MOV.U32 R7, RZ, RZ, R22 ;  /* 0x000000ffff077224 */ /* 0x001fe400078e0016 */
[----:B------:R-:W-:Y:S02]  /*602b0*/  IMAD.MOV.U32 R6, RZ, RZ, R23 ;  /* 0x000000ffff067224 */ /* 0x000fe400078e0017 */
[----:B------:R-:W4:Y:S04]  /*602c0*/  LDL.LU.64 R22, [R1+0x3250] ;  /* 0x0032500001167983 */ /* 0x000f280000300a00 */
[----:B------:R-:W4:Y:S02]  /*602d0*/  LDL.LU.64 R20, [R1+0x3248] ;  /* 0x0032480001147983 */ /* 0x000f240000300a00 */
[----:B----4-:R-:W-:-:S15]  /*602e0*/  HMMA.16816.F32 R20, R8, R26, R20 ;  /* 0x0000001a0814723c */ /* 0x010fde0000001814 */
[----:B------:R-:W-:-:S04]  /*602f0*/  NOP ;  /* 0x0000000000007918 */ /* 0x000fc80000000000 */
[----:B------:R0:W-:Y:S04]  /*60300*/  STL.64 [R1+0x1790], R20 ;  /* 0x0017901401007387 */ /* 0x0001e80000100a00 */
[----:B------:R-:W-:Y:S01]  /*60310*/  STL.64 [R1+0x1798], R22 ;  /* 0x0017981601007387 */ /* 0x000fe20000100a00 */
[----:B0-----:R-:W-:Y:S02]  /*60320*/  IMAD.MOV.U32 R21, RZ, RZ, R26 ;  /* 0x000000ffff157224 */ /* 0x001fe400078e001a */
[----:B------:R-:W-:Y:S02]  /*60330*/  IMAD.MOV.U32 R20, RZ, RZ, R27 ;  /* 0x000000ffff147224 */ /* 0x000fe400078e001b */
[----:B------:R-:W2:Y:S02]  /*60340*/  LDL.LU.64 R26, [R1+0x3240] ;  /* 0x00324000011a7983 */ /* 0x000ea40000300a00 */
[----:B--2---:R-:W-:Y:S02]  /*60350*/  HMMA.16816.F32 R24, R8, R26, R32 ;  /* 0x0000001a0818723c */ /* 0x004fe40000001820 */
[----:B------:R-:W2:Y:S04]  /*60360*/  LDL.LU.64 R34, [R1+0x3238] ;  /* 0x0032380001227983 */ /* 0x000ea80000300a00 */
[----:B------:R-:W2:-:S13]  /*60370*/  LDL.LU.64 R32, [R1+0x3230] ;  /* 0x0032300001207983 */ /* 0x000e9a0000300a00 */
[----:B------:R-:W-:Y:S04]  /*60380*/  STL.64 [R1+0x1780], R24 ;  /* 0x0017801801007387 */ /* 0x000fe80000100a00 */
[----:B------:R0:W-:Y:S04]  /*60390*/  STL.64 [R1+0x1788], R26 ;  /* 0x0017881a01007387 */ /* 0x0001e80000100a00 */
        /* <DEDUP_REMOVED lines=24> */
[----:B------:R-:W2:Y:S04]  /*60520*/  LDL.LU.64 R34, [R1+0x31f8] ;  /* 0x0031f80001227983 */ /* 0x000ea80000300a00 */
[----:B------:R-:W2:Y:S02]  /*60530*/  LDL.LU.64 R32, [R1+0x31f0] ;  /* 0x0031f00001207983 */ /* 0x000ea40000300a00 */
        /* <DEDUP_REMOVED lines=14> */
[----:B------:R-:W3:Y:S04]  /*60620*/  LDL.LU.64 R32, [R1+0x31c8] ;  /* 0x0031c80001207983 */ /* 0x000ee80000300a00 */
[----:B------:R0:W-:Y:S04]  /*60630*/  STL.64 [R1+0x30d0], R18 ;  /* 0x0030d01201007387 */ /* 0x0001e80000100a00 */
[----:B0-----:R-:W4:Y:S01]  /*60640*/  LDL.64 R18, [R1+0x48] ;  /* 0x0000480001127983 */ /* 0x001f220000100a00 */
[C---:B--2---:R-:W-:Y:S08]  /*60650*/  HMMA.16816.F32 R28, R8.reuse, R34, R28 ;  /* 0x00000022081c723c */ /* 0x044ff0000000181c */
[----:B----4-:R-:W-:Y:S01]  /*60660*/  HMMA.16816.F32 R12, R8, R18, R12 ;  /* 0x00000012080c723c */ /* 0x010fe2000000180c */
[----:B------:R-:W-:-:S02]  /*60670*/  IMAD.MOV.U32 R5, RZ, RZ, R18 ;  /* 0x000000ffff057224 */ /* 0x000fc400078e0012 */
[----:B------:R-:W-:-:S15]  /*60680*/  IMAD.MOV.U32 R4, RZ, RZ, R19 ;  /* 0x000000ffff047224 */ /* 0x000fde00078e0013 */
[----:B------:R-:W-:Y:S01]  /*60690*/  NOP ;  /* 0x0000000000007918 */ /* 0x000fe20000000000 */
[----:B------:R-:W-:Y:S04]  /*606a0*/  STL.64 [R1+0x16e0], R12 ;  /* 0x0016e00c01007387 */ /* 0x000fe80000100a00 */
[----:B------:R0:W-:Y:S04]  /*606b0*/  STL.64 [R1+0x16e8], R14 ;  /* 0x0016e80e01007387 */ /* 0x0001e80000100a00 */
[----:B0-----:R-:W2:Y:S04]  /*606c0*/  LDL.LU.64 R14, [R1+0x31c0] ;  /* 0x0031c000010e7983 */ /* 0x001ea80000300a00 */
[----:B------:R-:W2:Y:S04]  /*606d0*/  LDL.LU.64 R12, [R1+0x31b8] ;  /* 0x0031b800010c7983 */ /* 0x000ea80000300a00 */
[----:B------:R-:W4:Y:S04]  /*606e0*/  LDL.LU R16, [R1+0x990] ;  /* 0x0009900001107983 */ /* 0x000f280000300800 */
[----:B------:R-:W-:Y:S04]  /*606f0*/  STL.64 [R1+0x16d0], R28 ;  /* 0x0016d01c01007387 */ /* 0x000fe80000100a00 */
[----:B------:R-:W-:Y:S04]  /*60700*/  STL.64 [R1+0x16d8], R30 ;  /* 0x0016d81e01007387 */ /* 0x000fe80000100a00 */
[----:B------:R-:W4:Y:S04]  /*60710*/  LDL.LU R17, [R1+0x994] ;  /* 0x0009940001117983 */ /* 0x000f280000300800 */
[----:B------:R-:W2:Y:S04]  /*60720*/  LDL.LU R18, [R1+0x998] ;  /* 0x0009980001127983 */ /* 0x000ea80000300800 */
[----:B------:R-:W2:Y:S04]  /*60730*/  LDL.LU R19, [R1+0x99c] ;  /* 0x00099c0001137983 */ /* 0x000ea80000300800 */
[----:B--2---:R0:W-:Y:S04]  /*60740*/  STL.64 [R1+0x30e0], R18 ;  /* 0x0030e01201007387 */ /* 0x0041e80000100a00 */
[----:B----4-:R-:W-:Y:S01]  /*60750*/  STL.64 [R1+0x30d8], R16 ;  /* 0x0030d81001007387 */ /* 0x010fe20000100a00 */
[----:B0-----:R-:W-:-:S02]  /*60760*/  IMAD.MOV.U32 R18, RZ, RZ, R27 ;  /* 0x000000ffff127224 */ /* 0x001fc400078e001b */
[----:B------:R-:W-:-:S05]  /*60770*/  IMAD.MOV.U32 R19, RZ, RZ, R26 ;  /* 0x000000ffff137224 */ /* 0x000fca00078e001a */
[----:B------:R0:W-:Y:S02]  /*60780*/  STL.64 [R1+0x30f8], R18 ;  /* 0x0030f81201007387 */ /* 0x0001e40000100a00 */
[----:B0-----:R-:W-:Y:S02]  /*60790*/  IMAD.MOV.U32 R18, RZ, RZ, R25 ;  /* 0x000000ffff127224 */ /* 0x001fe400078e0019 */
[----:B------:R-:W-:-:S05]  /*607a0*/  IMAD.MOV.U32 R19, RZ, RZ, R24 ;  /* 0x000000ffff137224 */ /* 0x000fca00078e0018 */
[----:B------:R-:W-:Y:S04]  /*607b0*/  STL.64 [R1+0x3110], R18 ;  /* 0x0031101201007387 */ /* 0x000fe80000100a00 */
[----:B------:R-:W-:Y:S04]  /*607c0*/  STL.64 [R1+0x30c8], R34 ;  /* 0x0030c82201007387 */ /* 0x000fe80000100a00 */
[----:B---3--:R0:W-:Y:S04]  /*607d0*/  STL.64 [R1+0x30c0], R32 ;  /* 0x0030c02001007387 */ /* 0x0081e80000100a00 */
[----:B0-----:R-:W2:Y:S04]  /*607e0*/  LDL.LU R32, [R1+0xb60] ;  /* 0x000b600001207983 */ /* 0x001ea80000300800 */
[----:B------:R-:W2:Y:S04]  /*607f0*/  LDL.LU R33, [R1+0xb64] ;  /* 0x000b640001217983 */ /* 0x000ea80000300800 */
[----:B------:R-:W3:Y:S04]  /*60800*/  LDL.LU R34, [R1+0xb68] ;  /* 0x000b680001227983 */ /* 0x000ee80000300800 */
[----:B------:R-:W3:Y:S01]  /*60810*/  LDL.LU R35, [R1+0xb6c] ;  /* 0x000b6c0001237983 */ /* 0x000ee20000300800 */
[----:B------:R-:W-:-:S02]  /*60820*/  IMAD.MOV.U32 R18, RZ, RZ, R23 ;  /* 0x000000ffff127224 */ /* 0x000fc400078e0017 */
[----:B------:R-:W-:-:S05]  /*60830*/  IMAD.MOV.U32 R19, RZ, RZ, R22 ;  /* 0x000000ffff137224 */ /* 0x000fca00078e0016 */
[----:B------:R-:W-:Y:S04]  /*60840*/  STL.64 [R1+0x3128], R18 ;  /* 0x0031281201007387 */ /* 0x000fe80000100a00 */
[----:B---3--:R-:W-:Y:S04]  /*60850*/  STL.64 [R1+0x30f0], R34 ;  /* 0x0030f02201007387 */ /* 0x008fe80000100a00 */
[----:B--2---:R0:W-:Y:S04]  /*60860*/  STL.64 [R1+0x30e8], R32 ;  /* 0x0030e82001007387 */ /* 0x0041e80000100a00 */
[----:B0-----:R-:W2:Y:S04]  /*60870*/  LDL.LU R32, [R1+0x9a0] ;  /* 0x0009a00001207983 */ /* 0x001ea80000300800 */
[----:B------:R-:W2:Y:S04]  /*60880*/  LDL.LU R33, [R1+0x9a4] ;  /* 0x0009a40001217983 */ /* 0x000ea80000300800 */
[----:B------:R-:W3:Y:S04]  /*60890*/  LDL.LU R34, [R1+0x9a8] ;  /* 0x0009a80001227983 */ /* 0x000ee80000300800 */
[----:B------:R-:W3:Y:S04]  /*608a0*/  LDL.LU R35, [R1+0x9ac] ;  /* 0x0009ac0001237983 */ /* 0x000ee80000300800 */
[----:B------:R-:W4:Y:S04]  /*608b0*/  LDL.64 R18, [R1+0xa8] ;  /* 0x0000a80001127983 */ /* 0x000f280000100a00 */
[----:B----4-:R0:W-:Y:S02]  /*608c0*/  STL.64 [R1+0x3140], R18 ;  /* 0x0031401201007387 */ /* 0x0101e40000100a00 */
[----:B0-----:R-:W-:-:S02]  /*608d0*/  IMAD.MOV.U32 R18, RZ, RZ, R21 ;  /* 0x000000ffff127224 */ /* 0x001fc400078e0015 */
        /* <DEDUP_REMOVED lines=8> */
[----:B------:R-:W4:Y:S04]  /*60960*/  LDL.LU R28, [R1] ;  /* 0x00000000011c7983 */ /* 0x000f280000300800 */
        /* <DEDUP_REMOVED lines=9> */
[----:B------:R-:W4:Y:S04]  /*60a00*/  LDL.LU R60, [R1+0x31b4] ;  /* 0x0031b400013c7983 */ /* 0x000f280000300800 */
[----:B------:R-:W4:Y:S01]  /*60a10*/  LDL.LU R3, [R1+0x31b0] ;  /* 0x0031b00001037983 */ /* 0x000f220000300800 */
[----:B------:R-:W-:Y:S02]  /*60a20*/  IMAD.MOV.U32 R22, RZ, RZ, R0 ;  /* 0x000000ffff167224 */ /* 0x000fe400078e0000 */
[----:B------:R-:W-:Y:S01]  /*60a30*/  IMAD.MOV.U32 R23, RZ, RZ, R2 ;  /* 0x000000ffff177224 */ /* 0x000fe200078e0002 */
[----:B------:R-:W4:Y:S04]  /*60a40*/  LDL.LU R0, [R1+0x31ac] ;  /* 0x0031ac0001007983 */ /* 0x000f280000300800 */
[----:B------:R-:W4:Y:S04]  /*60a50*/  LDL.LU R2, [R1+0x31a8] ;  /* 0x0031a80001027983 */ /* 0x000f280000300800 */
[----:B---3--:R-:W-:Y:S04]  /*60a60*/  STL.64 [R1+0x3120], R34 ;  /* 0x0031202201007387 */ /* 0x008fe80000100a00 */
[----:B--2---:R0:W-:Y:S04]  /*60a70*/  STL.64 [R1+0x3118], R32 ;  /* 0x0031182001007387 */ /* 0x0041e80000100a00 */
        /* <DEDUP_REMOVED lines=9> */
[----:B------:R-:W3:Y:S01]  /*60b10*/  LDL.LU R35, [R1+0x9dc] ;  /* 0x0009dc0001237983 */ /* 0x000ee20000300800 */
[C---:B----4-:R-:W-:Y:S08]  /*60b20*/  HMMA.16816.F32 R24, R8.reuse, R38, R24 ;  /* 0x000000260818723c */ /* 0x050ff00000001818 */
[C---:B------:R-:W-:Y:S01]  /*60b30*/  HMMA.16816.F32 R28, R8.reuse, R42, R28 ;  /* 0x0000002a081c723c */ /* 0x040fe2000000181c */
        /* <DEDUP_REMOVED lines=20> */
[C---:B------:R-:W-:Y:S08]  /*60c80*/  HMMA.16816.F32 R20, R8.reuse, R54, R20 ;  /* 0x000000360814723c */ /* 0x040ff00000001814 */
[C---:B---3--:R-:W-:Y:S08]  /*60c90*/  HMMA.16816.F32 R24, R8.reuse, R50, R24 ;  /* 0x000000320818723c */ /* 0x048ff00000001818 */
[----:B----4-:R-:W-:-:S15]  /*60ca0*/  HMMA.16816.F32 R28, R8, R46, R28 ;  /* 0x0000002e081c723c */ /* 0x010fde000000181c */
[----:B------:R-:W-:-:S04]  /*60cb0*/  NOP ;  /* 0x0000000000007918 */ /* 0x000fc80000000000 */
[----:B------:R-:W-:Y:S04]  /*60cc0*/  STL.64 [R1+0x16a0], R28 ;  /* 0x0016a01c01007387 */ /* 0x000fe80000100a00 */
[----:B------:R-:W-:Y:S04]  /*60cd0*/  STL.64 [R1+0x16a8], R30 ;  /* 0x0016a81e01007387 */ /* 0x000fe80000100a00 */
[----:B------:R-:W-:Y:S04]  /*60ce0*/  STL.64 [R1+0x1690], R24 ;  /* 0x0016901801007387 */ /* 0x000fe80000100a00 */
[----:B------:R-:W-:Y:S04]  /*60cf0*/  STL.64 [R1+0x1698], R26 ;  /* 0x0016981a01007387 */ /* 0x000fe80000100a00 */
[----:B------:R-:W-:Y:S04]  /*60d00*/  STL.64 [R1+0x1680], R20 ;  /* 0x0016801401007387 */ /* 0x000fe80000100a00 */
[----:B------:R0:W-:Y:S04]  /*60d10*/  STL.64 [R1+0x1688], R22 ;  /* 0x0016881601007387 */ /* 0x0001e80000100a00 */
[----:B0-----:R-:W3:Y:S04]  /*60d20*/  LDL.LU.64 R22, [R1+0x3180] ;  /* 0x0031800001167983 */ /* 0x001ee80000300a00 */
[----:B------:R-:W3:Y:S01]  /*60d30*/  LDL.LU.64 R20, [R1+0x3178] ;  /* 0x0031780001147983 */ /* 0x000ee20000300a00 */
[----:B------:R-:W-:-:S02]  /*60d40*/  IMAD.MOV.U32 R18, RZ, RZ, R7 ;  /* 0x000000ffff127224 */ /* 0x000fc400078e0007 */
[----:B------:R-:W-:-:S07]  /*60d50*/  IMAD.MOV.U32 R19, RZ, RZ, R6 ;  /* 0x000000ffff137224 */ /* 0x000fce00078e0006 */
[----:B--2---:R-:W-:Y:S08]  /*60d60*/  HMMA.16816.F32 R16, R12, R18, R32 ;  /* 0x000000120c10723c */ /* 0x004ff00000001820 */
[----:B---3--:R-:W-:-:S15]  /*60d70*/  HMMA.16816.F32 R20, R8, R58, R20 ;  /* 0x0000003a0814723c */ /* 0x008fde0000001814 */
[----:B------:R-:W-:-:S04]  /*60d80*/  NOP ;  /* 0x0000000000007918 */ /* 0x000fc80000000000 */
[----:B------:R0:W-:Y:S04]  /*60d90*/  STL.64 [R1+0x1670], R20 ;  /* 0x0016701401007387 */ /* 0x0001e80000100a00 */
[----:B------:R-:W-:Y:S01]  /*60da0*/  STL.64 [R1+0x1678], R22 ;  /* 0x0016781601007387 */ /* 0x000fe20000100a00 */
[----:B0-----:R-:W-:Y:S02]  /*60db0*/  IMAD.MOV.U32 R20, RZ, RZ, R2 ;  /* 0x000000ffff147224 */ /* 0x001fe400078e0002 */
[----:B------:R-:W-:Y:S01]  /*60dc0*/  IMAD.MOV.U32 R21, RZ, RZ, R0 ;  /* 0x000000ffff157224 */ /* 0x000fe200078e0000 */
[----:B------:R-:W2:Y:S04]  /*60dd0*/  LDL.LU R2, [R1+0x3174] ;  /* 0x0031740001027983 */ /* 0x000ea80000300800 */
[----:B------:R-:W3:Y:S04]  /*60de0*/  LDL.LU R0, [R1+0x3170] ;  /* 0x0031700001007983 */ /* 0x000ee80000300800 */
[----:B------:R-:W4:Y:S04]  /*60df0*/  LDL.LU.64 R34, [R1+0x3168] ;  /* 0x0031680001227983 */ /* 0x000f280000300a00 */
[----:B------:R-:W4:Y:S04]  /*60e00*/  LDL.LU.64 R32, [R1+0x3160] ;  /* 0x0031600001207983 */ /* 0x000f280000300a00 */
[----:B------:R-:W-:Y:S04]  /*60e10*/  STL.64 [R1+0x1350], R16 ;  /* 0x0013501001007387 */ /* 0x000fe80000100a00 */
[----:B------:R0:W-:Y:S04]  /*60e20*/  STL.64 [R1+0x1358], R18 ;  /* 0x0013581201007387 */ /* 0x0001e80000100a00 */
[----:B0-----:R-:W4:Y:S02]  /*60e30*/  LDL.LU.64 R18, [R1+0x3158] ;  /* 0x0031580001127983 */ /* 0x001f240000300a00 */
[----:B----4-:R-:W-:Y:S02]  /*60e40*/  HMMA.16816.F32 R16, R12, R18, R32 ;  /* 0x000000120c10723c */ /* 0x010fe40000001820 */
[----:B------:R-:W4:Y:S04]  /*60e50*/  LDL.LU.64 R34, [R1+0x3150] ;  /* 0x0031500001227983 */ /* 0x000f280000300a00 */
[----:B------:R-:W4:-:S13]  /*60e60*/  LDL.LU.64 R32, [R1+0x3148] ;  /* 0x0031480001207983 */ /* 0x000f1a0000300a00 */
[----:B------:R-:W-:Y:S04]  /*60e70*/  STL.64 [R1+0x1290], R16 ;  /* 0x0012901001007387 */ /* 0x000fe80000100a00 */
[----:B------:R0:W-:Y:S04]  /*60e80*/  STL.64 [R1+0x1298], R18 ;  /* 0x0012981201007387 */ /* 0x0001e80000100a00 */
        /* <DEDUP_REMOVED lines=8> */
[----:B------:R-:W4:Y:S04]  /*60f10*/  LDL.LU.64 R32, [R1+0x3130] ;  /* 0x0031300001207983 */ /* 0x000f280000300a00 */
[----:B------:R-:W4:Y:S02]  /*60f20*/  LDL.LU.64 R18, [R1+0x3128] ;  /* 0x0031280001127983 */ /* 0x000f240000300a00 */
[----:B----4-:R-:W-:Y:S02]  /*60f30*/  HMMA.16816.F32 R16, R12, R18, R32 ;  /* 0x000000120c10723c */ /* 0x010fe40000001820 */
[----:B------:R-:W4:Y:S04]  /*60f40*/  LDL.LU.64 R34, [R1+0x3120] ;  /* 0x0031200001227983 */ /* 0x000f280000300a00 */
[----:B------:R-:W4:-:S13]  /*60f50*/  LDL.LU.64 R32, [R1+0x3118] ;  /* 0x0031180001207983 */ /* 0x000f1a0000300a00 */
        /* <DEDUP_REMOVED lines=14> */
[----:B0-----:R-:W2:Y:S04]  /*61040*/  LDL.LU.64 R18, [R1+0x30e0] ;  /* 0x0030e00001127983 */ /* 0x001ea80000300a00 */
[----:B------:R-:W2:Y:S01]  /*61050*/  LDL.LU.64 R16, [R1+0x30d8] ;  /* 0x0030d80001107983 */ /* 0x000ea20000300a00 */
[----:B------:R-:W-:-:S02]  /*61060*/  IMAD.MOV.U32 R10, RZ, RZ, R41 ;  /* 0x000000ffff0a7224 */ /* 0x000fc400078e0029 */
[----:B------:R-:W-:-:S07]  /*61070*/  IMAD.MOV.U32 R11, RZ, RZ, R40 ;  /* 0x000000ffff0b7224 */ /* 0x000fce00078e0028 */
[----:B--2---:R-:W-:Y:S01]  /*61080*/  HMMA.16816.F32 R8, R12, R10, R16 ;  /* 0x0000000a0c08723c */ /* 0x004fe20000001810 */
[----:B------:R-:W4:-:S15]  /*61090*/  LDL.LU.64 R18, [R1+0x30d0] ;  /* 0x0030d00001127983 */ /* 0x000f1e0000300a00 */
[----:B------:R-:W-:-:S03]  /*610a0*/  NOP ;  /* 0x0000000000007918 */ /* 0x000fc60000000000 */
[----:B------:R-:W-:Y:S04]  /*610b0*/  STL.64 [R1+0x1100], R8 ;  /* 0x0011000801007387 */ /* 0x000fe80000100a00 */
[----:B------:R-:W-:Y:S01]  /*610c0*/  STL.64 [R1+0x1108], R10 ;  /* 0x0011080a01007387 */ /* 0x000fe20000100a00 */
[----:B----4-:R-:W-:Y:S03]  /*610d0*/  HMMA.16816.F32 R16, R12, R18, R32 ;  /* 0x000000120c10723c */ /* 0x010fe60000001820 */
[----:B------:R-:W2:Y:S04]  /*610e0*/  LDL.LU.64 R34, [R1+0x30c8] ;  /* 0x0030c80001227983 */ /* 0x000ea80000300a00 */
[----:B------:R-:W4:-:S12]  /*610f0*/  LDL.LU.64 R32, [R1+0x30c0] ;  /* 0x0030c00001207983 */ /* 0x000f180000300a00 */
[----:B------:R-:W-:Y:S04]  /*61100*/  STL.64 [R1+0x9f0], R16 ;  /* 0x0009f01001007387 */ /* 0x000fe80000100a00 */
[----:B------:R-:W-:Y:S04]  /*61110*/  STL.64 [R1+0x9f8], R18 ;  /* 0x0009f81201007387 */ /* 0x000fe80000100a00 */
[----:B------:R-:W0:Y:S04]  /*61120*/  LDSM.16.MT88.4 R16, [R61+UR5+0x6100] ;  /* 0x006100053d10783b */ /* 0x000e280008004200 */
[----:B0-----:R-:W-:Y:S04]  /*61130*/  STL.64 [R1+0x30], R16 ;  /* 0x0000301001007387 */ /* 0x001fe80000100a00 */
[----:B------:R-:W-:Y:S04]  /*61140*/  STL.64 [R1+0x38], R18 ;  /* 0x0000381201007387 */ /* 0x000fe80000100a00 */
[----:B------:R-:W0:Y:S04]  /*61150*/  LDSM.16.MT88.4 R16, [R61+UR5+0x6180] ;  /* 0x006180053d10783b */ /* 0x000e280008004200 */
[----:B0-----:R-:W-:Y:S04]  /*61160*/  STL.64 [R1+0x20], R16 ;  /* 0x0000201001007387 */ /* 0x001fe80000100a00 */
[----:B------:R0:W-:Y:S04]  /*61170*/  STL.64 [R1+0x28], R18 ;  /* 0x0000281201007387 */ /* 0x0001e80000100a00 */
[----:B0-----:R-:W2:Y:S01]  /*61180*/  LDL.LU R19, [R1+0x30bc] ;  /* 0x0030bc0001137983 */ /* 0x001ea20000300800 */
[----:B------:R-:W-:-:S02]  /*61190*/  IMAD.MOV.U32 R26, RZ, RZ, R5 ;  /* 0x000000ffff1a7224 */ /* 0x000fc400078e0005 */
[----:B------:R-:W-:Y:S02]  /*611a0*/  IMAD.MOV.U32 R27, RZ, RZ, R4 ;  /* 0x000000ffff1b7224 */ /* 0x000fe400078e0004 */
[----:B------:R-:W-:Y:S02]  /*611b0*/  IMAD.MOV.U32 R22, RZ, RZ, R3 ;  /* 0x000000ffff167224 */ /* 0x000fe400078e0003 */
[----:B------:R-:W-:Y:S01]  /*611c0*/  IMAD.MOV.U32 R23, RZ, RZ, R60 ;  /* 0x000000ffff177224 */ /* 0x000fe200078e003c */
[C---:B------:R-:W-:Y:S02]  /*611d0*/  LOP3.LUT R30, R61.reuse, 0x40, RZ, 0x3c, !PT ;  /* 0x000000403d1e7812 */ /* 0x040fe400078e3cff */
[----:B------:R-:W-:Y:S01]  /*611e0*/  LOP3.LUT R31, R61, 0x60, RZ, 0x3c, !PT ;  /* 0x000000603d1f7812 */ /* 0x000fe200078e3cff */
[----:B------:R-:W-:Y:S02]  /*611f0*/  IMAD.MOV.U32 R45, RZ, RZ, R12 ;  /* 0x000000ffff2d7224 */ /* 0x000fe400078e000c */
[----:B------:R-:W-:-:S02]  /*61200*/  IMAD.MOV.U32 R44, RZ, RZ, R13 ;  /* 0x000000ffff2c7224 */ /* 0x000fc400078e000d */
[----:B------:R-:W-:Y:S02]  /*61210*/  IMAD.MOV.U32 R41, RZ, RZ, R14 ;  /* 0x000000ffff297224 */ /* 0x000fe400078e000e */
[----:B------:R-:W-:Y:S01]  /*61220*/  IMAD.MOV.U32 R40, RZ, RZ, R15 ;  /* 0x000000ffff287224 */ /* 0x000fe200078e000f */
[----:B------:R-:W-:Y:S01]  /*61230*/  HMMA.16816.F32 R20, R12, R26, R20 ;  /* 0x0000001a0c14723c */ /* 0x000fe20000001814 */
[----:B------:R-:W-:Y:S01]  /*61240*/  LDSM.16.MT88.4 R4, [R30+UR5+0x6080] ;  /* 0x006080051e04783b */ /* 0x000fe20008004200 */
[----:B------:R-:W0:Y:S03]  /*61250*/  S2R R3, SR_TID.X ;  /* 0x0000000000037919 */ /* 0x000e260000002100 */
[----:B------:R-:W-:Y:S04]  /*61260*/  LDSM.16.MT88.4 R8, [R31+UR5+0x6080] ;  /* 0x006080051f08783b */ /* 0x000fe80008004200 */
[----:B------:R-:W-:Y:S01]  /*61270*/  LDSM.16.MT88.4 R24, [R31+UR5+0x6100] ;  /* 0x006100051f18783b */ /* 0x000fe20008004200 */
[----:B------:R-:W1:Y:S09]  /*61280*/  LDC R60, c[0x0][0x3a8] ;  /* 0x0000ea00ff3c7b82 */ /* 0x000e720000000800 */
[----:B------:R-:W-:Y:S04]  /*61290*/  STL.64 [R1+0x9e0], R20 ;  /* 0x0009e01401007387 */ /* 0x000fe80000100a00 */
[----:B------:R-:W-:Y:S01]  /*612a0*/  STL.64 [R1+0x9e8], R22 ;  /* 0x0009e81601007387 */ /* 0x000fe20000100a00 */
[----:B-1----:R-:W-:Y:S01]  /*612b0*/  IMAD.SHL.U32 R60, R60, 0x40, RZ ;  /* 0x000000403c3c7824 */ /* 0x002fe200078e00ff */
[----:B0-----:R-:W-:-:S03]  /*612c0*/  LOP3.LUT R3, R3, 0x1f, RZ, 0xc0, !PT ;  /* 0x0000001f03037812 */ /* 0x001fc600078ec0ff */
[----:B------:R-:W-:Y:S02]  /*612d0*/  IMAD.SHL.U32 R60, R60, 0x2, RZ ;  /* 0x000000023c3c7824 */ /* 0x000fe400078e00ff */
[----:B------:R-:W-:Y:S01]  /*612e0*/  IMAD.SHL.U32 R3, R3, 0x2, RZ ;  /* 0x0000000203037824 */ /* 0x000fe200078e00ff */
[----:B--2---:R-:W0:Y:S04]  /*612f0*/  LDSM.16.MT88.4 R20, [R19+UR5+0x6100] ;  /* 0x006100051314783b */ /* 0x004e280008004200 */
[----:B------:R-:W-:Y:S04]  /*61300*/  LDSM.16.MT88.4 R12, [R19+UR5+0x6180] ;  /* 0x00618005130c783b */ /* 0x000fe80008004200 */
[----:B------:R-:W1:Y:S04]  /*61310*/  LDSM.16.MT88.4 R16, [R30+UR5+0x6100] ;  /* 0x006100051e10783b */ /* 0x000e680008004200 */
[----:B0-----:R-:W-:Y:S04]  /*61320*/  STL.64 [R1], R20 ;  /* 0x0000001401007387 */ /* 0x001fe80000100a00 */
[----:B------:R-:W-:Y:S04]  /*61330*/  STL.64 [R1+0x8], R22 ;  /* 0x0000081601007387 */ /* 0x000fe80000100a00 */
[----:B------:R-:W0:Y:S04]  /*61340*/  LDSM.16.MT88.4 R20, [R30+UR5+0x6180] ;  /* 0x006180051e14783b */ /* 0x000e280008004200 */
[----:B------:R-:W2:Y:S04]  /*61350*/  LDSM.16.MT88.4 R28, [R31+UR5+0x6180] ;  /* 0x006180051f1c783b */ /* 0x000ea80008004200 */
[----:B------:R-:W2:Y:S04]  /*61360*/  LDL R60, [R1+0x4c] ;  /* 0x00004c00013c7983 */ /* 0x000ea80000100800 */
[----:B------:R-:W3:Y:S04]  /*61370*/  LDL R3, [R1+0x48] ;  /* 0x0000480001037983 */ /* 0x000ee80000100800 */
        /* <DEDUP_REMOVED lines=9> */
[----:B-1----:R1:W-:Y:S04]  /*61410*/  STL.64 [R1+0x34b8], R18 ;  /* 0x0034b81201007387 */ /* 0x0023e80000100a00 */
[----:B------:R-:W-:Y:S04]  /*61420*/  STL.64 [R1+0x34b0], R16 ;  /* 0x0034b01001007387 */ /* 0x000fe80000100a00 */
[----:B0-----:R-:W4:Y:S04]  /*61430*/  LDL.LU R8, [R1+0x840] ;  /* 0x0008400001087983 */ /* 0x001f280000300800 */
[----:B------:R-:W4:Y:S01]  /*61440*/  LDL.LU R9, [R1+0x844] ;  /* 0x0008440001097983 */ /* 0x000f220000300800 */
[----:B-1----:R-:W-:-:S02]  /*61450*/  IMAD.MOV.U32 R19, RZ, RZ, R56 ;  /* 0x000000ffff137224 */ /* 0x002fc400078e0038 */
        /* <DEDUP_REMOVED lines=20> */
[----:B------:R-:W-:Y:S04]  /*615a0*/  STL.64 [R1+0x3400], R24 ;  /* 0x0034001801007387 */ /* 0x000fe80000100a00 */
[----:B0-----:R-:W4:Y:S04]  /*615b0*/  LDL.64 R26, [R1+0xc8] ;  /* 0x0000c800011a7983 */ /* 0x001f280000100a00 */
[----:B------:R0:W-:Y:S04]  /*615c0*/  STL.64 [R1+0x32d8], R14 ;  /* 0x0032d80e01007387 */ /* 0x0001e80000100a00 */
[----:B------:R-:W-:Y:S04]  /*615d0*/  STL.64 [R1+0x32d0], R12 ;  /* 0x0032d00c01007387 */ /* 0x000fe80000100a00 */
[----:B0-----:R-:W4:Y:S04]  /*615e0*/  LDL.64 R14, [R1+0xb8] ;  /* 0x0000b800010e7983 */ /* 0x001f280000100a00 */
[----:B------:R2:W-:Y:S04]  /*615f0*/  STL.64 [R1+0x3210], R22 ;  /* 0x0032101601007387 */ /* 0x0005e80000100a00 */
[----:B------:R0:W-:Y:S01]  /*61600*/  STL.64 [R1+0x3208], R20 ;  /* 0x0032081401007387 */ /* 0x0001e20000100a00 */
[----:B--2---:R-:W-:-:S02]  /*61610*/  IMAD.MOV.U32 R23, RZ, RZ, R60 ;  /* 0x000000ffff177224 */ /* 0x004fc400078e003c */
[----:B---3--:R-:W-:-:S05]  /*61620*/  IMAD.MOV.U32 R22, RZ, RZ, R3 ;  /* 0x000000ffff167224 */ /* 0x008fca00078e0003 */
[----:B------:R1:W-:Y:S04]  /*61630*/  STL.64 [R1+0x3678], R22 ;  /* 0x0036781601007387 */ /* 0x0003e80000100a00 */
[----:B0-----:R-:W2:Y:S04]  /*61640*/  LDL.LU R20, [R1+0x850] ;  /* 0x0008500001147983 */ /* 0x001ea80000300800 */
[----:B------:R-:W2:Y:S04]  /*61650*/  LDL.LU R21, [R1+0x854] ;  /* 0x0008540001157983 */ /* 0x000ea80000300800 */
[----:B-1----:R-:W2:Y:S04]  /*61660*/  LDL.LU R22, [R1+0x858] ;  /* 0x0008580001167983 */ /* 0x002ea80000300800 */
[----:B------:R-:W2:Y:S04]  /*61670*/  LDL.LU R23, [R1+0x85c] ;  /* 0x00085c0001177983 */ /* 0x000ea80000300800 */
[----:B------:R0:W-:Y:S04]  /*61680*/  STL.64 [R1+0x3190], R30 ;  /* 0x0031901e01007387 */ /* 0x0001e80000100a00 */
[----:B------:R1:W-:Y:S04]  /*61690*/  STL.64 [R1+0x3188], R28 ;  /* 0x0031881c01007387 */ /* 0x0003e80000100a00 */
[----:B0-----:R-:W3:Y:S01]  /*616a0*/  LDL.LU.64 R30, [R1+0x68] ;  /* 0x00006800011e7983 */ /* 0x001ee20000300a00 */
[----:B-1----:R-:W-:-:S02]  /*616b0*/  IMAD.MOV.U32 R28, RZ, RZ, R45 ;  /* 0x000000ffff1c7224 */ /* 0x002fc400078e002d */
[----:B------:R-:W-:Y:S01]  /*616c0*/  IMAD.MOV.U32 R29, RZ, RZ, R44 ;  /* 0x000000ffff1d7224 */ /* 0x000fe200078e002c */
[----:B---3--:R0:W-:Y:S02]  /*616d0*/  STL.64 [R1+0x3698], R30 ;  /* 0x0036981e01007387 */ /* 0x0081e40000100a00 */
[----:B0-----:R-:W-:Y:S02]  /*616e0*/  IMAD.MOV.U32 R30, RZ, RZ, R41 ;  /* 0x000000ffff1e7224 */ /* 0x001fe400078e0029 */
[----:B------:R-:W-:-:S07]  /*616f0*/  IMAD.MOV.U32 R31, RZ, RZ, R40 ;  /* 0x000000ffff1f7224 */ /* 0x000fce00078e0028 */
[C---:B----4-:R-:W-:Y:S08]  /*61700*/  HMMA.16816.F32 R48, R28.reuse, R34, R48 ;  /* 0x000000221c30723c */ /* 0x050ff00000001830 */
[C---:B------:R-:W-:Y:S08]  /*61710*/  HMMA.16816.F32 R52, R28.reuse, R38, R52 ;  /* 0x000000261c34723c */ /* 0x040ff00000001834 */
[C---:B------:R-:W-:Y:S03]  /*61720*/  HMMA.16816.F32 R56, R28.reuse, R42, R56 ;  /* 0x0000002a1c38723c */ /* 0x040fe60000001838 */
[----:B------:R-:W-:Y:S04]  /*61730*/  STL.64 [R1+0x9d0], R48 ;  /* 0x0009d03001007387 */ /* 0x000fe80000100a00 */
[----:B------:R0:W-:Y:S01]  /*61740*/  STL.64 [R1+0x9d8], R50 ;  /* 0x0009d83201007387 */ /* 0x0001e20000100a00 */
[----:B------:R-:W-:Y:S03]  /*61750*/  HMMA.16816.F32 R4, R28, R46, R4 ;  /* 0x0000002e1c04723c */ /* 0x000fe60000001804 */
[----:B0-----:R-:W3:Y:S04]  /*61760*/  LDL.LU.64 R50, [R1+0x3700] ;  /* 0x0037000001327983 */ /* 0x001ee80000300a00 */
[----:B------:R-:W4:Y:S04]  /*61770*/  LDL.LU.64 R48, [R1+0x36f8] ;  /* 0x0036f80001307983 */ /* 0x000f280000300a00 */
        /* <DEDUP_REMOVED lines=28> */
[----:B------:R-:W-:-:S02]  /*61940*/  IMAD.MOV.U32 R40, RZ, RZ, R26 ;  /* 0x000000ffff287224 */ /* 0x000fc400078e001a */
[----:B------:R-:W-:Y:S01]  /*61950*/  IMAD.MOV.U32 R3, RZ, RZ, R27 ;  /* 0x000000ffff037224 */ /* 0x000fe200078e001b */
[----:B---3--:R-:W-:Y:S04]  /*61960*/  STL.64 [R1+0x36a8], R50 ;  /* 0x0036a83201007387 */ /* 0x008fe80000100a00 */
[----:B----4-:R-:W-:Y:S01]  /*61970*/  STL.64 [R1+0x36a0], R48 ;  /* 0x0036a03001007387 */ /* 0x010fe20000100a00 */
[----:B--2---:R-:W-:Y:S08]  /*61980*/  HMMA.16816.F32 R36, R28, R54, R36 ;  /* 0x000000361c24723c */ /* 0x004ff00000001824 */
[----:B------:R-:W-:Y:S08]  /*61990*/  HMMA.16816.F32 R20, R4, R26, R20 ;  /* 0x0000001a0414723c */ /* 0x000ff00000001814 */
[C---:B------:R-:W-:Y:S08]  /*619a0*/  HMMA.16816.F32 R44, R28.reuse, R50, R44 ;  /* 0x000000321c2c723c */ /* 0x040ff0000000182c */
[----:B------:R-:W-:Y:S08]  /*619b0*/  HMMA.16816.F32 R28, R28, R58, R32 ;  /* 0x0000003a1c1c723c */ /* 0x000ff00000001820 */
[C---:B------:R-:W-:Y:S03]  /*619c0*/  HMMA.16816.F32 R8, R4.reuse, R14, R8 ;  /* 0x0000000e0408723c */ /* 0x040fe60000001808 */
        /* <DEDUP_REMOVED lines=9> */
[----:B------:R-:W-:Y:S04]  /*61a60*/  STL.64 [R1+0x15e0], R20 ;  /* 0x0015e01401007387 */ /* 0x000fe80000100a00 */
[----:B------:R-:W-:Y:S04]  /*61a70*/  STL.64 [R1+0x15e8], R22 ;  /* 0x0015e81601007387 */ /* 0x000fe80000100a00 */
[----:B------:R-:W-:Y:S04]  /*61a80*/  STL.64 [R1+0x36c8], R42 ;  /* 0x0036c82a01007387 */ /* 0x000fe80000100a00 */
[----:B------:R-:W-:Y:S04]  /*61a90*/  STL [R1+0x36c0], R40 ;  /* 0x0036c02801007387 */ /* 0x000fe80000100800 */
[----:B------:R-:W2:Y:S04]  /*61aa0*/  LDL.LU R56, [R1+0x830] ;  /* 0x0008300001387983 */ /* 0x000ea80000300800 */
[----:B------:R1:W-:Y:S04]  /*61ab0*/  STL.64 [R1+0x1520], R8 ;  /* 0x0015200801007387 */ /* 0x0003e80000100a00 */
[----:B------:R3:W-:Y:S04]  /*61ac0*/  STL.64 [R1+0x1528], R10 ;  /* 0x0015280a01007387 */ /* 0x0007e80000100a00 */
[----:B------:R-:W2:Y:S04]  /*61ad0*/  LDL.LU R57, [R1+0x834] ;  /* 0x0008340001397983 */ /* 0x000ea80000300800 */
[----:B0-----:R-:W2:Y:S04]  /*61ae0*/  LDL.LU R58, [R1+0x838] ;  /* 0x00083800013a7983 */ /* 0x001ea80000300800 */
[----:B------:R-:W2:Y:S04]  /*61af0*/  LDL.LU R59, [R1+0x83c] ;  /* 0x00083c00013b7983 */ /* 0x000ea80000300800 */
[----:B------:R-:W4:Y:S04]  /*61b00*/  LDL.LU R44, [R1+0x7f0] ;  /* 0x0007f000012c7983 */ /* 0x000f280000300800 */
[----:B------:R-:W4:Y:S04]  /*61b10*/  LDL.LU R45, [R1+0x7f4] ;  /* 0x0007f400012d7983 */ /* 0x000f280000300800 */
[----:B------:R-:W4:Y:S04]  /*61b20*/  LDL.LU R46, [R1+0x7f8] ;  /* 0x0007f800012e7983 */ /* 0x000f280000300800 */
[----:B------:R-:W4:Y:S04]  /*61b30*/  LDL.LU R47, [R1+0x7fc] ;  /* 0x0007fc00012f7983 */ /* 0x000f280000300800 */
[----:B-1----:R-:W4:Y:S04]  /*61b40*/  LDL.LU R8, [R1+0x810] ;  /* 0x0008100001087983 */ /* 0x002f280000300800 */
[----:B------:R-:W4:Y:S04]  /*61b50*/  LDL.LU R9, [R1+0x814] ;  /* 0x0008140001097983 */ /* 0x000f280000300800 */
[----:B---3--:R-:W4:Y:S04]  /*61b60*/  LDL.LU R10, [R1+0x818] ;  /* 0x00081800010a7983 */ /* 0x008f280000300800 */
[----:B------:R-:W4:Y:S04]  /*61b70*/  LDL.LU R11, [R1+0x81c] ;  /* 0x00081c00010b7983 */ /* 0x000f280000300800 */
[----:B------:R-:W3:Y:S04]  /*61b80*/  LDL.LU R24, [R1+0x820] ;  /* 0x0008200001187983 */ /* 0x000ee80000300800 */
[----:B------:R-:W3:Y:S04]  /*61b90*/  LDL.LU R25, [R1+0x824] ;  /* 0x0008240001197983 */ /* 0x000ee80000300800 */
[----:B------:R-:W3:Y:S04]  /*61ba0*/  LDL.LU R26, [R1+0x828] ;  /* 0x00082800011a7983 */ /* 0x000ee80000300800 */
[----:B------:R-:W3:Y:S04]  /*61bb0*/  LDL.LU R27, [R1+0x82c] ;  /* 0x00082c00011b7983 */ /* 0x000ee80000300800 */
[----:B------:R-:W3:Y:S04]  /*61bc0*/  LDL.64 R42, [R1+0x98] ;  /* 0x00009800012a7983 */ /* 0x000ee80000100a00 */
[----:B------:R-:W4:Y:S04]  /*61bd0*/  LDL.64 R54, [R1+0x88] ;  /* 0x0000880001367983 */ /* 0x000f280000100a00 */
        /* <DEDUP_REMOVED lines=14> */
[----:B------:R0:W-:Y:S04]  /*61cc0*/  STL.64 [R1+0x3648], R14 ;  /* 0x0036480e01007387 */ /* 0x0001e80000100a00 */
[----:B------:R-:W4:Y:S04]  /*61cd0*/  LDL.LU R12, [R1+0x790] ;  /* 0x00079000010c7983 */ /* 0x000f280000300800 */
[----:B------:R-:W4:Y:S04]  /*61ce0*/  LDL.LU R13, [R1+0x794] ;  /* 0x00079400010d7983 */ /* 0x000f280000300800 */
[----:B0-----:R-:W4:Y:S04]  /*61cf0*/  LDL.LU R14, [R1+0x798] ;  /* 0x00079800010e7983 */ /* 0x001f280000300800 */
[----:B------:R-:W4:Y:S01]  /*61d00*/  LDL.LU R15, [R1+0x79c] ;  /* 0x00079c00010f7983 */ /* 0x000f220000300800 */
[----:B--2---:R-:W-:-:S15]  /*61d10*/  HMMA.16816.F32 R56, R4, R18, R56 ;  /* 0x000000120438723c */ /* 0x004fde0000001838 */
[----:B------:R-:W-:-:S04]  /*61d20*/  NOP ;  /* 0x0000000000007918 */ /* 0x000fc80000000000 */
[----:B------:R0:W-:Y:S04]  /*61d30*/  STL.64 [R1+0x14f0], R56 ;  /* 0x0014f03801007387 */ /* 0x0001e80000100a00 */
[----:B------:R1:W-:Y:S04]  /*61d40*/  STL.64 [R1+0x14f8], R58 ;  /* 0x0014f83a01007387 */ /* 0x0003e80000100a00 */
[----:B0-----:R-:W2:Y:S04]  /*61d50*/  LDL.LU R56, [R1+0x780] ;  /* 0x0007800001387983 */ /* 0x001ea80000300800 */
[----:B------:R-:W2:Y:S04]  /*61d60*/  LDL.LU R57, [R1+0x784] ;  /* 0x0007840001397983 */ /* 0x000ea80000300800 */
[----:B-1----:R-:W2:Y:S04]  /*61d70*/  LDL.LU R58, [R1+0x788] ;  /* 0x00078800013a7983 */ /* 0x002ea80000300800 */
[----:B------:R-:W2:Y:S01]  /*61d80*/  LDL.LU R59, [R1+0x78c] ;  /* 0x00078c00013b7983 */ /* 0x000ea20000300800 */
[C---:B---3--:R-:W-:Y:S08]  /*61d90*/  HMMA.16816.F32 R24, R4.reuse, R42, R24 ;  /* 0x0000002a0418723c */ /* 0x048ff00000001818 */
[C---:B----4-:R-:W-:Y:S01]  /*61da0*/  HMMA.16816.F32 R8, R4.reuse, R54, R8 ;  /* 0x000000360408723c */ /* 0x050fe20000001808 */
[----:B------:R0:W-:Y:S04]  /*61db0*/  STL.64 [R1+0x3640], R18 ;  /* 0x0036401201007387 */ /* 0x0001e80000100a00 */
[----:B------:R-:W3:Y:S04]  /*61dc0*/  LDL.LU R16, [R1+0x7a0] ;  /* 0x0007a00001107983 */ /* 0x000ee80000300800 */
[----:B------:R-:W3:Y:S04]  /*61dd0*/  LDL.LU R17, [R1+0x7a4] ;  /* 0x0007a40001117983 */ /* 0x000ee80000300800 */
[----:B0-----:R-:W3:Y:S01]  /*61de0*/  LDL.LU R18, [R1+0x7a8] ;  /* 0x0007a80001127983 */ /* 0x001ee20000300800 */
[----:B------:R-:W-:Y:S03]  /*61df0*/  HMMA.16816.F32 R48, R4, R30, R48 ;  /* 0x0000001e0430723c */ /* 0x000fe60000001830 */
[----:B------:R-:W3:Y:S04]  /*61e00*/  LDL.LU R19, [R1+0x7ac] ;  /* 0x0007ac0001137983 */ /* 0x000ee80000300800 */
[----:B------:R0:W-:Y:S04]  /*61e10*/  STL.64 [R1+0x1430], R24 ;  /* 0x0014301801007387 */ /* 0x0001e80000100a00 */
[----:B------:R-:W-:Y:S01]  /*61e20*/  STL.64 [R1+0x1438], R26 ;  /* 0x0014381a01007387 */ /* 0x000fe20000100a00 */
[----:B0-----:R-:W-:-:S02]  /*61e30*/  IMAD.MOV.U32 R25, RZ, RZ, R42 ;  /* 0x000000ffff197224 */ /* 0x001fc400078e002a */
[----:B------:R-:W-:Y:S02]  /*61e40*/  IMAD.MOV.U32 R24, RZ, RZ, R43 ;  /* 0x000000ffff187224 */ /* 0x000fe400078e002b */
[----:B------:R-:W3:Y:S04]  /*61e50*/  LDL.LU.64 R42, [R1+0x36c8] ;  /* 0x0036c800012a7983 */ /* 0x000ee80000300a00 */
[----:B------:R-:W4:Y:S04]  /*61e60*/  LDL.LU R40, [R1+0x36c0] ;  /* 0x0036c00001287983 */ /* 0x000f280000300800 */
[----:B------:R0:W-:Y:S04]  /*61e70*/  STL.64 [R1+0x1400], R8 ;  /* 0x0014000801007387 */ /* 0x0001e80000100a00 */
[----:B------:R1:W-:Y:S01]  /*61e80*/  STL.64 [R1+0x1408], R10 ;  /* 0x0014080a01007387 */ /* 0x0003e20000100a00 */
[----:B0-----:R-:W-:-:S02]  /*61e90*/  IMAD.MOV.U32 R9, RZ, RZ, R54 ;  /* 0x000000ffff097224 */ /* 0x001fc400078e0036 */
[----:B------:R-:W-:Y:S02]  /*61ea0*/  IMAD.MOV.U32 R8, RZ, RZ, R55 ;  /* 0x000000ffff087224 */ /* 0x000fe400078e0037 */
[----:B------:R-:W2:Y:S04]  /*61eb0*/  LDL.LU.64 R54, [R1+0x36b8] ;  /* 0x0036b80001367983 */ /* 0x000ea80000300a00 */
[----:B------:R-:W2:Y:S01]  /*61ec0*/  LDL.LU.64 R52, [R1+0x36b0] ;  /* 0x0036b00001347983 */ /* 0x000ea20000300a00 */
[----:B-1----:R-:W-:-:S03]  /*61ed0*/  IMAD.MOV.U32 R11, RZ, RZ, R30 ;  /* 0x000000ffff0b7224 */ /* 0x002fc600078e001e */
[----:B------:R-:W-:Y:S01]  /*61ee0*/  STL.64 [R1+0x13d0], R48 ;  /* 0x0013d03001007387 */ /* 0x000fe20000100a00 */
[----:B------:R-:W-:-:S03]  /*61ef0*/  IMAD.MOV.U32 R10, RZ, RZ, R31 ;  /* 0x000000ffff0a7224 */ /* 0x000fc600078e001f */
[----:B------:R0:W-:Y:S04]  /*61f00*/  STL.64 [R1+0x13d8], R50 ;  /* 0x0013d83201007387 */ /* 0x0001e80000100a00 */
[----:B0-----:R-:W2:Y:S04]  /*61f10*/  LDL.LU.64 R50, [R1+0x36a8] ;  /* 0x0036a80001327983 */ /* 0x001ea80000300a00 */
[----:B------:R-:W2:Y:S04]  /*61f20*/  LDL.LU.64 R48, [R1+0x36a0] ;  /* 0x0036a00001307983 */ /* 0x000ea80000300a00 */
[----:B------:R-:W2:Y:S01]  /*61f30*/  LDL.LU.64 R30, [R1+0x3698] ;  /* 0x00369800011e7983 */ /* 0x000ea20000300a00 */
[----:B------:R-:W-:Y:S01]  /*61f40*/  HMMA.16816.F32 R36, R4, R22, R36 ;  /* 0x000000160424723c */ /* 0x000fe20000001824 */
[----:B------:R-:W-:-:S02]  /*61f50*/  IMAD.MOV.U32 R60, RZ, RZ, R22 ;  /* 0x000000ffff3c7224 */ /* 0x000fc400078e0016 */
        /* <DEDUP_REMOVED lines=22> */
[----:B------:R0:W-:Y:S04]  /*620c0*/  STL.64 [R1+0x35f8], R22 ;  /* 0x0035f81601007387 */ /* 0x0001e80000100a00 */
[----:B------:R-:W4:Y:S04]  /*620d0*/  LDL.LU R20, [R1+0x7c0] ;  /* 0x0007c00001147983 */ /* 0x000f280000300800 */
[----:B------:R-:W4:Y:S04]  /*620e0*/  LDL.LU R21, [R1+0x7c4] ;  /* 0x0007c40001157983 */ /* 0x000f280000300800 */
[----:B0-----:R-:W4:Y:S04]  /*620f0*/  LDL.LU R22, [R1+0x7c8] ;  /* 0x0007c80001167983 */ /* 0x001f280000300800 */
[----:B------:R-:W4:Y:S01]  /*62100*/  LDL.LU R23, [R1+0x7cc] ;  /* 0x0007cc0001177983 */ /* 0x000f220000300800 */
[C---:B---3--:R-:W-:Y:S08]  /*62110*/  HMMA.16816.F32 R16, R4.reuse, R42, R16 ;  /* 0x0000002a0410723c */ /* 0x048ff00000001810 */
[C---:B------:R-:W-:Y:S01]  /*62120*/  HMMA.16816.F32 R12, R4.reuse, R46, R12 ;  /* 0x0000002e040c723c */ /* 0x040fe2000000180c */
[----:B--2---:R-:W-:Y:S04]  /*62130*/  STL.64 [R1+0x3608], R34 ;  /* 0x0036082201007387 */ /* 0x004fe80000100a00 */
[----:B----4-:R-:W-:Y:S03]  /*62140*/  STL.64 [R1+0x3600], R32 ;  /* 0x0036002001007387 */ /* 0x010fe60000100a00 */
[----:B------:R-:W-:-:S15]  /*62150*/  HMMA.16816.F32 R20, R4, R34, R20 ;  /* 0x000000220414723c */ /* 0x000fde0000001814 */
[----:B------:R-:W-:-:S04]  /*62160*/  NOP ;  /* 0x0000000000007918 */ /* 0x000fc80000000000 */
        /* <DEDUP_REMOVED lines=10> */
[----:B------:R0:W-:Y:S04]  /*62210*/  STL.64 [R1+0x35e8], R46 ;  /* 0x0035e82e01007387 */ /* 0x0001e80000100a00 */
[----:B------:R-:W2:Y:S04]  /*62220*/  LDL.LU R44, [R1+0x2f0] ;  /* 0x0002f000012c7983 */ /* 0x000ea80000300800 */
[----:B------:R-:W-:Y:S04]  /*62230*/  STL.64 [R1+0xe90], R12 ;  /* 0x000e900c01007387 */ /* 0x000fe80000100a00 */
[----:B------:R1:W-:Y:S04]  /*62240*/  STL.64 [R1+0xe98], R14 ;  /* 0x000e980e01007387 */ /* 0x0003e80000100a00 */
[----:B------:R-:W2:Y:S04]  /*62250*/  LDL.LU R45, [R1+0x2f4] ;  /* 0x0002f400012d7983 */ /* 0x000ea80000300800 */
[----:B0-----:R-:W3:Y:S04]  /*62260*/  LDL.LU R46, [R1+0x2f8] ;  /* 0x0002f800012e7983 */ /* 0x001ee80000300800 */
[----:B------:R-:W3:Y:S01]  /*62270*/  LDL.LU R47, [R1+0x2fc] ;  /* 0x0002fc00012f7983 */ /* 0x000ee20000300800 */
[----:B-1----:R-:W-:Y:S01]  /*62280*/  HMMA.16816.F32 R12, R4, R50, R56 ;  /* 0x00000032040c723c */ /* 0x002fe20000001838 */
[----:B------:R-:W-:-:S02]  /*62290*/  IMAD.MOV.U32 R30, RZ, RZ, R11 ;  /* 0x000000ffff1e7224 */ /* 0x000fc400078e000b */
[----:B------:R-:W-:Y:S02]  /*622a0*/  IMAD.MOV.U32 R31, RZ, RZ, R10 ;  /* 0x000000ffff1f7224 */ /* 0x000fe400078e000a */
[----:B------:R-:W-:Y:S02]  /*622b0*/  IMAD.MOV.U32 R35, RZ, RZ, R8 ;  /* 0x000000ffff237224 */ /* 0x000fe400078e0008 */
[----:B------:R-:W-:Y:S01]  /*622c0*/  IMAD.MOV.U32 R34, RZ, RZ, R9 ;  /* 0x000000ffff227224 */ /* 0x000fe200078e0009 */
[----:B---3--:R-:W-:Y:S04]  /*622d0*/  STL.64 [R1+0x3630], R46 ;  /* 0x0036302e01007387 */ /* 0x008fe80000100a00 */
[----:B--2---:R-:W-:Y:S07]  /*622e0*/  STL.64 [R1+0x3628], R44 ;  /* 0x0036282c01007387 */ /* 0x004fee0000100a00 */
[----:B------:R0:W-:Y:S04]  /*622f0*/  STL.64 [R1+0xe80], R12 ;  /* 0x000e800c01007387 */ /* 0x0001e80000100a00 */
        /* <DEDUP_REMOVED lines=41> */
[----:B------:R-:W-:Y:S01]  /*62590*/  STL.64 [R1+0x35d8], R48 ;  /* 0x0035d83001007387 */ /* 0x000fe20000100a00 */
[----:B---3--:R-:W-:-:S15]  /*625a0*/  HMMA.16816.F32 R56, R4, R54, R56 ;  /* 0x000000360438723c */ /* 0x008fde0000001838 */
[----:B------:R-:W-:-:S04]  /*625b0*/  NOP ;  /* 0x0000000000007918 */ /* 0x000fc80000000000 */
[----:B------:R-:W-:Y:S04]  /*625c0*/  STL.64 [R1+0xe60], R56 ;  /* 0x000e603801007387 */ /* 0x000fe80000100a00 */
[----:B------:R0:W-:Y:S04]  /*625d0*/  STL.64 [R1+0xe68], R58 ;  /* 0x000e683a01007387 */ /* 0x0001e80000100a00 */
[----:B0-----:R-:W4:Y:S02]  /*625e0*/  LDL.LU.64 R58, [R1+0x3660] ;  /* 0x00366000013a7983 */ /* 0x001f240000300a00 */
[----:B----4-:R-:W-:Y:S02]  /*625f0*/  HMMA.16816.F32 R4, R4, R58, R8 ;  /* 0x0000003a0404723c */ /* 0x010fe40000001808 */
[----:B------:R-:W3:Y:S04]  /*62600*/  LDL.LU.64 R10, [R1+0x3658] ;  /* 0x00365800010a7983 */ /* 0x000ee80000300a00 */
[----:B------:R-:W3:-:S13]  /*62610*/  LDL.LU.64 R8, [R1+0x3650] ;  /* 0x0036500001087983 */ /* 0x000eda0000300a00 */
[----:B------:R-:W-:Y:S04]  /*62620*/  STL.64 [R1+0xd40], R4 ;  /* 0x000d400401007387 */ /* 0x000fe80000100a00 */
[----:B------:R0:W-:Y:S02]  /*62630*/  STL.64 [R1+0xd48], R6 ;  /* 0x000d480601007387 */ /* 0x0001e40000100a00 */
[----:B0-----:R-:W-:Y:S02]  /*62640*/  IMAD.MOV.U32 R6, RZ, RZ, R40 ;  /* 0x000000ffff067224 */ /* 0x001fe400078e0028 */
[----:B------:R-:W-:-:S07]  /*62650*/  IMAD.MOV.U32 R7, RZ, RZ, R3 ;  /* 0x000000ffff077224 */ /* 0x000fce00078e0003 */
[----:B---3--:R-:W-:-:S15]  /*62660*/  HMMA.16816.F32 R12, R8, R6, R12 ;  /* 0x00000006080c723c */ /* 0x008fde000000180c */
        /* <DEDUP_REMOVED lines=9> */
[----:B---3--:R-:W-:-:S15]  /*62700*/  HMMA.16816.F32 R16, R8, R14, R16 ;  /* 0x0000000e0810723c */ /* 0x008fde0000001810 */
        /* <DEDUP_REMOVED lines=13> */
[----:B0-----:R-:W2:Y:S01]  /*627e0*/  LDL.LU.64 R30, [R1+0x3638] ;  /* 0x00363800011e7983 */ /* 0x001ea20000300a00 */
[----:B------:R-:W-:Y:S02]  /*627f0*/  IMAD.MOV.U32 R51, RZ, RZ, R41 ;  /* 0x000000ffff337224 */ /* 0x000fe400078e0029 */
[C---:B------:R-:W-:Y:S01]  /*62800*/  HMMA.16816.F32 R40, R8.reuse, R42, R44 ;  /* 0x0000002a0828723c */ /* 0x040fe2000000182c */
[----:B------:R0:W-:Y:S04]  /*62810*/  STL.64 [R1+0x35c0], R18 ;  /* 0x0035c01201007387 */ /* 0x0001e80000100a00 */
[----:B------:R-:W3:Y:S03]  /*62820*/  LDL.LU R16, [R1+0x310] ;  /* 0x0003100001107983 */ /* 0x000ee60000300800 */
[C---:B------:R-:W-:Y:S01]  /*62830*/  HMMA.16816.F32 R32, R8.reuse, R34, R36 ;  /* 0x000000220820723c */ /* 0x040fe20000001824 */
[----:B------:R-:W3:Y:S04]  /*62840*/  LDL.LU R17, [R1+0x314] ;  /* 0x0003140001117983 */ /* 0x000ee80000300800 */
[----:B0-----:R-:W3:Y:S04]  /*62850*/  LDL.LU R18, [R1+0x318] ;  /* 0x0003180001127983 */ /* 0x001ee80000300800 */
[----:B------:R-:W3:Y:S04]  /*62860*/  LDL.LU R19, [R1+0x31c] ;  /* 0x00031c0001137983 */ /* 0x000ee80000300800 */
[----:B------:R-:W3:Y:S04]  /*62870*/  LDL.LU.64 R46, [R1+0x3630] ;  /* 0x00363000012e7983 */ /* 0x000ee80000300a00 */
[----:B------:R-:W3:Y:S04]  /*62880*/  LDL.LU.64 R44, [R1+0x3628] ;  /* 0x00362800012c7983 */ /* 0x000ee80000300a00 */
[----:B------:R-:W-:Y:S04]  /*62890*/  STL.64 [R1+0x1650], R40 ;  /* 0x0016502801007387 */ /* 0x000fe80000100a00 */
[----:B------:R0:W-:Y:S04]  /*628a0*/  STL.64 [R1+0x1658], R42 ;  /* 0x0016582a01007387 */ /* 0x0001e80000100a00 */
[----:B0-----:R-:W3:Y:S04]  /*628b0*/  LDL.LU.64 R42, [R1+0x3620] ;  /* 0x00362000012a7983 */ /* 0x001ee80000300a00 */
[----:B------:R-:W3:Y:S04]  /*628c0*/  LDL.LU.64 R38, [R1+0x3618] ;  /* 0x0036180001267983 */ /* 0x000ee80000300a00 */
[----:B------:R-:W3:Y:S04]  /*628d0*/  LDL.LU.64 R36, [R1+0x3610] ;  /* 0x0036100001247983 */ /* 0x000ee80000300a00 */
[----:B------:R-:W-:Y:S04]  /*628e0*/  STL.64 [R1+0x1630], R32 ;  /* 0x0016302001007387 */ /* 0x000fe80000100a00 */
[----:B------:R0:W-:Y:S04]  /*628f0*/  STL.64 [R1+0x1638], R34 ;  /* 0x0016382201007387 */ /* 0x0001e80000100a00 */
[----:B0-----:R-:W4:Y:S04]  /*62900*/  LDL.LU.64 R34, [R1+0x3608] ;  /* 0x0036080001227983 */ /* 0x001f280000300a00 */
[----:B------:R-:W3:Y:S01]  /*62910*/  LDL.LU.64 R32, [R1+0x3600] ;  /* 0x0036000001207983 */ /* 0x000ee20000300a00 */
[----:B--2---:R-:W-:Y:S03]  /*62920*/  HMMA.16816.F32 R28, R8, R30, R20 ;  /* 0x0000001e081c723c */ /* 0x004fe60000001814 */
[----:B------:R-:W2:-:S15]  /*62930*/  LDL.LU.64 R22, [R1+0x35f8] ;  /* 0x0035f80001167983 */ /* 0x000e9e0000300a00 */
[----:B------:R-:W-:Y:S01]  /*62940*/  NOP ;  /* 0x0000000000007918 */ /* 0x000fe20000000000 */
[----:B------:R-:W-:Y:S04]  /*62950*/  STL.64 [R1+0x1610], R28 ;  /* 0x0016101c01007387 */ /* 0x000fe80000100a00 */
[----:B------:R0:W-:Y:S04]  /*62960*/  STL.64 [R1+0x1618], R30 ;  /* 0x0016181e01007387 */ /* 0x0001e80000100a00 */
[----:B0-----:R-:W3:Y:S01]  /*62970*/  LDL.LU.64 R30, [R1+0x35f0] ;  /* 0x0035f000011e7983 */ /* 0x001ee20000300a00 */
[----:B------:R-:W-:Y:S01]  /*62980*/  IMAD.MOV.U32 R50, RZ, RZ, R60 ;  /* 0x000000ffff327224 */ /* 0x000fe200078e003c */
[----:B---3--:R-:W-:-:S15]  /*62990*/  HMMA.16816.F32 R16, R8, R30, R16 ;  /* 0x0000001e0810723c */ /* 0x008fde0000001810 */
[----:B------:R-:W-:-:S04]  /*629a0*/  NOP ;  /* 0x0000000000007918 */ /* 0x000fc80000000000 */
[----:B------:R-:W-:Y:S04]  /*629b0*/  STL.64 [R1+0x15f0], R16 ;  /* 0x0015f01001007387 */ /* 0x000fe80000100a00 */
[----:B------:R0:W-:Y:S04]  /*629c0*/  STL.64 [R1+0x15f8], R18 ;  /* 0x0015f81201007387 */ /* 0x0001e80000100a00 */
[----:B------:R-:W3:Y:S01]  /*629d0*/  LDL.LU R48, [R1+0x2b0] ;  /* 0x0002b00001307983 */ /* 0x000ee20000300800 */
[C---:B0-----:R-:W-:Y:S08]  /*629e0*/  HMMA.16816.F32 R16, R8.reuse, R50, R12 ;  /* 0x000000320810723c */ /* 0x041ff0000000180c */
[C---:B--2---:R-:W-:Y:S11]  /*629f0*/  HMMA.16816.F32 R12, R8.reuse, R22, R44 ;  /* 0x00000016080c723c */ /* 0x044ff6000000182c */
[----:B------:R-:W-:Y:S04]  /*62a00*/  STL.64 [R1+0x15b0], R16 ;  /* 0x0015b01001007387 */ /* 0x000fe80000100a00 */
[----:B------:R-:W-:Y:S04]  /*62a10*/  STL.64 [R1+0x15b8], R18 ;  /* 0x0015b81201007387 */ /* 0x000fe80000100a00 */
[----:B------:R-:W-:Y:S04]  /*62a20*/  STL.64 [R1+0x15a0], R12 ;  /* 0x0015a00c01007387 */ /* 0x000fe80000100a00 */
[----:B------:R-:W-:Y:S04]  /*62a30*/  STL.64 [R1+0x15a8], R14 ;  /* 0x0015a80e01007387 */ /* 0x000fe80000100a00 */
[----:B------:R-:W3:Y:S04]  /*62a40*/  LDL.LU R49, [R1+0x2b4] ;  /* 0x0002b40001317983 */ /* 0x000ee80000300800 */
[----:B------:R-:W3:Y:S04]  /*62a50*/  LDL.LU R50, [R1+0x2b8] ;  /* 0x0002b80001327983 */ /* 0x000ee80000300800 */
[----:B------:R-:W3:Y:S04]  /*62a60*/  LDL.LU R51, [R1+0x2bc] ;  /* 0x0002bc0001337983 */ /* 0x000ee80000300800 */
[----:B------:R-:W2:Y:S04]  /*62a70*/  LDL.LU R44, [R1+0x2c0] ;  /* 0x0002c000012c7983 */ /* 0x000ea80000300800 */
[----:B------:R-:W2:Y:S04]  /*62a80*/  LDL.LU R45, [R1+0x2c4] ;  /* 0x0002c400012d7983 */ /* 0x000ea80000300800 */
[----:B------:R-:W2:Y:S04]  /*62a90*/  LDL.LU R46, [R1+0x2c8] ;  /* 0x0002c800012e7983 */ /* 0x000ea80000300800 */
[----:B------:R-:W2:Y:S01]  /*62aa0*/  LDL.LU R47, [R1+0x2cc] ;  /* 0x0002cc00012f7983 */ /* 0x000ea20000300800 */
[C---:B----4-:R-:W-:Y:S03]  /*62ab0*/  HMMA.16816.F32 R4, R8.reuse, R34, R4 ;  /* 0x000000220804723c */ /* 0x050fe60000001804 */
[----:B------:R-:W-:Y:S04]  /*62ac0*/  STL.64 [R1+0x35b0], R22 ;  /* 0x0035b01601007387 */ /* 0x000fe80000100a00 */
[----:B------:R-:W-:Y:S04]  /*62ad0*/  STL.64 [R1+0x35a8], R34 ;  /* 0x0035a82201007387 */ /* 0x000fe80000100a00 */
[----:B------:R-:W-:Y:S08]  /*62ae0*/  STL.64 [R1+0x35a0], R32 ;  /* 0x0035a02001007387 */ /* 0x000ff00000100a00 */
[----:B------:R-:W-:Y:S04]  /*62af0*/  STL.64 [R1+0x1590], R4 ;  /* 0x0015900401007387 */ /* 0x000fe80000100a00 */
[----:B------:R0:W-:Y:S02]  /*62b00*/  STL.64 [R1+0x1598], R6 ;  /* 0x0015980601007387 */ /* 0x0001e40000100a00 */
[----:B0-----:R-:W-:Y:S02]  /*62b10*/  HMMA.16816.F32 R4, R8, R38, R24 ;  /* 0x000000260804723c */ /* 0x001fe40000001818 */
[----:B------:R-:W4:-:S15]  /*62b20*/  LDL.LU R24, [R1+0x290] ;  /* 0x0002900001187983 */ /* 0x000f1e0000300800 */
[----:B------:R-:W-:Y:S02]  /*62b30*/  NOP ;  /* 0x0000000000007918 */ /* 0x000fe40000000000 */
[----:B------:R0:W-:Y:S04]  /*62b40*/  STL.64 [R1+0x1580], R4 ;  /* 0x0015800401007387 */ /* 0x0001e80000100a00 */
[----:B------:R1:W-:Y:S04]  /*62b50*/  STL.64 [R1+0x1588], R6 ;  /* 0x0015880601007387 */ /* 0x0003e80000100a00 */
[----:B------:R-:W4:Y:S04]  /*62b60*/  LDL.LU R25, [R1+0x294] ;  /* 0x0002940001197983 */ /* 0x000f280000300800 */
[----:B------:R-:W4:Y:S04]  /*62b70*/  LDL.LU R26, [R1+0x298] ;  /* 0x00029800011a7983 */ /* 0x000f280000300800 */
[----:B------:R-:W4:Y:S04]  /*62b80*/  LDL.LU R27, [R1+0x29c] ;  /* 0x00029c00011b7983 */ /* 0x000f280000300800 */
        /* <DEDUP_REMOVED lines=16> */
[----:B------:R-:W3:Y:S04]  /*62c90*/  LDL.64 R22, [R1+0x88] ;  /* 0x0000880001167983 */ /* 0x000ee80000100a00 */
        /* <DEDUP_REMOVED lines=19> */
[----:B------:R-:W2:Y:S01]  /*62dd0*/  LDL.LU R47, [R1+0x2ac] ;  /* 0x0002ac00012f7983 */ /* 0x000ea20000300800 */
[C---:B----4-:R-:W-:Y:S08]  /*62de0*/  HMMA.16816.F32 R24, R8.reuse, R54, R24 ;  /* 0x000000360818723c */ /* 0x050ff00000001818 */
[----:B--2---:R-:W-:-:S15]  /*62df0*/  HMMA.16816.F32 R44, R8, R50, R44 ;  /* 0x00000032082c723c */ /* 0x004fde000000182c */
[----:B------:R-:W-:-:S04]  /*62e00*/  NOP ;  /* 0x0000000000007918 */ /* 0x000fc80000000000 */
[----:B------:R-:W-:Y:S04]  /*62e10*/  STL.64 [R1+0x1550], R44 ;  /* 0x0015502c01007387 */ /* 0x000fe80000100a00 */
[----:B------:R0:W-:Y:S04]  /*62e20*/  STL.64 [R1+0x1558], R46 ;  /* 0x0015582e01007387 */ /* 0x0001e80000100a00 */
[----:B0-----:R-:W2:Y:S04]  /*62e30*/  LDL.64 R46, [R1+0x78] ;  /* 0x00007800012e7983 */ /* 0x001ea80000100a00 */
[----:B------:R-:W-:Y:S04]  /*62e40*/  STL.64 [R1+0x3568], R50 ;  /* 0x0035683201007387 */ /* 0x000fe80000100a00 */
[----:B---3--:R0:W-:Y:S04]  /*62e50*/  STL.64 [R1+0x3560], R48 ;  /* 0x0035603001007387 */ /* 0x0081e80000100a00 */
[----:B0-----:R-:W2:Y:S04]  /*62e60*/  LDL.LU R48, [R1+0x1000] ;  /* 0x0010000001307983 */ /* 0x001ea80000300800 */
[----:B------:R-:W2:Y:S04]  /*62e70*/  LDL.LU R49, [R1+0x1004] ;  /* 0x0010040001317983 */ /* 0x000ea80000300800 */
[----:B------:R-:W2:Y:S04]  /*62e80*/  LDL.LU R50, [R1+0x1008] ;  /* 0x0010080001327983 */ /* 0x000ea80000300800 */
[----:B------:R-:W2:Y:S04]  /*62e90*/  LDL.LU R51, [R1+0x100c] ;  /* 0x00100c0001337983 */ /* 0x000ea80000300800 */
[----:B------:R0:W-:Y:S04]  /*62ea0*/  STL.64 [R1+0x1540], R24 ;  /* 0x0015401801007387 */ /* 0x0001e80000100a00 */
[----:B------:R1:W-:Y:S01]  /*62eb0*/  STL.64 [R1+0x1548], R26 ;  /* 0x0015481a01007387 */ /* 0x0003e20000100a00 */
[----:B------:R-:W-:Y:S03]  /*62ec0*/  HMMA.16816.F32 R8, R8, R58, R4 ;  /* 0x0000003a0808723c */ /* 0x000fe60000001804 */
[----:B0-----:R-:W3:Y:S04]  /*62ed0*/  LDL.LU R24, [R1+0xff0] ;  /* 0x000ff00001187983 */ /* 0x001ee80000300800 */
[----:B------:R-:W3:Y:S04]  /*62ee0*/  LDL.LU R25, [R1+0xff4] ;  /* 0x000ff40001197983 */ /* 0x000ee80000300800 */
[----:B-1----:R-:W3:Y:S04]  /*62ef0*/  LDL.LU R26, [R1+0xff8] ;  /* 0x000ff800011a7983 */ /* 0x002ee80000300800 */
[----:B------:R-:W3:Y:S04]  /*62f00*/  LDL.LU R27, [R1+0xffc] ;  /* 0x000ffc00011b7983 */ /* 0x000ee80000300800 */
[----:B------:R0:W-:Y:S04]  /*62f10*/  STL.64 [R1+0x3580], R54 ;  /* 0x0035803601007387 */ /* 0x0001e80000100a00 */
[----:B------:R-:W-:Y:S04]  /*62f20*/  STL.64 [R1+0x3578], R52 ;  /* 0x0035783401007387 */ /* 0x000fe80000100a00 */
[----:B0-----:R-:W4:Y:S04]  /*62f30*/  LDL.64 R54, [R1+0x98] ;  /* 0x0000980001367983 */ /* 0x001f280000100a00 */
[----:B------:R-:W2:Y:S04]  /*62f40*/  LDL.LU.64 R6, [R1+0x35d0] ;  /* 0x0035d00001067983 */ /* 0x000ea80000300a00 */
[----:B------:R0:W-:Y:S04]  /*62f50*/  STL.64 [R1+0x1530], R8 ;  /* 0x0015300801007387 */ /* 0x0001e80000100a00 */
[----:B------:R1:W-:Y:S04]  /*62f60*/  STL.64 [R1+0x1538], R10 ;  /* 0x0015380a01007387 */ /* 0x0003e80000100a00 */
[----:B0-----:R-:W4:Y:S04]  /*62f70*/  LDL.LU R8, [R1+0x1020] ;  /* 0x0010200001087983 */ /* 0x001f280000300800 */
[----:B------:R-:W4:Y:S04]  /*62f80*/  LDL.LU R9, [R1+0x1024] ;  /* 0x0010240001097983 */ /* 0x000f280000300800 */
[----:B-1----:R-:W4:Y:S04]  /*62f90*/  LDL.LU R10, [R1+0x1028] ;  /* 0x00102800010a7983 */ /* 0x002f280000300800 */
[----:B------:R-:W4:Y:S01]  /*62fa0*/  LDL.LU R11, [R1+0x102c] ;  /* 0x00102c00010b7983 */ /* 0x000f220000300800 */
        /* <DEDUP_REMOVED lines=15> */
[----:B----4-:R-:W-:Y:S01]  /*630a0*/  HMMA.16816.F32 R8, R36, R54, R8 ;  /* 0x000000362408723c */ /* 0x010fe20000001808 */
[----:B------:R-:W-:-:S02]  /*630b0*/  IMAD.MOV.U32 R5, RZ, RZ, R23 ;  /* 0x000000ffff057224 */ /* 0x000fc400078e0017 */
[----:B--2---:R-:W-:Y:S05]  /*630c0*/  STL.64 [R1+0x3598], R18 ;  /* 0x0035981201007387 */ /* 0x004fea0000100a00 */
[----:B---3--:R-:W-:-:S15]  /*630d0*/  HMMA.16816.F32 R12, R36, R18, R12 ;  /* 0x00000012240c723c */ /* 0x008fde000000180c */
[----:B------:R-:W-:-:S04]  /*630e0*/  NOP ;  /* 0x0000000000007918 */ /* 0x000fc80000000000 */
[----:B------:R-:W-:Y:S04]  /*630f0*/  STL.64 [R1+0x540], R12 ;  /* 0x0005400c01007387 */ /* 0x000fe80000100a00 */
[----:B------:R0:W-:Y:S02]  /*63100*/  STL.64 [R1+0x548], R14 ;  /* 0x0005480e01007387 */ /* 0x0001e40000100a00 */
[----:B0-----:R-:W-:Y:S02]  /*63110*/  HMMA.16816.F32 R12, R36, R22, R32 ;  /* 0x00000016240c723c */ /* 0x001fe40000001820 */
[----:B------:R0:W-:Y:S04]  /*63120*/  STL.64 [R1+0x370], R8 ;  /* 0x0003700801007387 */ /* 0x0001e80000100a00 */
[----:B------:R-:W-:-:S13]  /*63130*/  STL.64 [R1+0x378], R10 ;  /* 0x0003780a01007387 */ /* 0x000fda0000100a00 */
[----:B------:R1:W-:Y:S04]  /*63140*/  STL.64 [R1+0x360], R12 ;  /* 0x0003600c01007387 */ /* 0x0003e80000100a00 */
[----:B------:R2:W-:Y:S04]  /*63150*/  STL.64 [R1+0x368], R14 ;  /* 0x0003680e01007387 */ /* 0x0005e80000100a00 */
[----:B------:R-:W3:Y:S01]  /*63160*/  LDL.LU R32, [R1+0xfd0] ;  /* 0x000fd00001207983 */ /* 0x000ee20000300800 */
[----:B------:R-:W-:-:S03]  /*63170*/  IMAD.MOV.U32 R40, RZ, RZ, R13 ;  /* 0x000000ffff287224 */ /* 0x000fc600078e000d */
[----:B------:R-:W3:Y:S04]  /*63180*/  LDL.LU R33, [R1+0xfd4] ;  /* 0x000fd40001217983 */ /* 0x000ee80000300800 */
[----:B------:R-:W3:Y:S01]  /*63190*/  LDL.LU R34, [R1+0xfd8] ;  /* 0x000fd80001227983 */ /* 0x000ee20000300800 */
[----:B------:R-:W-:-:S03]  /*631a0*/  IMAD.MOV.U32 R41, RZ, RZ, R15 ;  /* 0x000000ffff297224 */ /* 0x000fc600078e000f */
[----:B------:R-:W3:Y:S01]  /*631b0*/  LDL.LU R35, [R1+0xfdc] ;  /* 0x000fdc0001237983 */ /* 0x000ee20000300800 */
[----:B0-----:R-:W-:-:S03]  /*631c0*/  IMAD.MOV.U32 R8, RZ, RZ, R22 ;  /* 0x000000ffff087224 */ /* 0x001fc600078e0016 */
[----:B-1----:R-:W4:Y:S04]  /*631d0*/  LDL.LU R12, [R1+0xfe0] ;  /* 0x000fe000010c7983 */ /* 0x002f280000300800 */
[----:B------:R-:W4:Y:S04]  /*631e0*/  LDL.LU R13, [R1+0xfe4] ;  /* 0x000fe400010d7983 */ /* 0x000f280000300800 */
[----:B--2---:R-:W4:Y:S04]  /*631f0*/  LDL.LU R14, [R1+0xfe8] ;  /* 0x000fe800010e7983 */ /* 0x004f280000300800 */
[----:B------:R-:W4:Y:S04]  /*63200*/  LDL.LU R15, [R1+0xfec] ;  /* 0x000fec00010f7983 */ /* 0x000f280000300800 */
[----:B------:R-:W4:Y:S01]  /*63210*/  LDL.64 R22, [R1+0x58] ;  /* 0x0000580001167983 */ /* 0x000f220000100a00 */
[C---:B------:R-:W-:Y:S08]  /*63220*/  HMMA.16816.F32 R16, R36.reuse, R46, R48 ;  /* 0x0000002e2410723c */ /* 0x040ff00000001830 */
[----:B------:R-:W-:Y:S01]  /*63230*/  HMMA.16816.F32 R24, R36, R30, R24 ;  /* 0x0000001e2418723c */ /* 0x000fe20000001818 */
[----:B------:R-:W-:-:S10]  /*63240*/  IMAD.MOV.U32 R4, RZ, RZ, R54 ;  /* 0x000000ffff047224 */ /* 0x000fd400078e0036 */
[----:B------:R0:W-:Y:S01]  /*63250*/  STL.64 [R1+0x350], R16 ;  /* 0x0003501001007387 */ /* 0x0001e20000100a00 */
[----:B------:R-:W-:-:S03]  /*63260*/  IMAD.MOV.U32 R56, RZ, RZ, R16 ;  /* 0x000000ffff387224 */ /* 0x000fc600078e0010 */
[----:B------:R1:W-:Y:S01]  /*63270*/  STL.64 [R1+0x358], R18 ;  /* 0x0003581201007387 */ /* 0x0003e20000100a00 */
[----:B------:R-:W-:-:S03]  /*63280*/  IMAD.MOV.U32 R57, RZ, RZ, R18 ;  /* 0x000000ffff397224 */ /* 0x000fc600078e0012 */
[----:B0-----:R-:W2:Y:S04]  /*63290*/  LDL.LU R16, [R1+0xfc0] ;  /* 0x000fc00001107983 */ /* 0x001ea80000300800 */
[----:B------:R0:W-:Y:S04]  /*632a0*/  STL.64 [R1+0x340], R24 ;  /* 0x0003401801007387 */ /* 0x0001e80000100a00 */
[----:B------:R0:W-:Y:S04]  /*632b0*/  STL.64 [R1+0x348], R26 ;  /* 0x0003481a01007387 */ /* 0x0001e80000100a00 */
[----:B------:R-:W2:Y:S04]  /*632c0*/  LDL.LU R17, [R1+0xfc4] ;  /* 0x000fc40001117983 */ /* 0x000ea80000300800 */
[----:B-1----:R-:W2:Y:S01]  /*632d0*/  LDL.LU R18, [R1+0xfc8] ;  /* 0x000fc80001127983 */ /* 0x002ea20000300800 */
[----:B------:R-:W-:-:S03]  /*632e0*/  IMAD.MOV.U32 R3, RZ, RZ, R55 ;  /* 0x000000ffff037224 */ /* 0x000fc600078e0037 */
[----:B------:R-:W2:Y:S04]  /*632f0*/  LDL.LU R19, [R1+0xfcc] ;  /* 0x000fcc0001137983 */ /* 0x000ea80000300800 */
[----:B------:R-:W2:Y:S04]  /*63300*/  LDL.LU R52, [R1+0xfb0] ;  /* 0x000fb00001347983 */ /* 0x000ea80000300800 */
[----:B------:R-:W2:Y:S04]  /*63310*/  LDL.LU R53, [R1+0xfb4] ;  /* 0x000fb40001357983 */ /* 0x000ea80000300800 */
[----:B------:R-:W2:Y:S04]  /*63320*/  LDL.LU R54, [R1+0xfb8] ;  /* 0x000fb80001367983 */ /* 0x000ea80000300800 */
[----:B------:R-:W2:Y:S04]  /*63330*/  LDL.LU R55, [R1+0xfbc] ;  /* 0x000fbc0001377983 */ /* 0x000ea80000300800 */
[----:B0-----:R-:W2:Y:S04]  /*63340*/  LDL.LU R24, [R1+0xe00] ;  /* 0x000e000001187983 */ /* 0x001ea80000300800 */
        /* <DEDUP_REMOVED lines=9> */
[----:B------:R0:W-:Y:S04]  /*633e0*/  STL.64 [R1+0x3520], R30 ;  /* 0x0035201e01007387 */ /* 0x0001e80000100a00 */
[----:B------:R-:W2:Y:S04]  /*633f0*/  LDL.LU R28, [R1+0xe20] ;  /* 0x000e2000011c7983 */ /* 0x000ea80000300800 */
[----:B------:R-:W2:Y:S04]  /*63400*/  LDL.LU R29, [R1+0xe24] ;  /* 0x000e2400011d7983 */ /* 0x000ea80000300800 */
[----:B0-----:R-:W2:Y:S04]  /*63410*/  LDL.LU R30, [R1+0xe28] ;  /* 0x000e2800011e7983 */ /* 0x001ea80000300800 */
[----:B------:R-:W2:Y:S04]  /*63420*/  LDL.LU R31, [R1+0xe2c] ;  /* 0x000e2c00011f7983 */ /* 0x000ea80000300800 */
[----:B------:R-:W2:Y:S04]  /*63430*/  LDL.LU R48, [R1+0xf90] ;  /* 0x000f900001307983 */ /* 0x000ea80000300800 */
[----:B------:R-:W2:Y:S04]  /*63440*/  LDL.LU R49, [R1+0xf94] ;  /* 0x000f940001317983 */ /* 0x000ea80000300800 */
[----:B------:R-:W2:Y:S04]  /*63450*/  LDL.LU R50, [R1+0xf98] ;  /* 0x000f980001327983 */ /* 0x000ea80000300800 */
[----:B------:R-:W2:Y:S01]  /*63460*/  LDL.LU R51, [R1+0xf9c] ;  /* 0x000f9c0001337983 */ /* 0x000ea20000300800 */
[----:B----4-:R-:W-:Y:S01]  /*63470*/  HMMA.16816.F32 R12, R36, R22, R12 ;  /* 0x00000016240c723c */ /* 0x010fe2000000180c */
[----:B------:R-:W-:-:S15]  /*63480*/  IMAD.MOV.U32 R11, RZ, RZ, R23 ;  /* 0x000000ffff0b7224 */ /* 0x000fde00078e0017 */
[----:B------:R-:W-:-:S03]  /*63490*/  NOP ;  /* 0x0000000000007918 */ /* 0x000fc60000000000 */
[----:B------:R0:W-:Y:S04]  /*634a0*/  STL.64 [R1+0x320], R12 ;  /* 0x0003200c01007387 */ /* 0x0001e80000100a00 */
[----:B------:R1:W-:Y:S01]  /*634b0*/  STL.64 [R1+0x328], R14 ;  /* 0x0003280e01007387 */ /* 0x0003e20000100a00 */
[----:B0-----:R-:W-:-:S03]  /*634c0*/  IMAD.MOV.U32 R12, RZ, RZ, R22 ;  /* 0x000000ffff0c7224 */ /* 0x001fc600078e0016 */
[----:B-1----:R-:W4:Y:S04]  /*634d0*/  LDL.LU.64 R14, [R1+0x35b8] ;  /* 0x0035b800010e7983 */ /* 0x002f280000300a00 */
[----:B------:R-:W3:Y:S02]  /*634e0*/  LDL.LU.64 R22, [R1+0x35b0] ;  /* 0x0035b00001167983 */ /* 0x000ee40000300a00 */
[----:B---3--:R-:W-:-:S15]  /*634f0*/  HMMA.16816.F32 R32, R36, R22, R32 ;  /* 0x000000162420723c */ /* 0x008fde0000001820 */
[----:B------:R-:W-:-:S04]  /*63500*/  NOP ;  /* 0x0000000000007918 */ /* 0x000fc80000000000 */
[----:B------:R-:W-:Y:S04]  /*63510*/  STL.64 [R1+0x310], R32 ;  /* 0x0003102001007387 */ /* 0x000fe80000100a00 */
[----:B------:R0:W-:Y:S04]  /*63520*/  STL.64 [R1+0x318], R34 ;  /* 0x0003182201007387 */ /* 0x0001e80000100a00 */
[----:B0-----:R-:W2:Y:S04]  /*63530*/  LDL.LU.64 R34, [R1+0x35a8] ;  /* 0x0035a80001227983 */ /* 0x001ea80000300a00 */
[----:B------:R-:W3:Y:S04]  /*63540*/  LDL.LU.64 R32, [R1+0x35a0] ;  /* 0x0035a00001207983 */ /* 0x000ee80000300a00 */
[----:B------:R0:W-:Y:S04]  /*63550*/  STL.64 [R1+0x34f0], R22 ;  /* 0x0034f01601007387 */ /* 0x0001e80000100a00 */
[----:B------:R-:W3:Y:S04]  /*63560*/  LDL.LU R20, [R1+0xe40] ;  /* 0x000e400001147983 */ /* 0x000ee80000300800 */
[----:B------:R-:W3:Y:S04]  /*63570*/  LDL.LU R21, [R1+0xe44] ;  /* 0x000e440001157983 */ /* 0x000ee80000300800 */
[----:B0-----:R-:W3:Y:S01]  /*63580*/  LDL.LU R22, [R1+0xe48] ;  /* 0x000e480001167983 */ /* 0x001ee20000300800 */
[----:B------:R-:W-:-:S03]  /*63590*/  IMAD.MOV.U32 R13, RZ, RZ, R39 ;  /* 0x000000ffff0d7224 */ /* 0x000fc600078e0027 */
[----:B------:R-:W3:Y:S01]  /*635a0*/  LDL.LU R23, [R1+0xe4c] ;  /* 0x000e4c0001177983 */ /* 0x000ee20000300800 */
[----:B------:R-:W-:Y:S01]  /*635b0*/  IMAD.MOV.U32 R60, RZ, RZ, R36 ;  /* 0x000000ffff3c7224 */ /* 0x000fe200078e0024 */
[----:B--2---:R-:W-:-:S15]  /*635c0*/  HMMA.16816.F32 R16, R36, R34, R16 ;  /* 0x000000222410723c */ /* 0x004fde0000001810 */
[----:B------:R-:W-:-:S04]  /*635d0*/  NOP ;  /* 0x0000000000007918 */ /* 0x000fc80000000000 */
[----:B------:R0:W-:Y:S04]  /*635e0*/  STL.64 [R1+0x300], R16 ;  /* 0x0003001001007387 */ /* 0x0001e80000100a00 */
[----:B------:R1:W-:Y:S01]  /*635f0*/  STL.64 [R1+0x308], R18 ;  /* 0x0003081201007387 */ /* 0x0003e20000100a00 */
[----:B0-----:R-:W-:-:S03]  /*63600*/  IMAD.MOV.U32 R16, RZ, RZ, R38 ;  /* 0x000000ffff107224 */ /* 0x001fc600078e0026 */
[----:B-1----:R-:W2:Y:S04]  /*63610*/  LDL.LU.64 R18, [R1+0x3598] ;  /* 0x0035980001127983 */ /* 0x002ea80000300a00 */
[----:B------:R-:W2:Y:S01]  /*63620*/  LDL.LU.64 R38, [R1+0x3590] ;  /* 0x0035900001267983 */ /* 0x000ea20000300a00 */
[----:B------:R-:W-:-:S03]  /*63630*/  IMAD.MOV.U32 R17, RZ, RZ, R37 ;  /* 0x000000ffff117224 */ /* 0x000fc600078e0025 */
[----:B------:R-:W4:Y:S04]  /*63640*/  LDL.LU.64 R36, [R1+0x3588] ;  /* 0x0035880001247983 */ /* 0x000f280000300a00 */
[----:B------:R0:W-:Y:S04]  /*63650*/  STL.64 [R1+0x34e8], R34 ;  /* 0x0034e82201007387 */ /* 0x0001e80000100a00 */
[----:B---3--:R1:W-:Y:S01]  /*63660*/  STL.64 [R1+0x34e0], R32 ;  /* 0x0034e02001007387 */ /* 0x0083e20000100a00 */
[----:B0-----:R-:W-:Y:S02]  /*63670*/  IMAD.MOV.U32 R34, RZ, RZ, R16 ;  /* 0x000000ffff227224 */ /* 0x001fe400078e0010 */
[----:B------:R-:W-:-:S02]  /*63680*/  IMAD.MOV.U32 R35, RZ, RZ, R13 ;  /* 0x000000ffff237224 */ /* 0x000fc400078e000d */
[----:B-1----:R-:W-:Y:S02]  /*63690*/  IMAD.MOV.U32 R32, RZ, RZ, R60 ;  /* 0x000000ffff207224 */ /* 0x002fe400078e003c */
[----:B------:R-:W-:-:S07]  /*636a0*/  IMAD.MOV.U32 R33, RZ, RZ, R17 ;  /* 0x000000ffff217224 */ /* 0x000fce00078e0011 */
[C---:B------:R-:W-:Y:S08]  /*636b0*/  HMMA.16816.F32 R44, R32.reuse, R42, R44 ;  /* 0x0000002a202c723c */ /* 0x040ff0000000182c */
        /* <DEDUP_REMOVED lines=11> */
[----:B------:R-:W4:Y:S04]  /*63770*/  LDL.LU R39, [R1+0xf5c] ;  /* 0x000f5c0001277983 */ /* 0x000f280000300800 */
[----:B------:R-:W-:Y:S04]  /*63780*/  STL.64 [R1+0x2e0], R44 ;  /* 0x0002e02c01007387 */ /* 0x000fe80000100a00 */
[----:B------:R0:W-:Y:S04]  /*63790*/  STL.64 [R1+0x2e8], R46 ;  /* 0x0002e82e01007387 */ /* 0x0001e80000100a00 */
[----:B0-----:R-:W2:Y:S04]  /*637a0*/  LDL.LU.64 R46, [R1+0x3570] ;  /* 0x00357000012e7983 */ /* 0x001ea80000300a00 */
        /* <DEDUP_REMOVED lines=12> */
[----:B------:R0:W-:Y:S04]  /*63870*/  STL.64 [R1+0x34f8], R46 ;  /* 0x0034f82e01007387 */ /* 0x0001e80000100a00 */
[----:B------:R-:W4:Y:S04]  /*63880*/  LDL.LU R44, [R1+0xf80] ;  /* 0x000f8000012c7983 */ /* 0x000f280000300800 */
[----:B------:R-:W4:Y:S04]  /*63890*/  LDL.LU R45, [R1+0xf84] ;  /* 0x000f8400012d7983 */ /* 0x000f280000300800 */
[----:B0-----:R-:W4:Y:S04]  /*638a0*/  LDL.LU R46, [R1+0xf88] ;  /* 0x000f8800012e7983 */ /* 0x001f280000300800 */
[----:B------:R-:W4:Y:S04]  /*638b0*/  LDL.LU R47, [R1+0xf8c] ;  /* 0x000f8c00012f7983 */ /* 0x000f280000300800 */
[----:B--2---:R-:W-:Y:S04]  /*638c0*/  STL.64 [R1+0x3508], R50 ;  /* 0x0035083201007387 */ /* 0x004fe80000100a00 */
[----:B---3--:R0:W-:Y:S01]  /*638d0*/  STL.64 [R1+0x3500], R48 ;  /* 0x0035003001007387 */ /* 0x0081e20000100a00 */
[----:B----4-:R-:W-:-:S15]  /*638e0*/  HMMA.16816.F32 R44, R32, R50, R44 ;  /* 0x00000032202c723c */ /* 0x010fde000000182c */
[----:B------:R-:W-:-:S04]  /*638f0*/  NOP ;  /* 0x0000000000007918 */ /* 0x000fc80000000000 */
[----:B------:R-:W-:Y:S04]  /*63900*/  STL.64 [R1+0x2a0], R44 ;  /* 0x0002a02c01007387 */ /* 0x000fe80000100a00 */
[----:B------:R-:W-:Y:S04]  /*63910*/  STL.64 [R1+0x2a8], R46 ;  /* 0x0002a82e01007387 */ /* 0x000fe80000100a00 */
[----:B0-----:R-:W2:Y:S04]  /*63920*/  LDL.LU.64 R48, [R1] ;  /* 0x0000000001307983 */ /* 0x001ea80000300a00 */
[----:B------:R-:W2:Y:S01]  /*63930*/  LDL.LU.64 R50, [R1+0x8] ;  /* 0x0000080001327983 */ /* 0x000ea20000300a00 */
[C---:B------:R-:W-:Y:S08]  /*63940*/  HMMA.16816.F32 R40, R32.reuse, R54, R40 ;  /* 0x000000362028723c */ /* 0x040ff00000001828 */
[----:B------:R-:W-:Y:S01]  /*63950*/  HMMA.16816.F32 R32, R32, R58, R36 ;  /* 0x0000003a2020723c */ /* 0x000fe20000001824 */
[----:B------:R-:W-:Y:S04]  /*63960*/  STL.64 [R1+0x3518], R54 ;  /* 0x0035183601007387 */ /* 0x000fe80000100a00 */
[----:B------:R-:W-:Y:S06]  /*63970*/  STL.64 [R1+0x3510], R52 ;  /* 0x0035103401007387 */ /* 0x000fec0000100a00 */
[----:B------:R-:W-:Y:S04]  /*63980*/  STL.64 [R1+0x290], R40 ;  /* 0x0002902801007387 */ /* 0x000fe80000100a00 */
[----:B------:R-:W-:Y:S04]  /*63990*/  STL.64 [R1+0x298], R42 ;  /* 0x0002982a01007387 */ /* 0x000fe80000100a00 */
[----:B------:R-:W-:Y:S04]  /*639a0*/  STL.64 [R1+0x3530], R58 ;  /* 0x0035303a01007387 */ /* 0x000fe80000100a00 */
[----:B------:R-:W-:Y:S04]  /*639b0*/  STL.64 [R1+0x3528], R56 ;  /* 0x0035283801007387 */ /* 0x000fe80000100a00 */
[----:B------:R-:W-:Y:S04]  /*639c0*/  STL.64 [R1+0x270], R32 ;  /* 0x0002702001007387 */ /* 0x000fe80000100a00 */
[----:B------:R2:W-:Y:S04]  /*639d0*/  STL.64 [R1+0x278], R34 ;  /* 0x0002782201007387 */ /* 0x0005e80000100a00 */
[----:B------:R-:W-:Y:S01]  /*639e0*/  STL.64 [R1+0x3538], R6 ;  /* 0x0035380601007387 */ /* 0x000fe20000100a00 */
[C---:B--2---:R-:W-:Y:S08]  /*639f0*/  HMMA.16816.F32 R32, R48.reuse, R6, R20 ;  /* 0x000000063020723c */ /* 0x044ff00000001814 */
[C---:B------:R-:W-:Y:S08]  /*63a00*/  HMMA.16816.F32 R20, R48.reuse, R14, R28 ;  /* 0x0000000e3014723c */ /* 0x040ff0000000181c */
[----:B------:R-:W-:Y:S03]  /*63a10*/  HMMA.16816.F32 R16, R48, R18, R24 ;  /* 0x000000123010723c */ /* 0x000fe60000001818 */
[----:B------:R-:W-:Y:S04]  /*63a20*/  STL.64 [R1+0xa00], R32 ;  /* 0x000a002001007387 */ /* 0x000fe80000100a00 */
[----:B------:R-:W-:Y:S04]  /*63a30*/  STL.64 [R1+0xa08], R34 ;  /* 0x000a082201007387 */ /* 0x000fe80000100a00 */
[----:B------:R-:W-:Y:S04]  /*63a40*/  STL.64 [R1+0x3540], R14 ;  /* 0x0035400e01007387 */ /* 0x000fe80000100a00 */
[----:B------:R-:W-:Y:S04]  /*63a50*/  STL.64 [R1+0x940], R20 ;  /* 0x0009401401007387 */ /* 0x000fe80000100a00 */
[----:B------:R0:W-:Y:S04]  /*63a60*/  STL.64 [R1+0x948], R22 ;  /* 0x0009481601007387 */ /* 0x0001e80000100a00 */
[----:B------:R-:W-:Y:S04]  /*63a70*/  STL.64 [R1+0x930], R16 ;  /* 0x0009301001007387 */ /* 0x000fe80000100a00 */
[----:B------:R-:W-:Y:S01]  /*63a80*/  STL.64 [R1+0x938], R18 ;  /* 0x0009381201007387 */ /* 0x000fe20000100a00 */
[----:B0-----:R-:W-:-:S02]  /*63a90*/  IMAD.MOV.U32 R22, RZ, RZ, R12 ;  /* 0x000000ffff167224 */ /* 0x001fc400078e000c */
[----:B------:R-:W-:-:S05]  /*63aa0*/  IMAD.MOV.U32 R23, RZ, RZ, R11 ;  /* 0x000000ffff177224 */ /* 0x000fca00078e000b */
[----:B------:R-:W-:Y:S04]  /*63ab0*/  STL.64 [R1+0x3548], R22 ;  /* 0x0035481601007387 */ /* 0x000fe80000100a00 */
[----:B------:R-:W2:Y:S04]  /*63ac0*/  LDL.LU R52, [R1+0xd10] ;  /* 0x000d100001347983 */ /* 0x000ea80000300800 */
[----:B------:R-:W2:Y:S04]  /*63ad0*/  LDL.LU R53, [R1+0xd14] ;  /* 0x000d140001357983 */ /* 0x000ea80000300800 */
[----:B------:R-:W3:Y:S04]  /*63ae0*/  LDL.LU R54, [R1+0xd18] ;  /* 0x000d180001367983 */ /* 0x000ee80000300800 */
[----:B------:R-:W3:Y:S04]  /*63af0*/  LDL.LU R55, [R1+0xd1c] ;  /* 0x000d1c0001377983 */ /* 0x000ee80000300800 */
        /* <DEDUP_REMOVED lines=48> */
[C---:B--2---:R-:W-:Y:S08]  /*63e00*/  HMMA.16816.F32 R4, R48.reuse, R6, R12 ;  /* 0x000000063004723c */ /* 0x044ff0000000180c */
[C---:B---3--:R-:W-:Y:S01]  /*63e10*/  HMMA.16816.F32 R20, R48.reuse, R22, R52 ;  /* 0x000000163014723c */ /* 0x048fe20000001834 */
[----:B------:R-:W2:Y:S04]  /*63e20*/  LDL.LU.64 R54, [R1+0x3558] ;  /* 0x0035580001367983 */ /* 0x000ea80000300a00 */
[----:B------:R-:W2:Y:S03]  /*63e30*/  LDL.LU.64 R52, [R1+0x3550] ;  /* 0x0035500001347983 */ /* 0x000ea60000300a00 */
[----:B----4-:R-:W-:Y:S11]  /*63e40*/  HMMA.16816.F32 R28, R48, R30, R56 ;  /* 0x0000001e301c723c */ /* 0x010ff60000001838 */
[----:B------:R-:W-:Y:S04]  /*63e50*/  STL.64 [R1+0x920], R20 ;  /* 0x0009201401007387 */ /* 0x000fe80000100a00 */
[----:B------:R0:W-:Y:S04]  /*63e60*/  STL.64 [R1+0x928], R22 ;  /* 0x0009281601007387 */ /* 0x0001e80000100a00 */
[----:B0-----:R-:W3:Y:S04]  /*63e70*/  LDL.LU.64 R22, [R1+0x3548] ;  /* 0x0035480001167983 */ /* 0x001ee80000300a00 */
        /* <DEDUP_REMOVED lines=8> */
[----:B0-----:R-:W2:Y:S01]  /*63f00*/  LDL.LU.64 R30, [R1+0x3520] ;  /* 0x00352000011e7983 */ /* 0x001ea20000300a00 */
[----:B------:R-:W-:-:S02]  /*63f10*/  IMAD.MOV.U32 R12, RZ, RZ, R48 ;  /* 0x000000ffff0c7224 */ /* 0x000fc400078e0030 */
[----:B------:R-:W-:Y:S02]  /*63f20*/  IMAD.MOV.U32 R5, RZ, RZ, R49 ;  /* 0x000000ffff057224 */ /* 0x000fe400078e0031 */
[----:B------:R-:W-:Y:S02]  /*63f30*/  IMAD.MOV.U32 R4, RZ, RZ, R50 ;  /* 0x000000ffff047224 */ /* 0x000fe400078e0032 */
[----:B------:R-:W-:Y:S02]  /*63f40*/  IMAD.MOV.U32 R3, RZ, RZ, R51 ;  /* 0x000000ffff037224 */ /* 0x000fe400078e0033 */
        /* <DEDUP_REMOVED lines=9> */
[----:B------:R-:W2:Y:S04]  /*63fe0*/  LDL.LU.64 R48, [R1+0x3500] ;  /* 0x0035000001307983 */ /* 0x000ea80000300a00 */
[----:B------:R0:W-:Y:S02]  /*63ff0*/  STL.64 [R1+0x3498], R30 ;  /* 0x0034981e01007387 */ /* 0x0001e40000100a00 */
[----:B0-----:R-:W-:-:S02]  /*64000*/  IMAD.MOV.U32 R30, RZ, RZ, R4 ;  /* 0x000000ffff1e7224 */ /* 0x001fc400078e0004 */
[----:B------:R-:W-:-:S07]  /*64010*/  IMAD.MOV.U32 R31, RZ, RZ, R3 ;  /* 0x000000ffff1f7224 */ /* 0x000fce00078e0003 */
[----:B---3--:R-:W-:Y:S01]  /*64020*/  HMMA.16816.F32 R20, R28, R22, R44 ;  /* 0x000000161c14723c */ /* 0x008fe2000000182c */
[----:B------:R-:W3:-:S15]  /*64030*/  LDL.LU.64 R46, [R1+0x34f8] ;  /* 0x0034f800012e7983 */ /* 0x000ede0000300a00 */
[----:B------:R-:W-:-:S03]  /*64040*/  NOP ;  /* 0x0000000000007918 */ /* 0x000fc60000000000 */
        /* <DEDUP_REMOVED lines=49> */
[----:B------:R-:W3:Y:S01]  /*64360*/  LDL.LU R43, [R1+0xcbc] ;  /* 0x000cbc00012b7983 */ /* 0x000ee20000300800 */
[C---:B----4-:R-:W-:Y:S08]  /*64370*/  HMMA.16816.F32 R36, R28.reuse, R50, R36 ;  /* 0x000000321c24723c */ /* 0x050ff00000001824 */
[C---:B------:R-:W-:Y:S01]  /*64380*/  HMMA.16816.F32 R32, R28.reuse, R54, R32 ;  /* 0x000000361c20723c */ /* 0x040fe20000001820 */
[----:B------:R-:W-:Y:S07]  /*64390*/  STL.64 [R1+0x3448], R46 ;  /* 0x0034482e01007387 */ /* 0x000fee0000100a00 */
[----:B------:R-:W-:Y:S08]  /*643a0*/  HMMA.16816.F32 R20, R28, R58, R20 ;  /* 0x0000003a1c14723c */ /* 0x000ff00000001814 */
[----:B--2---:R-:W-:Y:S08]  /*643b0*/  HMMA.16816.F32 R8, R16, R6, R8 ;  /* 0x000000061008723c */ /* 0x004ff00000001808 */
[----:B---3--:R-:W-:-:S15]  /*643c0*/  HMMA.16816.F32 R40, R28, R46, R40 ;  /* 0x0000002e1c28723c */ /* 0x008fde0000001828 */
[----:B------:R-:W-:-:S04]  /*643d0*/  NOP ;  /* 0x0000000000007918 */ /* 0x000fc80000000000 */
        /* <DEDUP_REMOVED lines=15> */
[C---:B0-----:R-:W-:Y:S02]  /*644d0*/  HMMA.16816.F32 R4, R16.reuse, R14, R24 ;  /* 0x0000000e1004723c */ /* 0x041fe40000001818 */
[----:B------:R-:W-:Y:S04]  /*644e0*/  STL.64 [R1+0xd00], R8 ;  /* 0x000d000801007387 */ /* 0x000fe80000100a00 */
[----:B------:R-:W-:Y:S04]  /*644f0*/  STL.64 [R1+0xd08], R10 ;  /* 0x000d080a01007387 */ /* 0x000fe80000100a00 */
[----:B------:R-:W2:Y:S09]  /*64500*/  LDL.LU R44, [R1+0x6e0] ;  /* 0x0006e000012c7983 */ /* 0x000eb20000300800 */
[----:B------:R-:W-:Y:S04]  /*64510*/  STL.64 [R1+0xcf0], R4 ;  /* 0x000cf00401007387 */ /* 0x000fe80000100a00 */
[----:B------:R-:W-:Y:S04]  /*64520*/  STL.64 [R1+0xcf8], R6 ;  /* 0x000cf80601007387 */ /* 0x000fe80000100a00 */
        /* <DEDUP_REMOVED lines=13> */
[----:B---3--:R0:W-:Y:S04]  /*64600*/  STL.64 [R1+0x34a8], R46 ;  /* 0x0034a82e01007387 */ /* 0x0081e80000100a00 */
[----:B--2---:R-:W-:Y:S04]  /*64610*/  STL.64 [R1+0x34a0], R44 ;  /* 0x0034a02c01007387 */ /* 0x004fe80000100a00 */
[----:B0-----:R-:W4:Y:S04]  /*64620*/  LDL.64 R46, [R1+0xa8] ;  /* 0x0000a800012e7983 */ /* 0x001f280000100a00 */
[----:B------:R-:W2:Y:S04]  /*64630*/  LDL.LU R28, [R1+0x720] ;  /* 0x00072000011c7983 */ /* 0x000ea80000300800 */
[----:B------:R-:W2:Y:S04]  /*64640*/  LDL.LU R29, [R1+0x724] ;  /* 0x00072400011d7983 */ /* 0x000ea80000300800 */
[----:B------:R-:W2:Y:S04]  /*64650*/  LDL.LU R30, [R1+0x728] ;  /* 0x00072800011e7983 */ /* 0x000ea80000300800 */
[----:B------:R-:W2:Y:S04]  /*64660*/  LDL.LU R31, [R1+0x72c] ;  /* 0x00072c00011f7983 */ /* 0x000ea80000300800 */
[----:B------:R-:W2:Y:S04]  /*64670*/  LDL.LU.64 R6, [R1+0x98] ;  /* 0x0000980001067983 */ /* 0x000ea80000300a00 */
[----:B------:R-:W3:Y:S04]  /*64680*/  LDL.64 R58, [R1+0x88] ;  /* 0x00008800013a7983 */ /* 0x000ee80000100a00 */
[----:B------:R-:W2:Y:S04]  /*64690*/  LDL.64 R54, [R1+0x78] ;  /* 0x0000780001367983 */ /* 0x000ea80000100a00 */
[----:B------:R-:W2:Y:S04]  /*646a0*/  LDL.LU R48, [R1+0x6f0] ;  /* 0x0006f00001307983 */ /* 0x000ea80000300800 */
[----:B------:R-:W2:Y:S04]  /*646b0*/  LDL.LU R49, [R1+0x6f4] ;  /* 0x0006f40001317983 */ /* 0x000ea80000300800 */
[----:B------:R-:W2:Y:S04]  /*646c0*/  LDL.LU R50, [R1+0x6f8] ;  /* 0x0006f80001327983 */ /* 0x000ea80000300800 */
[----:B------:R-:W3:Y:S04]  /*646d0*/  LDL.LU R51, [R1+0x6fc] ;  /* 0x0006fc0001337983 */ /* 0x000ee80000300800 */
        /* <DEDUP_REMOVED lines=22> */
[----:B----4-:R-:W-:-:S15]  /*64840*/  HMMA.16816.F32 R8, R16, R46, R8 ;  /* 0x0000002e1008723c */ /* 0x010fde0000001808 */
[----:B------:R-:W-:-:S04]  /*64850*/  NOP ;  /* 0x0000000000007918 */ /* 0x000fc80000000000 */
[----:B------:R0:W-:Y:S04]  /*64860*/  STL.64 [R1+0xce0], R8 ;  /* 0x000ce00801007387 */ /* 0x0001e80000100a00 */
[----:B------:R-:W-:Y:S01]  /*64870*/  STL.64 [R1+0xce8], R10 ;  /* 0x000ce80a01007387 */ /* 0x000fe20000100a00 */
[----:B0-----:R-:W-:Y:S02]  /*64880*/  IMAD.MOV.U32 R9, RZ, RZ, R46 ;  /* 0x000000ffff097224 */ /* 0x001fe400078e002e */
[----:B------:R-:W-:Y:S02]  /*64890*/  IMAD.MOV.U32 R8, RZ, RZ, R47 ;  /* 0x000000ffff087224 */ /* 0x000fe400078e002f */
[----:B------:R-:W3:Y:S04]  /*648a0*/  LDL.LU.64 R46, [R1+0x34a8] ;  /* 0x0034a800012e7983 */ /* 0x000ee80000300a00 */
[----:B------:R-:W3:Y:S01]  /*648b0*/  LDL.LU.64 R44, [R1+0x34a0] ;  /* 0x0034a000012c7983 */ /* 0x000ee20000300a00 */
[----:B--2---:R-:W-:Y:S01]  /*648c0*/  HMMA.16816.F32 R28, R16, R6, R28 ;  /* 0x00000006101c723c */ /* 0x004fe2000000181c */
[----:B------:R-:W-:-:S15]  /*648d0*/  IMAD.MOV.U32 R5, RZ, RZ, R7 ;  /* 0x000000ffff057224 */ /* 0x000fde00078e0007 */
[----:B------:R-:W-:-:S03]  /*648e0*/  NOP ;  /* 0x0000000000007918 */ /* 0x000fc60000000000 */
[----:B------:R0:W-:Y:S04]  /*648f0*/  STL.64 [R1+0xcd0], R28 ;  /* 0x000cd01c01007387 */ /* 0x0001e80000100a00 */
[----:B------:R1:W-:Y:S01]  /*64900*/  STL.64 [R1+0xcd8], R30 ;  /* 0x000cd81e01007387 */ /* 0x0003e20000100a00 */
[----:B0-----:R-:W-:-:S03]  /*64910*/  IMAD.MOV.U32 R28, RZ, RZ, R6 ;  /* 0x000000ffff1c7224 */ /* 0x001fc600078e0006 */
[----:B-1----:R-:W2:Y:S04]  /*64920*/  LDL.LU.64 R30, [R1+0x3498] ;  /* 0x00349800011e7983 */ /* 0x002ea80000300a00 */
[----:B------:R-:W4:Y:S01]  /*64930*/  LDL.LU.64 R6, [R1+0x3490] ;  /* 0x0034900001067983 */ /* 0x000f220000300a00 */
[----:B---3--:R-:W-:-:S15]  /*64940*/  HMMA.16816.F32 R44, R16, R58, R44 ;  /* 0x0000003a102c723c */ /* 0x008fde000000182c */
[----:B------:R-:W-:-:S04]  /*64950*/  NOP ;  /* 0x0000000000007918 */ /* 0x000fc80000000000 */
[----:B------:R-:W-:Y:S04]  /*64960*/  STL.64 [R1+0xcc0], R44 ;  /* 0x000cc02c01007387 */ /* 0x000fe80000100a00 */
[----:B------:R0:W-:Y:S04]  /*64970*/  STL.64 [R1+0xcc8], R46 ;  /* 0x000cc82e01007387 */ /* 0x0001e80000100a00 */
[----:B0-----:R-:W3:Y:S04]  /*64980*/  LDL.LU.64 R46, [R1+0x3488] ;  /* 0x00348800012e7983 */ /* 0x001ee80000300a00 */
[----:B------:R-:W3:Y:S01]  /*64990*/  LDL.LU.64 R44, [R1+0x3480] ;  /* 0x00348000012c7983 */ /* 0x000ee20000300a00 */
[C---:B------:R-:W-:Y:S08]  /*649a0*/  HMMA.16816.F32 R12, R16.reuse, R54, R12 ;  /* 0x00000036100c723c */ /* 0x040ff0000000180c */
[----:B--2---:R-:W-:Y:S01]  /*649b0*/  HMMA.16816.F32 R48, R16, R30, R48 ;  /* 0x0000001e1030723c */ /* 0x004fe20000001830 */
[----:B------:R-:W-:-:S02]  /*649c0*/  IMAD.MOV.U32 R11, RZ, RZ, R58 ;  /* 0x000000ffff0b7224 */ /* 0x000fc400078e003a */
[----:B------:R-:W-:Y:S02]  /*649d0*/  IMAD.MOV.U32 R10, RZ, RZ, R59 ;  /* 0x000000ffff0a7224 */ /* 0x000fe400078e003b */
[----:B------:R-:W2:Y:S04]  /*649e0*/  LDL.LU.64 R58, [R1+0x3478] ;  /* 0x00347800013a7983 */ /* 0x000ea80000300a00 */
[----:B------:R-:W2:Y:S04]  /*649f0*/  LDL.LU.64 R56, [R1+0x3470] ;  /* 0x0034700001387983 */ /* 0x000ea80000300a00 */
[----:B------:R0:W-:Y:S04]  /*64a00*/  STL.64 [R1+0xcb0], R12 ;  /* 0x000cb00c01007387 */ /* 0x0001e80000100a00 */
[----:B------:R-:W-:Y:S01]  /*64a10*/  STL.64 [R1+0xcb8], R14 ;  /* 0x000cb80e01007387 */ /* 0x000fe20000100a00 */
[----:B0-----:R-:W-:-:S02]  /*64a20*/  IMAD.MOV.U32 R13, RZ, RZ, R54 ;  /* 0x000000ffff0d7224 */ /* 0x001fc400078e0036 */
[----:B------:R-:W-:Y:S02]  /*64a30*/  IMAD.MOV.U32 R12, RZ, RZ, R55 ;  /* 0x000000ffff0c7224 */ /* 0x000fe400078e0037 */
[----:B------:R-:W2:Y:S04]  /*64a40*/  LDL.LU.64 R54, [R1+0x3468] ;  /* 0x0034680001367983 */ /* 0x000ea80000300a00 */
[----:B------:R-:W2:Y:S04]  /*64a50*/  LDL.LU.64 R52, [R1+0x3460] ;  /* 0x0034600001347983 */ /* 0x000ea80000300a00 */
[----:B------:R-:W-:Y:S04]  /*64a60*/  STL.64 [R1+0xca0], R48 ;  /* 0x000ca03001007387 */ /* 0x000fe80000100a00 */
[----:B------:R0:W-:Y:S01]  /*64a70*/  STL.64 [R1+0xca8], R50 ;  /* 0x000ca83201007387 */ /* 0x0001e20000100a00 */
[----:B------:R-:W-:-:S02]  /*64a80*/  IMAD.MOV.U32 R4, RZ, RZ, R22 ;  /* 0x000000ffff047224 */ /* 0x000fc400078e0016 */
[----:B------:R-:W-:Y:S01]  /*64a90*/  IMAD.MOV.U32 R3, RZ, RZ, R23 ;  /* 0x000000ffff037224 */ /* 0x000fe200078e0017 */
[----:B0-----:R-:W2:Y:S04]  /*64aa0*/  LDL.LU.64 R50, [R1+0x3458] ;  /* 0x0034580001327983 */ /* 0x001ea80000300a00 */
[----:B------:R-:W2:Y:S04]  /*64ab0*/  LDL.LU.64 R48, [R1+0x3450] ;  /* 0x0034500001307983 */ /* 0x000ea80000300a00 */
[----:B------:R-:W-:Y:S01]  /*64ac0*/  STL.64 [R1+0x3398], R30 ;  /* 0x0033981e01007387 */ /* 0x000fe20000100a00 */
        /* <DEDUP_REMOVED lines=33> */
[----:B0-----:R-:W3:Y:S04]  /*64ce0*/  LDL.LU.64 R42, [R1+0x3418] ;  /* 0x00341800012a7983 */ /* 0x001ee80000300a00 */
[----:B------:R-:W2:Y:S01]  /*64cf0*/  LDL.LU.64 R40, [R1+0x3410] ;  /* 0x0034100001287983 */ /* 0x000ea20000300a00 */
[C---:B------:R-:W-:Y:S08]  /*64d00*/  HMMA.16816.F32 R20, R16.reuse, R46, R20 ;  /* 0x0000002e1014723c */ /* 0x040ff00000001814 */
[C---:B------:R-:W-:Y:S01]  /*64d10*/  HMMA.16816.F32 R24, R16.reuse, R50, R24 ;  /* 0x000000321018723c */ /* 0x040fe20000001818 */
[----:B------:R-:W-:Y:S04]  /*64d20*/  STL.64 [R1+0x33a8], R38 ;  /* 0x0033a82601007387 */ /* 0x000fe80000100a00 */
[----:B----4-:R-:W-:Y:S03]  /*64d30*/  STL.64 [R1+0x33a0], R36 ;  /* 0x0033a02401007387 */ /* 0x010fe60000100a00 */
[----:B---3--:R-:W-:Y:S01]  /*64d40*/  HMMA.16816.F32 R32, R16, R42, R32 ;  /* 0x0000002a1020723c */ /* 0x008fe20000001820 */
[----:B------:R-:W-:Y:S04]  /*64d50*/  STL.64 [R1+0x33b8], R42 ;  /* 0x0033b82a01007387 */ /* 0x000fe80000100a00 */
[----:B--2---:R-:W-:-:S14]  /*64d60*/  STL.64 [R1+0x33b0], R40 ;  /* 0x0033b02801007387 */ /* 0x004fdc0000100a00 */
[----:B------:R-:W-:Y:S04]  /*64d70*/  STL.64 [R1+0xaf0], R32 ;  /* 0x000af02001007387 */ /* 0x000fe80000100a00 */
[----:B------:R-:W-:Y:S04]  /*64d80*/  STL.64 [R1+0xaf8], R34 ;  /* 0x000af82201007387 */ /* 0x000fe80000100a00 */
[----:B------:R-:W-:Y:S04]  /*64d90*/  STL.64 [R1+0x33c0], R46 ;  /* 0x0033c02e01007387 */ /* 0x000fe80000100a00 */
        /* <DEDUP_REMOVED lines=11> */
[----:B--2---:R-:W-:Y:S04]  /*64e50*/  STL.64 [R1+0x33c8], R20 ;  /* 0x0033c81401007387 */ /* 0x004fe80000100a00 */
[----:B------:R0:W-:Y:S04]  /*64e60*/  STL.64 [R1+0x33d8], R30 ;  /* 0x0033d81e01007387 */ /* 0x0001e80000100a00 */
        /* <DEDUP_REMOVED lines=9> */
[----:B--2---:R-:W-:Y:S04]  /*64f00*/  STL.64 [R1+0x33e0], R36 ;  /* 0x0033e02401007387 */ /* 0x004fe80000100a00 */
        /* <DEDUP_REMOVED lines=35> */
[----:B------:R-:W2:Y:S04]  /*65140*/  LDL.LU.64 R8, [R1+0x20] ;  /* 0x0000200001087983 */ /* 0x000ea80000300a00 */
[----:B------:R-:W2:Y:S04]  /*65150*/  LDL.LU.64 R10, [R1+0x28] ;  /* 0x00002800010a7983 */ /* 0x000ea80000300a00 */
[----:B--2---:R-:W-:Y:S04]  /*65160*/  STL.64 [R1+0x3358], R10 ;  /* 0x0033580a01007387 */ /* 0x004fe80000100a00 */
[----:B------:R0:W-:Y:S04]  /*65170*/  STL.64 [R1+0x3350], R8 ;  /* 0x0033500801007387 */ /* 0x0001e80000100a00 */
[----:B0-----:R-:W2:Y:S04]  /*65180*/  LDL.LU R8, [R1+0x670] ;  /* 0x0006700001087983 */ /* 0x001ea80000300800 */
[----:B------:R-:W2:Y:S04]  /*65190*/  LDL.LU R9, [R1+0x674] ;  /* 0x0006740001097983 */ /* 0x000ea80000300800 */
[----:B------:R-:W2:Y:S04]  /*651a0*/  LDL.LU R10, [R1+0x678] ;  /* 0x00067800010a7983 */ /* 0x000ea80000300800 */
[----:B------:R-:W2:Y:S02]  /*651b0*/  LDL.LU R11, [R1+0x67c] ;  /* 0x00067c00010b7983 */ /* 0x000ea40000300800 */
[C---:B--2---:R-:W-:Y:S08]  /*651c0*/  HMMA.16816.F32 R8, R16.reuse, R54, R8 ;  /* 0x000000361008723c */ /* 0x044ff00000001808 */
[----:B------:R-:W-:Y:S11]  /*651d0*/  HMMA.16816.F32 R16, R16, R58, R24 ;  /* 0x0000003a1010723c */ /* 0x000ff60000001818 */
        /* <DEDUP_REMOVED lines=14> */
[----:B------:R-:W-:Y:S04]  /*652c0*/  STL.64 [R1+0xab0], R16 ;  /* 0x000ab01001007387 */ /* 0x000fe80000100a00 */
[----:B------:R-:W-:Y:S01]  /*652d0*/  STL.64 [R1+0xab8], R18 ;  /* 0x000ab81201007387 */ /* 0x000fe20000100a00 */
[----:B--2---:R-:W-:-:S15]  /*652e0*/  HMMA.16816.F32 R12, R24, R6, R12 ;  /* 0x00000006180c723c */ /* 0x004fde000000180c */
[----:B------:R-:W-:-:S04]  /*652f0*/  NOP ;  /* 0x0000000000007918 */ /* 0x000fc80000000000 */
[----:B------:R-:W-:Y:S04]  /*65300*/  STL.64 [R1+0x15d0], R12 ;  /* 0x0015d00c01007387 */ /* 0x000fe80000100a00 */
[----:B------:R0:W-:Y:S04]  /*65310*/  STL.64 [R1+0x15d8], R14 ;  /* 0x0015d80e01007387 */ /* 0x0001e80000100a00 */
[----:B0-----:R-:W4:Y:S01]  /*65320*/  LDL.LU.64 R14, [R1+0x33f8] ;  /* 0x0033f800010e7983 */ /* 0x001f220000300a00 */
[----:B------:R-:W-:Y:S02]  /*65330*/  IMAD.MOV.U32 R18, RZ, RZ, R28 ;  /* 0x000000ffff127224 */ /* 0x000fe400078e001c */
[C---:B------:R-:W-:Y:S08]  /*65340*/  HMMA.16816.F32 R28, R24.reuse, R30, R36 ;  /* 0x0000001e181c723c */ /* 0x040ff00000001824 */
[----:B----4-:R-:W-:-:S15]  /*65350*/  HMMA.16816.F32 R40, R24, R14, R40 ;  /* 0x0000000e1828723c */ /* 0x010fde0000001828 */
        /* <DEDUP_REMOVED lines=8> */
[----:B0-----:R-:W4:Y:S01]  /*653e0*/  LDL.LU.64 R30, [R1+0x33d8] ;  /* 0x0033d800011e7983 */ /* 0x001f220000300a00 */
[----:B------:R-:W-:-:S07]  /*653f0*/  IMAD.MOV.U32 R19, RZ, RZ, R5 ;  /* 0x000000ffff137224 */ /* 0x000fce00078e0005 */
[----:B---3--:R-:W-:-:S15]  /*65400*/  HMMA.16816.F32 R20, R24, R18, R20 ;  /* 0x000000121814723c */ /* 0x008fde0000001814 */
[----:B------:R-:W-:-:S04]  /*65410*/  NOP ;  /* 0x0000000000007918 */ /* 0x000fc80000000000 */
[----:B------:R-:W-:Y:S04]  /*65420*/  STL.64 [R1+0x1410], R20 ;  /* 0x0014101401007387 */ /* 0x000fe80000100a00 */
[----:B------:R0:W-:Y:S04]  /*65430*/  STL.64 [R1+0x1418], R22 ;  /* 0x0014181601007387 */ /* 0x0001e80000100a00 */
[----:B0-----:R-:W3:Y:S04]  /*65440*/  LDL.LU.64 R22, [R1+0x33d0] ;  /* 0x0033d00001167983 */ /* 0x001ee80000300a00 */
[----:B------:R-:W3:Y:S01]  /*65450*/  LDL.LU.64 R20, [R1+0x33c8] ;  /* 0x0033c80001147983 */ /* 0x000ee20000300a00 */
[C---:B--2---:R-:W-:Y:S03]  /*65460*/  HMMA.16816.F32 R40, R24.reuse, R42, R44 ;  /* 0x0000002a1828723c */ /* 0x044fe6000000182c */
[----:B------:R-:W2:Y:S05]  /*65470*/  LDL.LU.64 R46, [R1+0x33c0] ;  /* 0x0033c000012e7983 */ /* 0x000eaa0000300a00 */
[C---:B----4-:R-:W-:Y:S11]  /*65480*/  HMMA.16816.F32 R28, R24.reuse, R30, R36 ;  /* 0x0000001e181c723c */ /* 0x050ff60000001824 */
[----:B------:R-:W-:Y:S04]  /*65490*/  STL.64 [R1+0x13e0], R40 ;  /* 0x0013e02801007387 */ /* 0x000fe80000100a00 */
[----:B------:R0:W-:Y:S04]  /*654a0*/  STL.64 [R1+0x13e8], R42 ;  /* 0x0013e82a01007387 */ /* 0x0001e80000100a00 */
[----:B0-----:R-:W4:Y:S04]  /*654b0*/  LDL.LU.64 R42, [R1+0x33b8] ;  /* 0x0033b800012a7983 */ /* 0x001f280000300a00 */
        /* <DEDUP_REMOVED lines=19> */
[----:B------:R3:W-:Y:S02]  /*655f0*/  STL.64 [R1+0xf58], R30 ;  /* 0x000f581e01007387 */ /* 0x0007e40000100a00 */
[----:B---3--:R-:W-:Y:S02]  /*65600*/  HMMA.16816.F32 R28, R24, R22, R48 ;  /* 0x00000016181c723c */ /* 0x008fe40000001830 */
[----:B------:R-:W3:-:S15]  /*65610*/  LDL.LU R48, [R1+0x1a0] ;  /* 0x0001a00001307983 */ /* 0x000ede0000300800 */
[----:B------:R-:W-:Y:S02]  /*65620*/  NOP ;  /* 0x0000000000007918 */ /* 0x000fe40000000000 */
[----:B------:R-:W-:Y:S04]  /*65630*/  STL.64 [R1+0x1310], R28 ;  /* 0x0013101c01007387 */ /* 0x000fe80000100a00 */
[----:B------:R2:W-:Y:S04]  /*65640*/  STL.64 [R1+0x1318], R30 ;  /* 0x0013181e01007387 */ /* 0x0005e80000100a00 */
[----:B------:R-:W3:Y:S04]  /*65650*/  LDL.LU R49, [R1+0x1a4] ;  /* 0x0001a40001317983 */ /* 0x000ee80000300800 */
[----:B------:R-:W3:Y:S01]  /*65660*/  LDL.LU R50, [R1+0x1a8] ;  /* 0x0001a80001327983 */ /* 0x000ee20000300800 */
[----:B--2---:R-:W-:Y:S03]  /*65670*/  HMMA.16816.F32 R28, R24, R34, R52 ;  /* 0x00000022181c723c */ /* 0x004fe60000001834 */
[----:B------:R-:W3:Y:S04]  /*65680*/  LDL.LU R51, [R1+0x1ac] ;  /* 0x0001ac0001337983 */ /* 0x000ee80000300800 */
[----:B------:R-:W2:-:S12]  /*65690*/  LDL.LU R52, [R1+0x190] ;  /* 0x0001900001347983 */ /* 0x000e980000300800 */
[----:B------:R-:W-:Y:S04]  /*656a0*/  STL.64 [R1+0x1300], R28 ;  /* 0x0013001c01007387 */ /* 0x000fe80000100a00 */
[----:B------:R-:W-:Y:S04]  /*656b0*/  STL.64 [R1+0x1308], R30 ;  /* 0x0013081e01007387 */ /* 0x000fe80000100a00 */
[----:B------:R-:W2:Y:S04]  /*656c0*/  LDL.LU R53, [R1+0x194] ;  /* 0x0001940001357983 */ /* 0x000ea80000300800 */
[----:B------:R-:W2:Y:S04]  /*656d0*/  LDL.LU R54, [R1+0x198] ;  /* 0x0001980001367983 */ /* 0x000ea80000300800 */
[----:B------:R-:W2:Y:S04]  /*656e0*/  LDL.LU R55, [R1+0x19c] ;  /* 0x00019c0001377983 */ /* 0x000ea80000300800 */
[----:B------:R-:W-:Y:S04]  /*656f0*/  STL.64 [R1+0x3308], R34 ;  /* 0x0033082201007387 */ /* 0x000fe80000100a00 */
[----:B------:R0:W-:Y:S04]  /*65700*/  STL.64 [R1+0x3300], R32 ;  /* 0x0033002001007387 */ /* 0x0001e80000100a00 */
[----:B0-----:R-:W4:Y:S04]  /*65710*/  LDL.LU R32, [R1+0x1b0] ;  /* 0x0001b00001207983 */ /* 0x001f280000300800 */
[----:B------:R-:W4:Y:S04]  /*65720*/  LDL.LU R33, [R1+0x1b4] ;  /* 0x0001b40001217983 */ /* 0x000f280000300800 */
[----:B------:R-:W4:Y:S04]  /*65730*/  LDL.LU R34, [R1+0x1b8] ;  /* 0x0001b80001227983 */ /* 0x000f280000300800 */
[----:B------:R-:W4:Y:S01]  /*65740*/  LDL.LU R35, [R1+0x1bc] ;  /* 0x0001bc0001237983 */ /* 0x000f220000300800 */
[----:B------:R-:W-:Y:S03]  /*65750*/  HMMA.16816.F32 R28, R24, R38, R8 ;  /* 0x00000026181c723c */ /* 0x000fe60000001808 */
[----:B------:R-:W2:-:S15]  /*65760*/  LDL.LU R8, [R1+0x180] ;  /* 0x0001800001087983 */ /* 0x000e9e0000300800 */
[----:B------:R-:W-:Y:S01]  /*65770*/  NOP ;  /* 0x0000000000007918 */ /* 0x000fe20000000000 */
        /* <DEDUP_REMOVED lines=9> */
[----:B------:R0:W-:Y:S04]  /*65810*/  STL.64 [R1+0x32f8], R38 ;  /* 0x0032f82601007387 */ /* 0x0001e80000100a00 */
[----:B------:R-:W-:Y:S04]  /*65820*/  STL.64 [R1+0x32f0], R36 ;  /* 0x0032f02401007387 */ /* 0x000fe80000100a00 */
[----:B0-----:R-:W2:Y:S01]  /*65830*/  LDL.64 R38, [R1+0xa8] ;  /* 0x0000a80001267983 */ /* 0x001ea20000100a00 */
[C---:B---3--:R-:W-:Y:S08]  /*65840*/  HMMA.16816.F32 R48, R24.reuse, R46, R48 ;  /* 0x0000002e1830723c */ /* 0x048ff00000001830 */
[----:B----4-:R-:W-:-:S15]  /*65850*/  HMMA.16816.F32 R32, R24, R42, R32 ;  /* 0x0000002a1820723c */ /* 0x010fde0000001820 */
[----:B------:R-:W-:-:S04]  /*65860*/  NOP ;  /* 0x0000000000007918 */ /* 0x000fc80000000000 */
[----:B------:R0:W-:Y:S04]  /*65870*/  STL.64 [R1+0x12e0], R32 ;  /* 0x0012e02001007387 */ /* 0x0001e80000100a00 */
[----:B------:R1:W-:Y:S04]  /*65880*/  STL.64 [R1+0x12e8], R34 ;  /* 0x0012e82201007387 */ /* 0x0003e80000100a00 */
[----:B0-----:R-:W3:Y:S04]  /*65890*/  LDL.LU R32, [R1+0xf10] ;  /* 0x000f100001207983 */ /* 0x001ee80000300800 */
[----:B------:R-:W3:Y:S04]  /*658a0*/  LDL.LU R33, [R1+0xf14] ;  /* 0x000f140001217983 */ /* 0x000ee80000300800 */
[----:B-1----:R-:W3:Y:S04]  /*658b0*/  LDL.LU R34, [R1+0xf18] ;  /* 0x000f180001227983 */ /* 0x002ee80000300800 */
[----:B------:R-:W3:Y:S04]  /*658c0*/  LDL.LU R35, [R1+0xf1c] ;  /* 0x000f1c0001237983 */ /* 0x000ee80000300800 */
        /* <DEDUP_REMOVED lines=33> */
[----:B------:R-:W-:Y:S03]  /*65ae0*/  HMMA.16816.F32 R24, R24, R58, R44 ;  /* 0x0000003a1818723c */ /* 0x000fe6000000182c */
[----:B------:R-:W-:Y:S04]  /*65af0*/  STL.64 [R1+0x3328], R54 ;  /* 0x0033283601007387 */ /* 0x000fe80000100a00 */
[----:B----4-:R-:W-:Y:S04]  /*65b00*/  STL.64 [R1+0x3320], R52 ;  /* 0x0033203401007387 */ /* 0x010fe80000100a00 */
[----:B------:R-:W-:Y:S04]  /*65b10*/  STL.64 [R1+0x3338], R58 ;  /* 0x0033383a01007387 */ /* 0x000fe80000100a00 */
[----:B------:R-:W-:Y:S04]  /*65b20*/  STL.64 [R1+0x3330], R56 ;  /* 0x0033303801007387 */ /* 0x000fe80000100a00 */
[----:B------:R-:W-:Y:S04]  /*65b30*/  STL.64 [R1+0xeb0], R24 ;  /* 0x000eb01801007387 */ /* 0x000fe80000100a00 */
[----:B------:R2:W-:Y:S01]  /*65b40*/  STL.64 [R1+0xeb8], R26 ;  /* 0x000eb81a01007387 */ /* 0x0005e20000100a00 */
[----:B------:R-:W-:-:S02]  /*65b50*/  IMAD.MOV.U32 R20, RZ, RZ, R14 ;  /* 0x000000ffff147224 */ /* 0x000fc400078e000e */
[----:B------:R-:W-:Y:S01]  /*65b60*/  IMAD.MOV.U32 R17, RZ, RZ, R15 ;  /* 0x000000ffff117224 */ /* 0x000fe200078e000f */
[----:B--2---:R-:W-:Y:S01]  /*65b70*/  HMMA.16816.F32 R24, R8, R6, R40 ;  /* 0x000000060818723c */ /* 0x004fe20000001828 */
[----:B------:R-:W2:-:S15]  /*65b80*/  LDL.LU R40, [R1+0xf00] ;  /* 0x000f000001287983 */ /* 0x000e9e0000300800 */
[----:B------:R-:W-:-:S03]  /*65b90*/  NOP ;  /* 0x0000000000007918 */ /* 0x000fc60000000000 */
[----:B------:R-:W-:Y:S04]  /*65ba0*/  STL.64 [R1+0x330], R24 ;  /* 0x0003301801007387 */ /* 0x000fe80000100a00 */
[----:B------:R0:W-:Y:S04]  /*65bb0*/  STL.64 [R1+0x338], R26 ;  /* 0x0003381a01007387 */ /* 0x0001e80000100a00 */
[----:B------:R-:W2:Y:S04]  /*65bc0*/  LDL.LU R41, [R1+0xf04] ;  /* 0x000f040001297983 */ /* 0x000ea80000300800 */
[----:B------:R-:W2:Y:S04]  /*65bd0*/  LDL.LU R42, [R1+0xf08] ;  /* 0x000f0800012a7983 */ /* 0x000ea80000300800 */
[----:B------:R-:W2:Y:S01]  /*65be0*/  LDL.LU R43, [R1+0xf0c] ;  /* 0x000f0c00012b7983 */ /* 0x000ea20000300800 */
[----:B0-----:R-:W-:Y:S03]  /*65bf0*/  HMMA.16816.F32 R24, R8, R14, R28 ;  /* 0x0000000e0818723c */ /* 0x001fe6000000181c */
[----:B------:R-:W2:-:S15]  /*65c00*/  LDL.64 R46, [R1+0x88] ;  /* 0x00008800012e7983 */ /* 0x000e9e0000100a00 */
[----:B------:R-:W-:Y:S01]  /*65c10*/  NOP ;  /* 0x0000000000007918 */ /* 0x000fe20000000000 */
[----:B------:R0:W-:Y:S04]  /*65c20*/  STL.64 [R1+0x2d0], R24 ;  /* 0x0002d01801007387 */ /* 0x0001e80000100a00 */
[----:B------:R-:W-:Y:S04]  /*65c30*/  STL.64 [R1+0x2d8], R26 ;  /* 0x0002d81a01007387 */ /* 0x000fe80000100a00 */
[----:B------:R-:W4:Y:S04]  /*65c40*/  LDL.LU R12, [R1+0xef0] ;  /* 0x000ef000010c7983 */ /* 0x000f280000300800 */
[----:B------:R-:W4:Y:S04]  /*65c50*/  LDL.LU R13, [R1+0xef4] ;  /* 0x000ef400010d7983 */ /* 0x000f280000300800 */
[----:B------:R-:W4:Y:S04]  /*65c60*/  LDL.LU R14, [R1+0xef8] ;  /* 0x000ef800010e7983 */ /* 0x000f280000300800 */
[----:B------:R-:W4:Y:S04]  /*65c70*/  LDL.LU R15, [R1+0xefc] ;  /* 0x000efc00010f7983 */ /* 0x000f280000300800 */
[----:B------:R-:W4:Y:S01]  /*65c80*/  LDL.64 R30, [R1+0x78] ;  /* 0x00007800011e7983 */ /* 0x000f220000100a00 */
[C---:B---3--:R-:W-:Y:S08]  /*65c90*/  HMMA.16816.F32 R48, R8.reuse, R38, R48 ;  /* 0x000000260830723c */ /* 0x048ff00000001830 */
[----:B------:R-:W-:Y:S01]  /*65ca0*/  HMMA.16816.F32 R32, R8, R18, R32 ;  /* 0x000000120820723c */ /* 0x000fe20000001820 */
[----:B0-----:R-:W-:-:S10]  /*65cb0*/  IMAD.MOV.U32 R24, RZ, RZ, R38 ;  /* 0x000000ffff187224 */ /* 0x001fd400078e0026 */
[----:B------:R-:W-:Y:S04]  /*65cc0*/  STL.64 [R1+0x2c0], R48 ;  /* 0x0002c03001007387 */ /* 0x000fe80000100a00 */
[----:B------:R0:W-:Y:S04]  /*65cd0*/  STL.64 [R1+0x2c8], R50 ;  /* 0x0002c83201007387 */ /* 0x0001e80000100a00 */
[----:B------:R-:W3:Y:S04]  /*65ce0*/  LDL.LU R56, [R1+0xf60] ;  /* 0x000f600001387983 */ /* 0x000ee80000300800 */
[----:B------:R1:W-:Y:S04]  /*65cf0*/  STL.64 [R1+0x1a0], R32 ;  /* 0x0001a02001007387 */ /* 0x0003e80000100a00 */
[----:B------:R0:W-:Y:S04]  /*65d00*/  STL.64 [R1+0x1a8], R34 ;  /* 0x0001a82201007387 */ /* 0x0001e80000100a00 */
[----:B------:R-:W3:Y:S04]  /*65d10*/  LDL.LU R57, [R1+0xf64] ;  /* 0x000f640001397983 */ /* 0x000ee80000300800 */
        /* <DEDUP_REMOVED lines=12> */
[----:B-1----:R-:W3:Y:S04]  /*65de0*/  LDL.LU R32, [R1+0x1070] ;  /* 0x0010700001207983 */ /* 0x002ee80000300800 */
[----:B------:R-:W3:Y:S04]  /*65df0*/  LDL.LU R33, [R1+0x1074] ;  /* 0x0010740001217983 */ /* 0x000ee80000300800 */
[----:B------:R-:W3:Y:S04]  /*65e00*/  LDL.LU R34, [R1+0x1078] ;  /* 0x0010780001227983 */ /* 0x000ee80000300800 */
[----:B------:R-:W3:Y:S04]  /*65e10*/  LDL.LU R35, [R1+0x107c] ;  /* 0x00107c0001237983 */ /* 0x000ee80000300800 */
[----:B------:R-:W-:Y:S01]  /*65e20*/  STL.64 [R1+0x3290], R18 ;  /* 0x0032901201007387 */ /* 0x000fe20000100a00 */
[----:B--2---:R-:W-:Y:S01]  /*65e30*/  HMMA.16816.F32 R40, R8, R46, R40 ;  /* 0x0000002e0828723c */ /* 0x004fe20000001828 */
[----:B------:R-:W-:-:S02]  /*65e40*/  IMAD.MOV.U32 R16, RZ, RZ, R46 ;  /* 0x000000ffff107224 */ /* 0x000fc400078e002e */
[----:B------:R-:W-:Y:S02]  /*65e50*/  IMAD.MOV.U32 R5, RZ, RZ, R47 ;  /* 0x000000ffff057224 */ /* 0x000fe400078e002f */
[----:B------:R-:W2:-:S14]  /*65e60*/  LDL.LU.64 R46, [R1+0x3348] ;  /* 0x00334800012e7983 */ /* 0x000e9c0000300a00 */
[----:B------:R0:W-:Y:S01]  /*65e70*/  STL.64 [R1+0x180], R40 ;  /* 0x0001802801007387 */ /* 0x0001e20000100a00 */
[----:B------:R-:W-:-:S03]  /*65e80*/  IMAD.MOV.U32 R44, RZ, RZ, R41 ;  /* 0x000000ffff2c7224 */ /* 0x000fc600078e0029 */
[----:B------:R1:W-:Y:S01]  /*65e90*/  STL.64 [R1+0x188], R42 ;  /* 0x0001882a01007387 */ /* 0x0003e20000100a00 */
[----:B------:R-:W-:-:S03]  /*65ea0*/  IMAD.MOV.U32 R45, RZ, RZ, R43 ;  /* 0x000000ffff2d7224 */ /* 0x000fc600078e002b */
[----:B0-----:R-:W2:Y:S04]  /*65eb0*/  LDL.LU R40, [R1+0x1090] ;  /* 0x0010900001287983 */ /* 0x001ea80000300800 */
[----:B------:R-:W2:Y:S04]  /*65ec0*/  LDL.LU R41, [R1+0x1094] ;  /* 0x0010940001297983 */ /* 0x000ea80000300800 */
[----:B-1----:R-:W2:Y:S01]  /*65ed0*/  LDL.LU R42, [R1+0x1098] ;  /* 0x00109800012a7983 */ /* 0x002ea20000300800 */
[----:B----4-:R-:W-:Y:S01]  /*65ee0*/  HMMA.16816.F32 R12, R8, R30, R12 ;  /* 0x0000001e080c723c */ /* 0x010fe2000000180c */
[----:B------:R-:W-:-:S02]  /*65ef0*/  IMAD.MOV.U32 R4, RZ, RZ, R30 ;  /* 0x000000ffff047224 */ /* 0x000fc400078e001e */
[----:B------:R-:W2:Y:S01]  /*65f00*/  LDL.LU R43, [R1+0x109c] ;  /* 0x00109c00012b7983 */ /* 0x000ea20000300800 */
[----:B------:R-:W-:-:S03]  /*65f10*/  IMAD.MOV.U32 R3, RZ, RZ, R31 ;  /* 0x000000ffff037224 */ /* 0x000fc600078e001f */
[----:B------:R-:W3:Y:S01]  /*65f20*/  LDL.LU.64 R30, [R1+0x3340] ;  /* 0x00334000011e7983 */ /* 0x000ee20000300a00 */
[----:B------:R-:W-:-:S11]  /*65f30*/  IMAD.MOV.U32 R25, RZ, RZ, R9 ;  /* 0x000000ffff197224 */ /* 0x000fd600078e0009 */
[----:B------:R0:W-:Y:S01]  /*65f40*/  STL.64 [R1+0x100], R12 ;  /* 0x0001000c01007387 */ /* 0x0001e20000100a00 */
[----:B------:R-:W-:-:S03]  /*65f50*/  IMAD.MOV.U32 R26, RZ, RZ, R13 ;  /* 0x000000ffff1a7224 */ /* 0x000fc600078e000d */
[----:B------:R1:W-:Y:S04]  /*65f60*/  STL.64 [R1+0x108], R14 ;  /* 0x0001080e01007387 */ /* 0x0003e80000100a00 */
[----:B0-----:R-:W4:Y:S04]  /*65f70*/  LDL.LU R12, [R1+0x10a0] ;  /* 0x0010a000010c7983 */ /* 0x001f280000300800 */
[----:B------:R-:W4:Y:S04]  /*65f80*/  LDL.LU R13, [R1+0x10a4] ;  /* 0x0010a400010d7983 */ /* 0x000f280000300800 */
[----:B-1----:R-:W4:Y:S04]  /*65f90*/  LDL.LU R14, [R1+0x10a8] ;  /* 0x0010a800010e7983 */ /* 0x002f280000300800 */
[----:B------:R-:W4:Y:S04]  /*65fa0*/  LDL.LU R15, [R1+0x10ac] ;  /* 0x0010ac00010f7983 */ /* 0x000f280000300800 */
[----:B------:R0:W-:Y:S01]  /*65fb0*/  STL [R1+0x3278], R26 ;  /* 0x0032781a01007387 */ /* 0x0001e20000100800 */
[----:B------:R-:W-:-:S02]  /*65fc0*/  IMAD.MOV.U32 R19, RZ, RZ, R10 ;  /* 0x000000ffff137224 */ /* 0x000fc400078e000a */
[----:B------:R-:W-:Y:S02]  /*65fd0*/  IMAD.MOV.U32 R18, RZ, RZ, R11 ;  /* 0x000000ffff127224 */ /* 0x000fe400078e000b */
[----:B0-----:R-:W-:Y:S02]  /*65fe0*/  IMAD.MOV.U32 R26, RZ, RZ, R8 ;  /* 0x000000ffff1a7224 */ /* 0x001fe400078e0008 */
[----:B------:R-:W-:Y:S02]  /*65ff0*/  IMAD.MOV.U32 R29, RZ, RZ, R25 ;  /* 0x000000ffff1d7224 */ /* 0x000fe400078e0019 */
[----:B------:R-:W-:Y:S01]  /*66000*/  IMAD.MOV.U32 R28, RZ, RZ, R26 ;  /* 0x000000ffff1c7224 */ /* 0x000fe200078e001a */
[----:B---3--:R-:W-:-:S15]  /*66010*/  HMMA.16816.F32 R56, R8, R30, R56 ;  /* 0x0000001e0838723c */ /* 0x008fde0000001838 */
[----:B------:R-:W-:-:S04]  /*66020*/  NOP ;  /* 0x0000000000007918 */ /* 0x000fc80000000000 */
[----:B------:R-:W-:Y:S04]  /*66030*/  STL.64 [R1+0x120], R56 ;  /* 0x0001203801007387 */ /* 0x000fe80000100a00 */
[----:B------:R0:W-:Y:S04]  /*66040*/  STL.64 [R1+0x128], R58 ;  /* 0x0001283a01007387 */ /* 0x0001e80000100a00 */
[----:B0-----:R-:W3:Y:S04]  /*66050*/  LDL.LU.64 R58, [R1+0x3338] ;  /* 0x00333800013a7983 */ /* 0x001ee80000300a00 */
[----:B------:R-:W2:Y:S04]  /*66060*/  LDL.LU.64 R56, [R1+0x3330] ;  /* 0x0033300001387983 */ /* 0x000ea80000300a00 */
[----:B------:R-:W2:Y:S04]  /*66070*/  LDL.LU R8, [R1+0x10d0] ;  /* 0x0010d00001087983 */ /* 0x000ea80000300800 */
[----:B------:R-:W2:Y:S04]  /*66080*/  LDL.LU R9, [R1+0x10d4] ;  /* 0x0010d40001097983 */ /* 0x000ea80000300800 */
[----:B------:R-:W2:Y:S04]  /*66090*/  LDL.LU R10, [R1+0x10d8] ;  /* 0x0010d800010a7983 */ /* 0x000ea80000300800 */
[----:B------:R-:W2:Y:S04]  /*660a0*/  LDL.LU R11, [R1+0x10dc] ;  /* 0x0010dc00010b7983 */ /* 0x000ea80000300800 */
[----:B------:R0:W-:Y:S02]  /*660b0*/  STL.64 [R1+0x3250], R30 ;  /* 0x0032501e01007387 */ /* 0x0001e40000100a00 */
[----:B0-----:R-:W-:-:S02]  /*660c0*/  IMAD.MOV.U32 R30, RZ, RZ, R19 ;  /* 0x000000ffff1e7224 */ /* 0x001fc400078e0013 */
[----:B------:R-:W-:-:S07]  /*660d0*/  IMAD.MOV.U32 R31, RZ, RZ, R18 ;  /* 0x000000ffff1f7224 */ /* 0x000fce00078e0012 */
[C---:B------:R-:W-:Y:S08]  /*660e0*/  HMMA.16816.F32 R52, R28.reuse, R50, R52 ;  /* 0x000000321c34723c */ /* 0x040ff00000001834 */
[----:B------:R-:W-:Y:S01]  /*660f0*/  HMMA.16816.F32 R32, R28, R22, R32 ;  /* 0x000000161c20723c */ /* 0x000fe20000001820 */
[----:B------:R-:W-:Y:S02]  /*66100*/  IMAD.MOV.U32 R19, RZ, RZ, R50 ;  /* 0x000000ffff137224 */ /* 0x000fe400078e0032 */
[----:B------:R-:W-:-:S08]  /*66110*/  IMAD.MOV.U32 R18, RZ, RZ, R51 ;  /* 0x000000ffff127224 */ /* 0x000fd000078e0033 */
        /* <DEDUP_REMOVED lines=9> */
[----:B------:R-:W3:Y:S04]  /*661b0*/  LDL.LU.64 R32, [R1+0x3300] ;  /* 0x0033000001207983 */ /* 0x000ee80000300a00 */
        /* <DEDUP_REMOVED lines=37> */
[C---:B------:R-:W-:Y:S03]  /*66410*/  HMMA.16816.F32 R8, R28.reuse, R50, R8 ;  /* 0x000000321c08723c */ /* 0x040fe60000001808 */
[----:B------:R-:W-:Y:S04]  /*66420*/  STL.64 [R1+0x3260], R46 ;  /* 0x0032602e01007387 */ /* 0x000fe80000100a00 */
[----:B------:R-:W-:Y:S01]  /*66430*/  STL.64 [R1+0x3258], R44 ;  /* 0x0032582c01007387 */ /* 0x000fe20000100a00 */
[----:B---3--:R-:W-:-:S15]  /*66440*/  HMMA.16816.F32 R40, R28, R46, R40 ;  /* 0x0000002e1c28723c */ /* 0x008fde0000001828 */
[----:B------:R-:W-:-:S04]  /*66450*/  NOP ;  /* 0x0000000000007918 */ /* 0x000fc80000000000 */
[----:B------:R-:W-:Y:S04]  /*66460*/  STL.64 [R1+0x170], R40 ;  /* 0x0001702801007387 */ /* 0x000fe80000100a00 */
[----:B------:R-:W-:Y:S04]  /*66470*/  STL.64 [R1+0x178], R42 ;  /* 0x0001782a01007387 */ /* 0x000fe80000100a00 */
[----:B------:R-:W-:Y:S04]  /*66480*/  STL.64 [R1+0x3270], R50 ;  /* 0x0032703201007387 */ /* 0x000fe80000100a00 */
[----:B------:R-:W-:Y:S04]  /*66490*/  STL.64 [R1+0x3268], R48 ;  /* 0x0032683001007387 */ /* 0x000fe80000100a00 */
[----:B------:R0:W-:Y:S04]  /*664a0*/  STL.64 [R1+0x1e0], R8 ;  /* 0x0001e00801007387 */ /* 0x0001e80000100a00 */
[----:B------:R1:W-:Y:S04]  /*664b0*/  STL.64 [R1+0x1e8], R10 ;  /* 0x0001e80a01007387 */ /* 0x0003e80000100a00 */
[----:B0-----:R-:W3:Y:S04]  /*664c0*/  LDL.LU R8, [R1+0xd80] ;  /* 0x000d800001087983 */ /* 0x001ee80000300800 */
[----:B------:R-:W3:Y:S04]  /*664d0*/  LDL.LU R9, [R1+0xd84] ;  /* 0x000d840001097983 */ /* 0x000ee80000300800 */
[----:B-1----:R-:W2:Y:S04]  /*664e0*/  LDL.LU R10, [R1+0xd88] ;  /* 0x000d8800010a7983 */ /* 0x002ea80000300800 */
[----:B------:R-:W2:Y:S01]  /*664f0*/  LDL.LU R11, [R1+0xd8c] ;  /* 0x000d8c00010b7983 */ /* 0x000ea20000300800 */
[----:B------:R-:W-:-:S02]  /*66500*/  IMAD.MOV.U32 R22, RZ, RZ, R19 ;  /* 0x000000ffff167224 */ /* 0x000fc400078e0013 */
[----:B------:R-:W-:Y:S01]  /*66510*/  IMAD.MOV.U32 R23, RZ, RZ, R18 ;  /* 0x000000ffff177224 */ /* 0x000fe200078e0012 */
[----:B--2---:R-:W-:Y:S04]  /*66520*/  STL.64 [R1+0x3288], R10 ;  /* 0x0032880a01007387 */ /* 0x004fe80000100a00 */
[----:B---3--:R4:W-:Y:S02]  /*66530*/  STL.64 [R1+0x3280], R8 ;  /* 0x0032800801007387 */ /* 0x0089e40000100a00 */
[----:B----4-:R-:W-:Y:S02]  /*66540*/  HMMA.16816.F32 R8, R28, R54, R36 ;  /* 0x000000361c08723c */ /* 0x010fe40000001824 */
[----:B------:R-:W-:Y:S04]  /*66550*/  STL.64 [R1+0x32a0], R54 ;  /* 0x0032a03601007387 */ /* 0x000fe80000100a00 */
[----:B------:R-:W-:-:S13]  /*66560*/  STL.64 [R1+0x3298], R52 ;  /* 0x0032983401007387 */ /* 0x000fda0000100a00 */
[----:B------:R-:W-:Y:S04]  /*66570*/  STL.64 [R1+0x200], R8 ;  /* 0x0002000801007387 */ /* 0x000fe80000100a00 */
[----:B------:R0:W-:Y:S02]  /*66580*/  STL.64 [R1+0x208], R10 ;  /* 0x0002080a01007387 */ /* 0x0001e40000100a00 */
[----:B0-----:R-:W-:Y:S02]  /*66590*/  HMMA.16816.F32 R8, R28, R58, R32 ;  /* 0x0000003a1c08723c */ /* 0x001fe40000001820 */
[----:B------:R-:W-:Y:S04]  /*665a0*/  STL.64 [R1+0x32b0], R58 ;  /* 0x0032b03a01007387 */ /* 0x000fe80000100a00 */
[----:B------:R-:W-:-:S13]  /*665b0*/  STL.64 [R1+0x32a8], R56 ;  /* 0x0032a83801007387 */ /* 0x000fda0000100a00 */
[----:B------:R0:W-:Y:S04]  /*665c0*/  STL.64 [R1+0x1f0], R8 ;  /* 0x0001f00801007387 */ /* 0x0001e80000100a00 */
[----:B------:R1:W-:Y:S04]  /*665d0*/  STL.64 [R1+0x1f8], R10 ;  /* 0x0001f80a01007387 */ /* 0x0003e80000100a00 */
[----:B------:R-:W-:Y:S04]  /*665e0*/  STL.64 [R1+0x32b8], R22 ;  /* 0x0032b81601007387 */ /* 0x000fe80000100a00 */
[----:B0-----:R-:W2:Y:S04]  /*665f0*/  LDL.LU R8, [R1+0xe30] ;  /* 0x000e300001087983 */ /* 0x001ea80000300800 */
[----:B------:R-:W2:Y:S04]  /*66600*/  LDL.LU R9, [R1+0xe34] ;  /* 0x000e340001097983 */ /* 0x000ea80000300800 */
[----:B-1----:R-:W3:Y:S04]  /*66610*/  LDL.LU R10, [R1+0xe38] ;  /* 0x000e3800010a7983 */ /* 0x002ee80000300800 */
[----:B------:R-:W3:Y:S01]  /*66620*/  LDL.LU R11, [R1+0xe3c] ;  /* 0x000e3c00010b7983 */ /* 0x000ee20000300800 */
[----:B------:R-:W-:-:S02]  /*66630*/  IMAD.MOV.U32 R58, RZ, RZ, R20 ;  /* 0x000000ffff3a7224 */ /* 0x000fc400078e0014 */
[----:B------:R-:W-:Y:S01]  /*66640*/  IMAD.MOV.U32 R19, RZ, RZ, R21 ;  /* 0x000000ffff137224 */ /* 0x000fe200078e0015 */
        /* <DEDUP_REMOVED lines=13> */
[----:B------:R-:W4:Y:S01]  /*66720*/  LDL.LU R55, [R1+0xe5c] ;  /* 0x000e5c0001377983 */ /* 0x000f220000300800 */
[----:B------:R-:W-:-:S03]  /*66730*/  IMAD.MOV.U32 R18, RZ, RZ, R24 ;  /* 0x000000ffff127224 */ /* 0x000fc600078e0018 */
[----:B------:R-:W4:Y:S01]  /*66740*/  LDL.LU R24, [R1+0xe10] ;  /* 0x000e100001187983 */ /* 0x000f220000300800 */
[----:B------:R-:W-:Y:S02]  /*66750*/  IMAD.MOV.U32 R51, RZ, RZ, R5 ;  /* 0x000000ffff337224 */ /* 0x000fe400078e0005 */
[----:B------:R-:W-:Y:S01]  /*66760*/  IMAD.MOV.U32 R30, RZ, RZ, R4 ;  /* 0x000000ffff1e7224 */ /* 0x000fe200078e0004 */
        /* <DEDUP_REMOVED lines=21> */
[C---:B--2---:R-:W-:Y:S03]  /*668c0*/  HMMA.16816.F32 R4, R12.reuse, R6, R8 ;  /* 0x000000060c04723c */ /* 0x044fe60000001808 */
[----:B------:R-:W2:Y:S04]  /*668d0*/  LDL.LU.64 R10, [R1+0x32c8] ;  /* 0x0032c800010a7983 */ /* 0x000ea80000300a00 */
[----:B------:R-:W2:Y:S01]  /*668e0*/  LDL.LU.64 R8, [R1+0x32c0] ;  /* 0x0032c00001087983 */ /* 0x000ea20000300a00 */
[C---:B---3--:R-:W-:Y:S11]  /*668f0*/  HMMA.16816.F32 R56, R12.reuse, R58, R20 ;  /* 0x0000003a0c38723c */ /* 0x048ff60000001814 */
[----:B------:R0:W-:Y:S04]  /*66900*/  STL.64 [R1+0x6c0], R4 ;  /* 0x0006c00401007387 */ /* 0x0001e80000100a00 */
[----:B------:R1:W-:Y:S04]  /*66910*/  STL.64 [R1+0x6c8], R6 ;  /* 0x0006c80601007387 */ /* 0x0003e80000100a00 */
[----:B0-----:R-:W3:Y:S01]  /*66920*/  LDL.LU R4, [R1+0xd70] ;  /* 0x000d700001047983 */ /* 0x001ee20000300800 */
[C---:B----4-:R-:W-:Y:S03]  /*66930*/  HMMA.16816.F32 R16, R12.reuse, R18, R52 ;  /* 0x000000120c10723c */ /* 0x050fe60000001834 */
[----:B------:R-:W3:Y:S04]  /*66940*/  LDL.LU R5, [R1+0xd74] ;  /* 0x000d740001057983 */ /* 0x000ee80000300800 */
[----:B-1----:R-:W3:Y:S04]  /*66950*/  LDL.LU R6, [R1+0xd78] ;  /* 0x000d780001067983 */ /* 0x002ee80000300800 */
[----:B------:R-:W3:Y:S04]  /*66960*/  LDL.LU R7, [R1+0xd7c] ;  /* 0x000d7c0001077983 */ /* 0x000ee80000300800 */
[----:B------:R-:W4:Y:S04]  /*66970*/  LDL.LU.64 R22, [R1+0x32b8] ;  /* 0x0032b80001167983 */ /* 0x000f280000300a00 */
        /* <DEDUP_REMOVED lines=21> */
[----:B------:R-:W2:Y:S01]  /*66ad0*/  LDL.LU R26, [R1+0x3278] ;  /* 0x00327800011a7983 */ /* 0x000ea20000300800 */
[----:B------:R-:W-:-:S07]  /*66ae0*/  IMAD.MOV.U32 R31, RZ, RZ, R3 ;  /* 0x000000ffff1f7224 */ /* 0x000fce00078e0003 */
[----:B------:R-:W-:Y:S01]  /*66af0*/  HMMA.16816.F32 R28, R12, R30, R44 ;  /* 0x0000001e0c1c723c */ /* 0x000fe2000000182c */
[----:B------:R-:W-:Y:S01]  /*66b00*/  IMAD.MOV.U32 R25, RZ, RZ, R50 ;  /* 0x000000ffff197224 */ /* 0x000fe200078e0032 */
[----:B------:R-:W-:Y:S01]  /*66b10*/  STL.64 [R1+0x790], R48 ;  /* 0x0007903001007387 */ /* 0x000fe20000100a00 */
[----:B------:R-:W-:-:S03]  /*66b20*/  IMAD.MOV.U32 R24, RZ, RZ, R48 ;  /* 0x000000ffff187224 */ /* 0x000fc600078e0030 */
[----:B------:R0:W-:Y:S04]  /*66b30*/  STL.64 [R1+0x798], R50 ;  /* 0x0007983201007387 */ /* 0x0001e80000100a00 */
[----:B0-----:R-:W3:Y:S04]  /*66b40*/  LDL.LU.64 R50, [R1+0x3270] ;  /* 0x0032700001327983 */ /* 0x001ee80000300a00 */
[----:B------:R-:W3:Y:S04]  /*66b50*/  LDL.LU.64 R48, [R1+0x3268] ;  /* 0x0032680001307983 */ /* 0x000ee80000300a00 */
[----:B--2---:R-:W-:Y:S04]  /*66b60*/  STL [R1+0x31f0], R26 ;  /* 0x0031f01a01007387 */ /* 0x004fe80000100800 */
        /* <DEDUP_REMOVED lines=8> */
[----:B------:R0:W-:Y:S04]  /*66bf0*/  STL.64 [R1+0x7a8], R30 ;  /* 0x0007a81e01007387 */ /* 0x0001e80000100a00 */
[----:B0-----:R-:W2:Y:S01]  /*66c00*/  LDL.LU.64 R30, [R1+0x3250] ;  /* 0x00325000011e7983 */ /* 0x001ea20000300a00 */
[C---:B----4-:R-:W-:Y:S08]  /*66c10*/  HMMA.16816.F32 R20, R12.reuse, R22, R36 ;  /* 0x000000160c14723c */ /* 0x050ff00000001824 */
        /* <DEDUP_REMOVED lines=15> */
[----:B0-----:R-:W2:Y:S02]  /*66d10*/  LDL.LU.64 R22, [R1+0x3228] ;  /* 0x0032280001167983 */ /* 0x001ea40000300a00 */
[C---:B--2---:R-:W-:Y:S02]  /*66d20*/  HMMA.16816.F32 R20, R12.reuse, R22, R32 ;  /* 0x000000160c14723c */ /* 0x044fe40000001820 */
[----:B------:R-:W2:Y:S04]  /*66d30*/  LDL.LU.64 R34, [R1+0x3220] ;  /* 0x0032200001227983 */ /* 0x000ea80000300a00 */
[----:B------:R-:W3:Y:S02]  /*66d40*/  LDL.LU.64 R32, [R1+0x3218] ;  /* 0x0032180001207983 */ /* 0x000ee40000300a00 */
[C---:B------:R-:W-:Y:S11]  /*66d50*/  HMMA.16816.F32 R24, R12.reuse, R38, R24 ;  /* 0x000000260c18723c */ /* 0x040ff60000001818 */
[----:B------:R-:W-:Y:S04]  /*66d60*/  STL.64 [R1+0x820], R20 ;  /* 0x0008201401007387 */ /* 0x000fe80000100a00 */
[----:B------:R0:W-:Y:S01]  /*66d70*/  STL.64 [R1+0x828], R22 ;  /* 0x0008281601007387 */ /* 0x0001e20000100a00 */
[C---:B------:R-:W-:Y:S03]  /*66d80*/  HMMA.16816.F32 R16, R12.reuse, R42, R16 ;  /* 0x0000002a0c10723c */ /* 0x040fe60000001810 */
[----:B0-----:R-:W3:Y:S04]  /*66d90*/  LDL.LU.64 R22, [R1+0x3210] ;  /* 0x0032100001167983 */ /* 0x001ee80000300a00 */
[----:B------:R-:W3:Y:S01]  /*66da0*/  LDL.LU.64 R20, [R1+0x3208] ;  /* 0x0032080001147983 */ /* 0x000ee20000300a00 */
        /* <DEDUP_REMOVED lines=10> */
[----:B---3--:R-:W-:Y:S04]  /*66e50*/  STL.64 [R1+0x31d8], R32 ;  /* 0x0031d82001007387 */ /* 0x008fe80000100a00 */
[----:B------:R0:W-:Y:S04]  /*66e60*/  STL.64 [R1+0x800], R24 ;  /* 0x0008001801007387 */ /* 0x0001e80000100a00 */
[----:B------:R1:W-:Y:S04]  /*66e70*/  STL.64 [R1+0x808], R26 ;  /* 0x0008081a01007387 */ /* 0x0003e80000100a00 */
[----:B0-----:R-:W3:Y:S04]  /*66e80*/  LDL.LU R24, [R1+0x860] ;  /* 0x0008600001187983 */ /* 0x001ee80000300800 */
[----:B------:R-:W-:Y:S04]  /*66e90*/  STL.64 [R1+0x7f0], R16 ;  /* 0x0007f01001007387 */ /* 0x000fe80000100a00 */
[----:B------:R-:W-:Y:S04]  /*66ea0*/  STL.64 [R1+0x7f8], R18 ;  /* 0x0007f81201007387 */ /* 0x000fe80000100a00 */
[----:B------:R0:W-:Y:S04]  /*66eb0*/  STL.64 [R1+0x7e0], R8 ;  /* 0x0007e00801007387 */ /* 0x0001e80000100a00 */
[----:B------:R0:W-:Y:S04]  /*66ec0*/  STL.64 [R1+0x7e8], R10 ;  /* 0x0007e80a01007387 */ /* 0x0001e80000100a00 */
[----:B------:R-:W3:Y:S04]  /*66ed0*/  LDL.LU R25, [R1+0x864] ;  /* 0x0008640001197983 */ /* 0x000ee80000300800 */
[----:B-1----:R-:W3:Y:S04]  /*66ee0*/  LDL.LU R26, [R1+0x868] ;  /* 0x00086800011a7983 */ /* 0x002ee80000300800 */
[----:B------:R-:W3:Y:S01]  /*66ef0*/  LDL.LU R27, [R1+0x86c] ;  /* 0x00086c00011b7983 */ /* 0x000ee20000300800 */
[C---:B------:R-:W-:Y:S03]  /*66f00*/  HMMA.16816.F32 R4, R12.reuse, R50, R4 ;  /* 0x000000320c04723c */ /* 0x040fe60000001804 */
[----:B------:R1:W-:Y:S04]  /*66f10*/  STL.64 [R1+0x31d0], R46 ;  /* 0x0031d02e01007387 */ /* 0x0003e80000100a00 */
[----:B------:R-:W-:Y:S04]  /*66f20*/  STL.64 [R1+0x31c8], R44 ;  /* 0x0031c82c01007387 */ /* 0x000fe80000100a00 */
[----:B0-----:R-:W4:Y:S08]  /*66f30*/  LDL.LU R8, [R1+0x660] ;  /* 0x0006600001087983 */ /* 0x001f300000300800 */
[----:B------:R0:W-:Y:S04]  /*66f40*/  STL.64 [R1+0x7d0], R4 ;  /* 0x0007d00401007387 */ /* 0x0001e80000100a00 */
[----:B------:R0:W-:Y:S04]  /*66f50*/  STL.64 [R1+0x7d8], R6 ;  /* 0x0007d80601007387 */ /* 0x0001e80000100a00 */
[----:B------:R-:W4:Y:S04]  /*66f60*/  LDL.LU R9, [R1+0x664] ;  /* 0x0006640001097983 */ /* 0x000f280000300800 */
[----:B------:R-:W4:Y:S04]  /*66f70*/  LDL.LU R10, [R1+0x668] ;  /* 0x00066800010a7983 */ /* 0x000f280000300800 */
[----:B------:R-:W4:Y:S04]  /*66f80*/  LDL.LU R11, [R1+0x66c] ;  /* 0x00066c00010b7983 */ /* 0x000f280000300800 */
[----:B-1----:R-:W4:Y:S04]  /*66f90*/  LDL.LU.64 R46, [R1+0xa8] ;  /* 0x0000a800012e7983 */ /* 0x002f280000300a00 */
        /* <DEDUP_REMOVED lines=8> */
[----:B------:R-:W4:Y:S04]  /*67020*/  LDL.LU.64 R34, [R1+0x88] ;  /* 0x0000880001227983 */ /* 0x000f280000300a00 */
[----:B------:R-:W-:Y:S04]  /*67030*/  STL.64 [R1+0x31c0], R50 ;  /* 0x0031c03201007387 */ /* 0x000fe80000100a00 */
[----:B------:R0:W-:Y:S04]  /*67040*/  STL.64 [R1+0x31b8], R48 ;  /* 0x0031b83001007387 */ /* 0x0001e80000100a00 */
[----:B0-----:R-:W4:Y:S04]  /*67050*/  LDL.LU R48, [R1+0x5a0] ;  /* 0x0005a00001307983 */ /* 0x001f280000300800 */
[----:B------:R-:W4:Y:S04]  /*67060*/  LDL.LU R49, [R1+0x5a4] ;  /* 0x0005a40001317983 */ /* 0x000f280000300800 */
[----:B------:R-:W4:Y:S04]  /*67070*/  LDL.LU R50, [R1+0x5a8] ;  /* 0x0005a80001327983 */ /* 0x000f280000300800 */
[----:B------:R-:W4:Y:S04]  /*67080*/  LDL.LU R51, [R1+0x5ac] ;  /* 0x0005ac0001337983 */ /* 0x000f280000300800 */
[----:B------:R-:W-:Y:S04]  /*67090*/  STL.64 [R1+0x31b0], R54 ;  /* 0x0031b03601007387 */ /* 0x000fe80000100a00 */
[----:B------:R0:W-:Y:S01]  /*670a0*/  STL.64 [R1+0x31a8], R52 ;  /* 0x0031a83401007387 */ /* 0x0001e20000100a00 */
[----:B--2---:R-:W-:-:S15]  /*670b0*/  HMMA.16816.F32 R28, R12, R54, R28 ;  /* 0x000000360c1c723c */ /* 0x004fde000000181c */
[----:B------:R-:W-:-:S04]  /*670c0*/  NOP ;  /* 0x0000000000007918 */ /* 0x000fc80000000000 */
[----:B------:R-:W-:Y:S04]  /*670d0*/  STL.64 [R1+0x7c0], R28 ;  /* 0x0007c01c01007387 */ /* 0x000fe80000100a00 */
[----:B------:R3:W-:Y:S04]  /*670e0*/  STL.64 [R1+0x7c8], R30 ;  /* 0x0007c81e01007387 */ /* 0x0007e80000100a00 */
[----:B0-----:R-:W2:Y:S04]  /*670f0*/  LDL.LU R52, [R1+0x530] ;  /* 0x0005300001347983 */ /* 0x001ea80000300800 */
[----:B------:R-:W2:Y:S04]  /*67100*/  LDL.LU R53, [R1+0x534] ;  /* 0x0005340001357983 */ /* 0x000ea80000300800 */
[----:B------:R-:W2:Y:S04]  /*67110*/  LDL.LU R54, [R1+0x538] ;  /* 0x0005380001367983 */ /* 0x000ea80000300800 */
[----:B------:R-:W2:Y:S01]  /*67120*/  LDL.LU R55, [R1+0x53c] ;  /* 0x00053c0001377983 */ /* 0x000ea20000300800 */
[----:B---3--:R-:W-:Y:S03]  /*67130*/  HMMA.16816.F32 R28, R12, R58, R24 ;  /* 0x0000003a0c1c723c */ /* 0x008fe60000001818 */
[----:B------:R-:W4:Y:S04]  /*67140*/  LDL.LU.64 R14, [R1+0xc8] ;  /* 0x0000c800010e7983 */ /* 0x000f280000300a00 */
[----:B------:R-:W3:-:S12]  /*67150*/  LDL.LU R24, [R1+0x510] ;  /* 0x0005100001187983 */ /* 0x000ed80000300800 */
[----:B------:R-:W-:Y:S04]  /*67160*/  STL.64 [R1+0x7b0], R28 ;  /* 0x0007b01c01007387 */ /* 0x000fe80000100a00 */
[----:B------:R0:W-:Y:S04]  /*67170*/  STL.64 [R1+0x7b8], R30 ;  /* 0x0007b81e01007387 */ /* 0x0001e80000100a00 */
[----:B------:R-:W3:Y:S04]  /*67180*/  LDL.LU R25, [R1+0x514] ;  /* 0x0005140001197983 */ /* 0x000ee80000300800 */
[----:B------:R-:W3:Y:S04]  /*67190*/  LDL.LU R26, [R1+0x518] ;  /* 0x00051800011a7983 */ /* 0x000ee80000300800 */
[----:B------:R-:W3:Y:S04]  /*671a0*/  LDL.LU R27, [R1+0x51c] ;  /* 0x00051c00011b7983 */ /* 0x000ee80000300800 */
[----:B0-----:R-:W3:Y:S04]  /*671b0*/  LDL.LU.64 R30, [R1+0x78] ;  /* 0x00007800011e7983 */ /* 0x001ee80000300a00 */
[----:B------:R0:W-:Y:S04]  /*671c0*/  STL.64 [R1+0x31a0], R58 ;  /* 0x0031a03a01007387 */ /* 0x0001e80000100a00 */
[----:B------:R-:W-:Y:S04]  /*671d0*/  STL.64 [R1+0x3198], R56 ;  /* 0x0031983801007387 */ /* 0x000fe80000100a00 */
[----:B0-----:R-:W2:Y:S01]  /*671e0*/  LDL.LU.64 R58, [R1+0xb8] ;  /* 0x0000b800013a7983 */ /* 0x001ea20000300a00 */
[----:B----4-:R-:W-:-:S15]  /*671f0*/  HMMA.16816.F32 R8, R20, R14, R8 ;  /* 0x0000000e1408723c */ /* 0x010fde0000001808 */
[----:B------:R-:W-:-:S04]  /*67200*/  NOP ;  /* 0x0000000000007918 */ /* 0x000fc80000000000 */
[----:B------:R-:W-:Y:S04]  /*67210*/  STL.64 [R1+0xc90], R8 ;  /* 0x000c900801007387 */ /* 0x000fe80000100a00 */
[----:B------:R0:W-:Y:S04]  /*67220*/  STL.64 [R1+0xc98], R10 ;  /* 0x000c980a01007387 */ /* 0x0001e80000100a00 */
[----:B------:R-:W4:Y:S04]  /*67230*/  LDL.LU R12, [R1+0x500] ;  /* 0x00050000010c7983 */ /* 0x000f280000300800 */
[----:B------:R-:W4:Y:S01]  /*67240*/  LDL.LU R13, [R1+0x504] ;  /* 0x00050400010d7983 */ /* 0x000f220000300800 */
[----:B0-----:R-:W-:-:S02]  /*67250*/  IMAD.MOV.U32 R11, RZ, RZ, R14 ;  /* 0x000000ffff0b7224 */ /* 0x001fc400078e000e */
[----:B------:R-:W-:Y:S01]  /*67260*/  IMAD.MOV.U32 R10, RZ, RZ, R15 ;  /* 0x000000ffff0a7224 */ /* 0x000fe200078e000f */
[----:B------:R-:W4:Y:S04]  /*67270*/  LDL.LU R14, [R1+0x508] ;  /* 0x00050800010e7983 */ /* 0x000f280000300800 */
[----:B------:R-:W4:Y:S01]  /*67280*/  LDL.LU R15, [R1+0x50c] ;  /* 0x00050c00010f7983 */ /* 0x000f220000300800 */
[----:B--2---:R-:W-:-:S15]  /*67290*/  HMMA.16816.F32 R16, R20, R58, R16 ;  /* 0x0000003a1410723c */ /* 0x004fde0000001810 */
[----:B------:R-:W-:-:S04]  /*672a0*/  NOP ;  /* 0x0000000000007918 */ /* 0x000fc80000000000 */
[----:B------:R-:W-:Y:S04]  /*672b0*/  STL.64 [R1+0xb60], R16 ;  /* 0x000b601001007387 */ /* 0x000fe80000100a00 */
[----:B------:R0:W-:Y:S04]  /*672c0*/  STL.64 [R1+0xb68], R18 ;  /* 0x000b681201007387 */ /* 0x0001e80000100a00 */
[----:B0-----:R-:W2:Y:S01]  /*672d0*/  LDL.LU.64 R18, [R1+0x3200] ;  /* 0x0032000001127983 */ /* 0x001ea20000300a00 */
[----:B------:R-:W-:Y:S01]  /*672e0*/  HMMA.16816.F32 R48, R20, R46, R48 ;  /* 0x0000002e1430723c */ /* 0x000fe20000001830 */
[----:B------:R-:W-:-:S02]  /*672f0*/  IMAD.MOV.U32 R17, RZ, RZ, R58 ;  /* 0x000000ffff117224 */ /* 0x000fc400078e003a */
[----:B------:R-:W-:Y:S02]  /*67300*/  IMAD.MOV.U32 R16, RZ, RZ, R59 ;  /* 0x000000ffff107224 */ /* 0x000fe400078e003b */
[----:B------:R-:W-:Y:S02]  /*67310*/  IMAD.MOV.U32 R60, RZ, RZ, R46 ;  /* 0x000000ffff3c7224 */ /* 0x000fe400078e002e */
[----:B------:R-:W-:-:S12]  /*67320*/  IMAD.MOV.U32 R3, RZ, RZ, R47 ;  /* 0x000000ffff037224 */ /* 0x000fd800078e002f */
[----:B------:R0:W-:Y:S04]  /*67330*/  STL.64 [R1+0xb70], R48 ;  /* 0x000b703001007387 */ /* 0x0001e80000100a00 */
[----:B------:R1:W-:Y:S04]  /*67340*/  STL.64 [R1+0xb78], R50 ;  /* 0x000b783201007387 */ /* 0x0003e80000100a00 */
[----:B0-----:R-:W4:Y:S04]  /*67350*/  LDL.LU R48, [R1+0x4f0] ;  /* 0x0004f00001307983 */ /* 0x001f280000300800 */
[----:B------:R-:W4:Y:S04]  /*67360*/  LDL.LU R49, [R1+0x4f4] ;  /* 0x0004f40001317983 */ /* 0x000f280000300800 */
[----:B-1----:R-:W4:Y:S04]  /*67370*/  LDL.LU R50, [R1+0x4f8] ;  /* 0x0004f80001327983 */ /* 0x002f280000300800 */
[----:B------:R-:W4:Y:S04]  /*67380*/  LDL.LU R51, [R1+0x4fc] ;  /* 0x0004fc0001337983 */ /* 0x000f280000300800 */
[----:B------:R-:W4:Y:S01]  /*67390*/  LDL.LU.64 R46, [R1+0x58] ;  /* 0x00005800012e7983 */ /* 0x000f220000300a00 */
[C---:B---3--:R-:W-:Y:S08]  /*673a0*/  HMMA.16816.F32 R24, R20.reuse, R30, R24 ;  /* 0x0000001e1418723c */ /* 0x048ff00000001818 */
[C---:B--2---:R-:W-:Y:S08]  /*673b0*/  HMMA.16816.F32 R56, R20.reuse, R18, R52 ;  /* 0x000000121438723c */ /* 0x044ff00000001834 */
[----:B------:R-:W-:Y:S01]  /*673c0*/  HMMA.16816.F32 R52, R20, R34, R4 ;  /* 0x000000221434723c */ /* 0x000fe20000001804 */
[----:B------:R-:W-:-:S02]  /*673d0*/  IMAD.MOV.U32 R5, RZ, RZ, R34 ;  /* 0x000000ffff057224 */ /* 0x000fc400078e0022 */
[----:B------:R-:W-:-:S08]  /*673e0*/  IMAD.MOV.U32 R4, RZ, RZ, R35 ;  /* 0x000000ffff047224 */ /* 0x000fd000078e0023 */
[----:B------:R-:W-:Y:S04]  /*673f0*/  STL.64 [R1+0xb80], R56 ;  /* 0x000b803801007387 */ /* 0x000fe80000100a00 */
[----:B------:R0:W-:Y:S04]  /*67400*/  STL.64 [R1+0xb88], R58 ;  /* 0x000b883a01007387 */ /* 0x0001e80000100a00 */
[----:B------:R1:W-:Y:S04]  /*67410*/  STL.64 [R1+0xb90], R52 ;  /* 0x000b903401007387 */ /* 0x0003e80000100a00 */
[----:B------:R2:W-:Y:S04]  /*67420*/  STL.64 [R1+0xb98], R54 ;  /* 0x000b983601007387 */ /* 0x0005e80000100a00 */
[----:B------:R-:W3:Y:S04]  /*67430*/  LDL.LU R32, [R1+0x4e0] ;  /* 0x0004e00001207983 */ /* 0x000ee80000300800 */
[----:B------:R-:W3:Y:S04]  /*67440*/  LDL.LU R33, [R1+0x4e4] ;  /* 0x0004e40001217983 */ /* 0x000ee80000300800 */
[----:B------:R-:W3:Y:S04]  /*67450*/  LDL.LU R34, [R1+0x4e8] ;  /* 0x0004e80001227983 */ /* 0x000ee80000300800 */
[----:B------:R-:W3:Y:S04]  /*67460*/  LDL.LU R35, [R1+0x4ec] ;  /* 0x0004ec0001237983 */ /* 0x000ee80000300800 */
[----:B0-----:R-:W3:Y:S01]  /*67470*/  LDL.LU.64 R58, [R1+0x48] ;  /* 0x00004800013a7983 */ /* 0x001ee20000300a00 */
[----:B------:R-:W-:-:S03]  /*67480*/  IMAD.MOV.U32 R7, RZ, RZ, R30 ;  /* 0x000000ffff077224 */ /* 0x000fc600078e001e */
[----:B-1----:R-:W3:Y:S01]  /*67490*/  LDL.LU R52, [R1+0x4d0] ;  /* 0x0004d00001347983 */ /* 0x002ee20000300800 */
[----:B------:R-:W-:-:S03]  /*674a0*/  IMAD.MOV.U32 R6, RZ, RZ, R31 ;  /* 0x000000ffff067224 */ /* 0x000fc600078e001f */
[----:B------:R-:W3:Y:S04]  /*674b0*/  LDL.LU R53, [R1+0x4d4] ;  /* 0x0004d40001357983 */ /* 0x000ee80000300800 */
[----:B--2---:R-:W2:Y:S04]  /*674c0*/  LDL.LU R54, [R1+0x4d8] ;  /* 0x0004d80001367983 */ /* 0x004ea80000300800 */
[----:B------:R-:W2:Y:S04]  /*674d0*/  LDL.LU R55, [R1+0x4dc] ;  /* 0x0004dc0001377983 */ /* 0x000ea80000300800 */
[----:B------:R-:W2:Y:S04]  /*674e0*/  LDL.LU.64 R30, [R1+0x31f8] ;  /* 0x0031f800011e7983 */ /* 0x000ea80000300a00 */
[----:B------:R-:W-:Y:S04]  /*674f0*/  STL.64 [R1+0xba0], R24 ;  /* 0x000ba01801007387 */ /* 0x000fe80000100a00 */
[----:B------:R0:W-:Y:S02]  /*67500*/  STL.64 [R1+0xba8], R26 ;  /* 0x000ba81a01007387 */ /* 0x0001e40000100a00 */
[----:B0-----:R-:W-:-:S02]  /*67510*/  IMAD.MOV.U32 R27, RZ, RZ, R25 ;  /* 0x000000ffff1b7224 */ /* 0x001fc400078e0019 */
[----:B------:R-:W2:Y:S04]  /*67520*/  LDL.LU R26, [R1+0x31f0] ;  /* 0x0031f000011a7983 */ /* 0x000ea80000300800 */
[----:B------:R-:W2:Y:S01]  /*67530*/  LDL.LU.64 R24, [R1+0x31e8] ;  /* 0x0031e80001187983 */ /* 0x000ea20000300a00 */
[C---:B----4-:R-:W-:Y:S08]  /*67540*/  HMMA.16816.F32 R48, R20.reuse, R46, R48 ;  /* 0x0000002e1430723c */ /* 0x050ff00000001830 */
[C---:B---3--:R-:W-:Y:S08]  /*67550*/  HMMA.16816.F32 R32, R20.reuse, R58, R32 ;  /* 0x0000003a1420723c */ /* 0x048ff00000001820 */
[----:B--2---:R-:W-:Y:S01]  /*67560*/  HMMA.16816.F32 R12, R20, R30, R12 ;  /* 0x0000001e140c723c */ /* 0x004fe2000000180c */
[----:B------:R-:W-:-:S02]  /*67570*/  IMAD.MOV.U32 R9, RZ, RZ, R30 ;  /* 0x000000ffff097224 */ /* 0x000fc400078e001e */
[----:B------:R-:W-:Y:S01]  /*67580*/  IMAD.MOV.U32 R8, RZ, RZ, R31 ;  /* 0x000000ffff087224 */ /* 0x000fe200078e001f */
[----:B------:R-:W-:Y:S04]  /*67590*/  STL.64 [R1+0x30c8], R26 ;  /* 0x0030c81a01007387 */ /* 0x000fe80000100a00 */
[----:B------:R0:W-:Y:S11]  /*675a0*/  STL.64 [R1+0x30c0], R24 ;  /* 0x0030c01801007387 */ /* 0x0001f60000100a00 */
[----:B------:R1:W-:Y:S04]  /*675b0*/  STL.64 [R1+0xc30], R12 ;  /* 0x000c300c01007387 */ /* 0x0003e80000100a00 */
[----:B------:R-:W-:Y:S04]  /*675c0*/  STL.64 [R1+0xc38], R14 ;  /* 0x000c380e01007387 */ /* 0x000fe80000100a00 */
[----:B------:R-:W2:Y:S04]  /*675d0*/  LDL.LU R28, [R1+0x4c0] ;  /* 0x0004c000011c7983 */ /* 0x000ea80000300800 */
[----:B------:R-:W2:Y:S04]  /*675e0*/  LDL.LU R29, [R1+0x4c4] ;  /* 0x0004c400011d7983 */ /* 0x000ea80000300800 */
[----:B------:R-:W2:Y:S04]  /*675f0*/  LDL.LU R30, [R1+0x4c8] ;  /* 0x0004c800011e7983 */ /* 0x000ea80000300800 */
[----:B------:R-:W2:Y:S04]  /*67600*/  LDL.LU R31, [R1+0x4cc] ;  /* 0x0004cc00011f7983 */ /* 0x000ea80000300800 */
[----:B0-----:R-:W3:Y:S04]  /*67610*/  LDL.LU R24, [R1+0x430] ;  /* 0x0004300001187983 */ /* 0x001ee80000300800 */
[----:B------:R-:W3:Y:S04]  /*67620*/  LDL.LU R25, [R1+0x434] ;  /* 0x0004340001197983 */ /* 0x000ee80000300800 */
[----:B------:R-:W3:Y:S04]  /*67630*/  LDL.LU R26, [R1+0x438] ;  /* 0x00043800011a7983 */ /* 0x000ee80000300800 */
[----:B------:R-:W3:Y:S01]  /*67640*/  LDL.LU R27, [R1+0x43c] ;  /* 0x00043c00011b7983 */ /* 0x000ee20000300800 */
[----:B-1----:R-:W-:-:S03]  /*67650*/  IMAD.MOV.U32 R13, RZ, RZ, R46 ;  /* 0x000000ffff0d7224 */ /* 0x002fc600078e002e */
[----:B------:R0:W-:Y:S01]  /*67660*/  STL.64 [R1+0xc20], R48 ;  /* 0x000c203001007387 */ /* 0x0001e20000100a00 */
[----:B------:R-:W-:-:S03]  /*67670*/  IMAD.MOV.U32 R12, RZ, RZ, R47 ;  /* 0x000000ffff0c7224 */ /* 0x000fc600078e002f */
[----:B------:R1:W-:Y:S04]  /*67680*/  STL.64 [R1+0xc28], R50 ;  /* 0x000c283201007387 */ /* 0x0003e80000100a00 */
[----:B------:R-:W4:Y:S04]  /*67690*/  LDL.LU R44, [R1+0x4b0] ;  /* 0x0004b000012c7983 */ /* 0x000f280000300800 */
[----:B------:R-:W4:Y:S04]  /*676a0*/  LDL.LU R45, [R1+0x4b4] ;  /* 0x0004b400012d7983 */ /* 0x000f280000300800 */
[----:B------:R-:W4:Y:S04]  /*676b0*/  LDL.LU R46, [R1+0x4b8] ;  /* 0x0004b800012e7983 */ /* 0x000f280000300800 */
[----:B------:R-:W4:Y:S04]  /*676c0*/  LDL.LU R47, [R1+0x4bc] ;  /* 0x0004bc00012f7983 */ /* 0x000f280000300800 */
[----:B0-----:R-:W3:Y:S04]  /*676d0*/  LDL.LU R48, [R1+0x4a0] ;  /* 0x0004a00001307983 */ /* 0x001ee80000300800 */
[----:B------:R-:W3:Y:S04]  /*676e0*/  LDL.LU R49, [R1+0x4a4] ;  /* 0x0004a40001317983 */ /* 0x000ee80000300800 */
[----:B-1----:R-:W3:Y:S04]  /*676f0*/  LDL.LU R50, [R1+0x4a8] ;  /* 0x0004a80001327983 */ /* 0x002ee80000300800 */
[----:B------:R-:W3:Y:S04]  /*67700*/  LDL.LU R51, [R1+0x4ac] ;  /* 0x0004ac0001337983 */ /* 0x000ee80000300800 */
[----:B------:R-:W-:Y:S04]  /*67710*/  STL.64 [R1+0xc10], R32 ;  /* 0x000c102001007387 */ /* 0x000fe80000100a00 */
[----:B------:R0:W-:Y:S04]  /*67720*/  STL.64 [R1+0xc18], R34 ;  /* 0x000c182201007387 */ /* 0x0001e80000100a00 */
[----:B0-----:R-:W3:Y:S04]  /*67730*/  LDL.LU.64 R34, [R1+0x31e0] ;  /* 0x0031e00001227983 */ /* 0x001ee80000300a00 */
[----:B------:R-:W3:Y:S01]  /*67740*/  LDL.LU.64 R32, [R1+0x31d8] ;  /* 0x0031d80001207983 */ /* 0x000ee20000300a00 */
[----:B------:R-:W-:-:S02]  /*67750*/  IMAD.MOV.U32 R15, RZ, RZ, R58 ;  /* 0x000000ffff0f7224 */ /* 0x000fc400078e003a */
[----:B------:R-:W-:Y:S01]  /*67760*/  IMAD.MOV.U32 R14, RZ, RZ, R59 ;  /* 0x000000ffff0e7224 */ /* 0x000fe200078e003b */
[C---:B--2---:R-:W-:Y:S08]  /*67770*/  HMMA.16816.F32 R28, R20.reuse, R38, R28 ;  /* 0x00000026141c723c */ /* 0x044ff0000000181c */
[C---:B----4-:R-:W-:Y:S08]  /*67780*/  HMMA.16816.F32 R44, R20.reuse, R42, R44 ;  /* 0x0000002a142c723c */ /* 0x050ff0000000182c */
[----:B---3--:R-:W-:Y:S01]  /*67790*/  HMMA.16816.F32 R56, R20, R34, R52 ;  /* 0x000000221438723c */ /* 0x008fe20000001834 */
[----:B------:R-:W2:-:S15]  /*677a0*/  LDL.LU R52, [R1+0x490] ;  /* 0x0004900001347983 */ /* 0x000e9e0000300800 */
[----:B------:R-:W-:-:S03]  /*677b0*/  NOP ;  /* 0x0000000000007918 */ /* 0x000fc60000000000 */
        /* <DEDUP_REMOVED lines=10> */
[----:B------:R-:W-:Y:S04]  /*67860*/  STL.64 [R1+0x3120], R32 ;  /* 0x0031202001007387 */ /* 0x000fe80000100a00 */
[----:B------:R0:W-:Y:S04]  /*67870*/  STL.64 [R1+0xbf0], R28 ;  /* 0x000bf01c01007387 */ /* 0x0001e80000100a00 */
[----:B------:R1:W-:Y:S04]  /*67880*/  STL.64 [R1+0xbf8], R30 ;  /* 0x000bf81e01007387 */ /* 0x0003e80000100a00 */
[----:B0-----:R-:W4:Y:S04]  /*67890*/  LDL.LU R28, [R1+0x470] ;  /* 0x00047000011c7983 */ /* 0x001f280000300800 */
[----:B------:R-:W4:Y:S04]  /*678a0*/  LDL.LU R29, [R1+0x474] ;  /* 0x00047400011d7983 */ /* 0x000f280000300800 */
[----:B-1----:R-:W4:Y:S04]  /*678b0*/  LDL.LU R30, [R1+0x478] ;  /* 0x00047800011e7983 */ /* 0x002f280000300800 */
        /* <DEDUP_REMOVED lines=32> */
[----:B----4-:R-:W-:Y:S01]  /*67ac0*/  STL.64 [R1+0x3130], R48 ;  /* 0x0031303001007387 */ /* 0x010fe20000100a00 */
        /* <DEDUP_REMOVED lines=12> */
[----:B--2---:R-:W-:Y:S03]  /*67b90*/  HMMA.16816.F32 R20, R20, R58, R28 ;  /* 0x0000003a1414723c */ /* 0x004fe6000000181c */
[----:B------:R-:W3:Y:S04]  /*67ba0*/  LDL.LU.64 R30, [R1+0x3190] ;  /* 0x00319000011e7983 */ /* 0x000ee80000300a00 */
[----:B------:R-:W3:Y:S01]  /*67bb0*/  LDL.LU.64 R28, [R1+0x3188] ;  /* 0x00318800011c7983 */ /* 0x000ee20000300a00 */
[----:B------:R-:W-:-:S02]  /*67bc0*/  IMAD.MOV.U32 R50, RZ, RZ, R11 ;  /* 0x000000ffff327224 */ /* 0x000fc400078e000b */
[----:B------:R-:W-:Y:S02]  /*67bd0*/  IMAD.MOV.U32 R51, RZ, RZ, R10 ;  /* 0x000000ffff337224 */ /* 0x000fe400078e000a */
[----:B------:R-:W-:Y:S02]  /*67be0*/  IMAD.MOV.U32 R42, RZ, RZ, R17 ;  /* 0x000000ffff2a7224 */ /* 0x000fe400078e0011 */
[----:B------:R-:W-:Y:S02]  /*67bf0*/  IMAD.MOV.U32 R43, RZ, RZ, R16 ;  /* 0x000000ffff2b7224 */ /* 0x000fe400078e0010 */
[----:B------:R-:W-:Y:S02]  /*67c00*/  IMAD.MOV.U32 R34, RZ, RZ, R60 ;  /* 0x000000ffff227224 */ /* 0x000fe400078e003c */
[----:B------:R-:W-:Y:S01]  /*67c10*/  IMAD.MOV.U32 R35, RZ, RZ, R3 ;  /* 0x000000ffff237224 */ /* 0x000fe200078e0003 */
[----:B------:R-:W-:Y:S01]  /*67c20*/  STL.64 [R1+0x30d8], R58 ;  /* 0x0030d83a01007387 */ /* 0x000fe20000100a00 */
[----:B------:R-:W0:Y:S03]  /*67c30*/  LDC R60, c[0x0][0x3a8] ;  /* 0x0000ea00ff3c7b82 */ /* 0x000e260000000800 */
[----:B----4-:R-:W-:Y:S04]  /*67c40*/  STL.64 [R1+0x30d0], R56 ;  /* 0x0030d03801007387 */ /* 0x010fe80000100a00 */
[----:B------:R-:W-:Y:S04]  /*67c50*/  STL.64 [R1+0xbb0], R20 ;  /* 0x000bb01401007387 */ /* 0x000fe80000100a00 */
[----:B------:R1:W-:Y:S01]  /*67c60*/  STL.64 [R1+0xbb8], R22 ;  /* 0x000bb81601007387 */ /* 0x0003e20000100a00 */
[C---:B---3--:R-:W-:Y:S08]  /*67c70*/  HMMA.16816.F32 R48, R28.reuse, R50, R52 ;  /* 0x000000321c30723c */ /* 0x048ff00000001834 */
[C---:B------:R-:W-:Y:S08]  /*67c80*/  HMMA.16816.F32 R40, R28.reuse, R42, R44 ;  /* 0x0000002a1c28723c */ /* 0x040ff0000000182c */
[C---:B-1----:R-:W-:Y:S08]  /*67c90*/  HMMA.16816.F32 R20, R28.reuse, R34, R36 ;  /* 0x000000221c14723c */ /* 0x042ff00000001824 */
[----:B------:R-:W-:Y:S01]  /*67ca0*/  HMMA.16816.F32 R16, R28, R18, R24 ;  /* 0x000000121c10723c */ /* 0x000fe20000001818 */
[----:B------:R-:W-:Y:S04]  /*67cb0*/  STL.64 [R1+0x1060], R48 ;  /* 0x0010603001007387 */ /* 0x000fe80000100a00 */
[----:B------:R-:W-:Y:S04]  /*67cc0*/  STL.64 [R1+0x1068], R50 ;  /* 0x0010683201007387 */ /* 0x000fe80000100a00 */
[----:B------:R-:W2:Y:S04]  /*67cd0*/  LDL.LU.64 R10, [R1+0x18b8] ;  /* 0x0018b800010a7983 */ /* 0x000ea80000300a00 */
[----:B------:R1:W-:Y:S04]  /*67ce0*/  STL.64 [R1+0xf60], R40 ;  /* 0x000f602801007387 */ /* 0x0003e80000100a00 */
[----:B------:R3:W-:Y:S04]  /*67cf0*/  STL.64 [R1+0xf68], R42 ;  /* 0x000f682a01007387 */ /* 0x0007e80000100a00 */
[----:B------:R-:W-:Y:S04]  /*67d00*/  STL.64 [R1+0xf70], R20 ;  /* 0x000f701401007387 */ /* 0x000fe80000100a00 */
[----:B------:R-:W-:Y:S04]  /*67d10*/  STL.64 [R1+0xf78], R22 ;  /* 0x000f781601007387 */ /* 0x000fe80000100a00 */
[----:B-1----:R-:W4:Y:S04]  /*67d20*/  LDL.LU R40, [R1+0x3c0] ;  /* 0x0003c00001287983 */ /* 0x002f280000300800 */
[----:B------:R-:W-:Y:S04]  /*67d30*/  STL.64 [R1+0xf80], R16 ;  /* 0x000f801001007387 */ /* 0x000fe80000100a00 */
[----:B------:R-:W-:Y:S04]  /*67d40*/  STL.64 [R1+0xf88], R18 ;  /* 0x000f881201007387 */ /* 0x000fe80000100a00 */
[----:B------:R-:W4:Y:S04]  /*67d50*/  LDL.LU R41, [R1+0x3c4] ;  /* 0x0003c40001297983 */ /* 0x000f280000300800 */
[----:B---3--:R-:W3:Y:S04]  /*67d60*/  LDL.LU R42, [R1+0x3c8] ;  /* 0x0003c800012a7983 */ /* 0x008ee80000300800 */
[----:B------:R-:W3:Y:S04]  /*67d70*/  LDL.LU R43, [R1+0x3cc] ;  /* 0x0003cc00012b7983 */ /* 0x000ee80000300800 */
[----:B---3--:R1:W-:Y:S04]  /*67d80*/  STL.64 [R1+0x3148], R42 ;  /* 0x0031482a01007387 */ /* 0x0083e80000100a00 */
[----:B----4-:R-:W-:Y:S04]  /*67d90*/  STL.64 [R1+0x3140], R40 ;  /* 0x0031402801007387 */ /* 0x010fe80000100a00 */
[----:B------:R-:W3:Y:S04]  /*67da0*/  LDL.LU R36, [R1+0x3d0] ;  /* 0x0003d00001247983 */ /* 0x000ee80000300800 */
[----:B------:R-:W3:Y:S04]  /*67db0*/  LDL.LU R37, [R1+0x3d4] ;  /* 0x0003d40001257983 */ /* 0x000ee80000300800 */
[----:B------:R-:W4:Y:S04]  /*67dc0*/  LDL.LU R38, [R1+0x3d8] ;  /* 0x0003d80001267983 */ /* 0x000f280000300800 */
[----:B------:R-:W4:Y:S01]  /*67dd0*/  LDL.LU R39, [R1+0x3dc] ;  /* 0x0003dc0001277983 */ /* 0x000f220000300800 */
[----:B------:R-:W-:-:S02]  /*67de0*/  IMAD.MOV.U32 R34, RZ, RZ, R15 ;  /* 0x000000ffff227224 */ /* 0x000fc400078e000f */
[----:B------:R-:W-:Y:S02]  /*67df0*/  IMAD.MOV.U32 R35, RZ, RZ, R14 ;  /* 0x000000ffff237224 */ /* 0x000fe400078e000e */
[----:B-1----:R-:W-:Y:S02]  /*67e00*/  IMAD.MOV.U32 R42, RZ, RZ, R13 ;  /* 0x000000ffff2a7224 */ /* 0x002fe400078e000d */
[----:B------:R-:W-:Y:S01]  /*67e10*/  IMAD.MOV.U32 R43, RZ, RZ, R12 ;  /* 0x000000ffff2b7224 */ /* 0x000fe200078e000c */
[----:B----4-:R-:W-:Y:S04]  /*67e20*/  STL.64 [R1+0x3158], R38 ;  /* 0x0031582601007387 */ /* 0x010fe80000100a00 */
[----:B---3--:R1:W-:Y:S04]  /*67e30*/  STL.64 [R1+0x3150], R36 ;  /* 0x0031502401007387 */ /* 0x0083e80000100a00 */
[----:B------:R3:W-:Y:S04]  /*67e40*/  STL.64 [R1+0x3160], R34 ;  /* 0x0031602201007387 */ /* 0x0007e80000100a00 */
[----:B------:R-:W-:Y:S04]  /*67e50*/  STL.64 [R1+0x3168], R42 ;  /* 0x0031682a01007387 */ /* 0x000fe80000100a00 */
[----:B-1----:R-:W4:Y:S04]  /*67e60*/  LDL.LU R36, [R1+0x3f0] ;  /* 0x0003f00001247983 */ /* 0x002f280000300800 */
[----:B------:R-:W4:Y:S04]  /*67e70*/  LDL.LU R37, [R1+0x3f4] ;  /* 0x0003f40001257983 */ /* 0x000f280000300800 */
[----:B------:R-:W2:Y:S04]  /*67e80*/  LDL.LU R38, [R1+0x3f8] ;  /* 0x0003f80001267983 */ /* 0x000ea80000300800 */
[----:B------:R-:W2:Y:S01]  /*67e90*/  LDL.LU R39, [R1+0x3fc] ;  /* 0x0003fc0001277983 */ /* 0x000ea20000300800 */
[----:B---3--:R-:W-:-:S02]  /*67ea0*/  IMAD.MOV.U32 R34, RZ, RZ, R9 ;  /* 0x000000ffff227224 */ /* 0x008fc400078e0009 */
[----:B------:R-:W-:Y:S01]  /*67eb0*/  IMAD.MOV.U32 R35, RZ, RZ, R8 ;  /* 0x000000ffff237224 */ /* 0x000fe200078e0008 */
[----:B--2---:R-:W-:Y:S04]  /*67ec0*/  STL.64 [R1+0x3178], R38 ;  /* 0x0031782601007387 */ /* 0x004fe80000100a00 */
[----:B----4-:R-:W-:Y:S04]  /*67ed0*/  STL.64 [R1+0x3170], R36 ;  /* 0x0031702401007387 */ /* 0x010fe80000100a00 */
[----:B------:R1:W-:Y:S04]  /*67ee0*/  STL.64 [R1+0x3180], R34 ;  /* 0x0031802201007387 */ /* 0x0003e80000100a00 */
[----:B------:R-:W2:Y:S04]  /*67ef0*/  LDL.LU R32, [R1+0x420] ;  /* 0x0004200001207983 */ /* 0x000ea80000300800 */
[----:B------:R-:W2:Y:S04]  /*67f00*/  LDL.LU R33, [R1+0x424] ;  /* 0x0004240001217983 */ /* 0x000ea80000300800 */
[----:B-1----:R-:W2:Y:S04]  /*67f10*/  LDL.LU R34, [R1+0x428] ;  /* 0x0004280001227983 */ /* 0x002ea80000300800 */
[----:B------:R-:W2:Y:S04]  /*67f20*/  LDL.LU R35, [R1+0x42c] ;  /* 0x00042c0001237983 */ /* 0x000ea80000300800 */
[----:B------:R-:W3:Y:S04]  /*67f30*/  LDL.LU R36, [R1+0x410] ;  /* 0x0004100001247983 */ /* 0x000ee80000300800 */
[----:B------:R-:W3:Y:S01]  /*67f40*/  LDL.LU R37, [R1+0x414] ;  /* 0x0004140001257983 */ /* 0x000ee20000300800 */
[----:B------:R-:W-:-:S03]  /*67f50*/  IMAD.MOV.U32 R22, RZ, RZ, R5 ;  /* 0x000000ffff167224 */ /* 0x000fc600078e0005 */
[----:B------:R-:W3:Y:S01]  /*67f60*/  LDL.LU R38, [R1+0x418] ;  /* 0x0004180001267983 */ /* 0x000ee20000300800 */
[----:B------:R-:W-:-:S03]  /*67f70*/  IMAD.MOV.U32 R23, RZ, RZ, R4 ;  /* 0x000000ffff177224 */ /* 0x000fc600078e0004 */
        /* <DEDUP_REMOVED lines=22> */
[----:B------:R-:W4:Y:S04]  /*680e0*/  LDL.LU.64 R8, [R1+0x1898] ;  /* 0x0018980001087983 */ /* 0x000f280000300a00 */
[----:B------:R-:W4:Y:S04]  /*680f0*/  LDL.LU R56, [R1+0x380] ;  /* 0x0003800001387983 */ /* 0x000f280000300800 */
[----:B------:R-:W4:Y:S04]  /*68100*/  LDL.LU R57, [R1+0x384] ;  /* 0x0003840001397983 */ /* 0x000f280000300800 */
[----:B------:R-:W4:Y:S04]  /*68110*/  LDL.LU R58, [R1+0x388] ;  /* 0x00038800013a7983 */ /* 0x000f280000300800 */
[----:B------:R-:W4:Y:S04]  /*68120*/  LDL.LU R59, [R1+0x38c] ;  /* 0x00038c00013b7983 */ /* 0x000f280000300800 */
[----:B------:R-:W4:Y:S01]  /*68130*/  LDL.LU.64 R4, [R1+0x1890] ;  /* 0x0018900001047983 */ /* 0x000f220000300a00 */
[----:B--2---:R-:W-:-:S15]  /*68140*/  HMMA.16816.F32 R32, R28, R22, R32 ;  /* 0x000000161c20723c */ /* 0x004fde0000001820 */
[----:B------:R-:W-:-:S04]  /*68150*/  NOP ;  /* 0x0000000000007918 */ /* 0x000fc80000000000 */
[----:B------:R-:W-:Y:S01]  /*68160*/  STL.64 [R1+0xf90], R32 ;  /* 0x000f902001007387 */ /* 0x000fe20000100a00 */
[----:B------:R-:W-:-:S03]  /*68170*/  IMAD.MOV.U32 R21, RZ, RZ, R34 ;  /* 0x000000ffff157224 */ /* 0x000fc600078e0022 */
[----:B------:R1:W-:Y:S04]  /*68180*/  STL.64 [R1+0xf98], R34 ;  /* 0x000f982201007387 */ /* 0x0003e80000100a00 */
[----:B-1----:R-:W4:Y:S01]  /*68190*/  LDL.LU.64 R34, [R1+0x3180] ;  /* 0x0031800001227983 */ /* 0x002f220000300a00 */
[----:B------:R-:W-:Y:S02]  /*681a0*/  IMAD.MOV.U32 R26, RZ, RZ, R7 ;  /* 0x000000ffff1a7224 */ /* 0x000fe400078e0007 */
[----:B------:R-:W-:Y:S02]  /*681b0*/  IMAD.MOV.U32 R27, RZ, RZ, R6 ;  /* 0x000000ffff1b7224 */ /* 0x000fe400078e0006 */
[----:B------:R-:W-:Y:S01]  /*681c0*/  IMAD.MOV.U32 R20, RZ, RZ, R32 ;  /* 0x000000ffff147224 */ /* 0x000fe200078e0020 */
[----:B------:R-:W2:Y:S04]  /*681d0*/  LDL.LU.64 R6, [R1+0x1880] ;  /* 0x0018800001067983 */ /* 0x000ea80000300a00 */
[----:B---3--:R-:W-:Y:S01]  /*681e0*/  HMMA.16816.F32 R24, R28, R26, R36 ;  /* 0x0000001a1c18723c */ /* 0x008fe20000001824 */
[----:B------:R-:W3:Y:S04]  /*681f0*/  LDL.LU.64 R38, [R1+0x3178] ;  /* 0x0031780001267983 */ /* 0x000ee80000300a00 */
[----:B------:R-:W3:-:S14]  /*68200*/  LDL.LU.64 R36, [R1+0x3170] ;  /* 0x0031700001247983 */ /* 0x000edc0000300a00 */
[----:B------:R1:W-:Y:S04]  /*68210*/  STL.64 [R1+0xfa0], R24 ;  /* 0x000fa01801007387 */ /* 0x0003e80000100a00 */
[----:B------:R0:W-:Y:S04]  /*68220*/  STL.64 [R1+0xfa8], R26 ;  /* 0x000fa81a01007387 */ /* 0x0001e80000100a00 */
[----:B-1----:R-:W2:Y:S04]  /*68230*/  LDL.LU R24, [R1+0x280] ;  /* 0x0002800001187983 */ /* 0x002ea80000300800 */
[----:B------:R-:W2:Y:S04]  /*68240*/  LDL.LU R25, [R1+0x284] ;  /* 0x0002840001197983 */ /* 0x000ea80000300800 */
[----:B0-----:R-:W2:Y:S04]  /*68250*/  LDL.LU R26, [R1+0x288] ;  /* 0x00028800011a7983 */ /* 0x001ea80000300800 */
[----:B------:R-:W2:Y:S01]  /*68260*/  LDL.LU R27, [R1+0x28c] ;  /* 0x00028c00011b7983 */ /* 0x000ea20000300800 */
[----:B----4-:R-:W-:Y:S03]  /*68270*/  HMMA.16816.F32 R32, R28, R34, R40 ;  /* 0x000000221c20723c */ /* 0x010fe60000001828 */
[----:B------:R-:W3:-:S15]  /*68280*/  LDL.LU.64 R42, [R1+0x3168] ;  /* 0x00316800012a7983 */ /* 0x000ede0000300a00 */
[----:B------:R-:W-:Y:S01]  /*68290*/  NOP ;  /* 0x0000000000007918 */ /* 0x000fe20000000000 */
[----:B------:R-:W-:Y:S04]  /*682a0*/  STL.64 [R1+0xfb0], R32 ;  /* 0x000fb02001007387 */ /* 0x000fe80000100a00 */
[----:B------:R0:W-:Y:S04]  /*682b0*/  STL.64 [R1+0xfb8], R34 ;  /* 0x000fb82201007387 */ /* 0x0001e80000100a00 */
[----:B0-----:R-:W4:Y:S01]  /*682c0*/  LDL.LU.64 R34, [R1+0x3160] ;  /* 0x0031600001227983 */ /* 0x001f220000300a00 */
[----:B---3--:R-:W-:Y:S03]  /*682d0*/  HMMA.16816.F32 R40, R28, R42, R36 ;  /* 0x0000002a1c28723c */ /* 0x008fe60000001824 */
[----:B------:R-:W3:Y:S04]  /*682e0*/  LDL.LU.64 R38, [R1+0x3158] ;  /* 0x0031580001267983 */ /* 0x000ee80000300a00 */
[----:B------:R-:W3:-:S12]  /*682f0*/  LDL.LU.64 R36, [R1+0x3150] ;  /* 0x0031500001247983 */ /* 0x000ed80000300a00 */
[----:B------:R-:W-:Y:S01]  /*68300*/  STL.64 [R1+0xfc0], R40 ;  /* 0x000fc02801007387 */ /* 0x000fe20000100a00 */
[C---:B----4-:R-:W-:Y:S03]  /*68310*/  HMMA.16816.F32 R32, R28.reuse, R34, R48 ;  /* 0x000000221c20723c */ /* 0x050fe60000001830 */
[----:B------:R0:W-:Y:S04]  /*68320*/  STL.64 [R1+0xfc8], R42 ;  /* 0x000fc82a01007387 */ /* 0x0001e80000100a00 */
[----:B0-----:R-:W4:Y:S04]  /*68330*/  LDL.LU.64 R42, [R1+0x3148] ;  /* 0x00314800012a7983 */ /* 0x001f280000300a00 */
[----:B------:R-:W4:Y:S04]  /*68340*/  LDL.LU.64 R40, [R1+0x3140] ;  /* 0x0031400001287983 */ /* 0x000f280000300a00 */
[----:B------:R-:W2:Y:S04]  /*68350*/  LDL.LU.64 R50, [R1+0x3138] ;  /* 0x0031380001327983 */ /* 0x000ea80000300a00 */
[----:B------:R0:W5:Y:S04]  /*68360*/  LDL.LU.64 R48, [R1+0x3130] ;  /* 0x0031300001307983 */ /* 0x0001680000300a00 */
[----:B------:R-:W-:Y:S04]  /*68370*/  STL.64 [R1+0xfd0], R32 ;  /* 0x000fd02001007387 */ /* 0x000fe80000100a00 */
[----:B------:R1:W-:Y:S04]  /*68380*/  STL.64 [R1+0xfd8], R34 ;  /* 0x000fd82201007387 */ /* 0x0003e80000100a00 */
[----:B-1----:R-:W3:Y:S04]  /*68390*/  LDL.LU.64 R34, [R1+0x3128] ;  /* 0x0031280001227983 */ /* 0x002ee80000300a00 */
[----:B------:R0:W5:Y:S01]  /*683a0*/  LDL.LU.64 R32, [R1+0x3120] ;  /* 0x0031200001207983 */ /* 0x0001620000300a00 */
[----:B---3--:R-:W-:-:S15]  /*683b0*/  HMMA.16816.F32 R36, R28, R34, R36 ;  /* 0x000000221c24723c */ /* 0x008fde0000001824 */
[----:B------:R-:W-:-:S04]  /*683c0*/  NOP ;  /* 0x0000000000007918 */ /* 0x000fc80000000000 */
[----:B------:R-:W-:Y:S04]  /*683d0*/  STL.64 [R1+0xfe0], R36 ;  /* 0x000fe02401007387 */ /* 0x000fe80000100a00 */
[----:B------:R1:W-:Y:S04]  /*683e0*/  STL.64 [R1+0xfe8], R38 ;  /* 0x000fe82601007387 */ /* 0x0003e80000100a00 */
[----:B-1----:R-:W4:Y:S04]  /*683f0*/  LDL.LU.64 R38, [R1+0x3118] ;  /* 0x0031180001267983 */ /* 0x002f280000300a00 */
[----:B------:R0:W5:Y:S04]  /*68400*/  LDL.LU.64 R36, [R1+0x3110] ;  /* 0x0031100001247983 */ /* 0x0001680000300a00 */
[----:B------:R-:W3:Y:S01]  /*68410*/  LDL.LU R34, [R1+0x18e8] ;  /* 0x0018e80001227983 */ /* 0x000ee20000300800 */
[----:B----4-:R-:W-:-:S15]  /*68420*/  HMMA.16816.F32 R40, R28, R38, R40 ;  /* 0x000000261c28723c */ /* 0x010fde0000001828 */
[----:B------:R-:W-:-:S04]  /*68430*/  NOP ;  /* 0x0000000000007918 */ /* 0x000fc80000000000 */
[----:B------:R-:W-:Y:S04]  /*68440*/  STL.64 [R1+0xff0], R40 ;  /* 0x000ff02801007387 */ /* 0x000fe80000100a00 */
[----:B------:R1:W-:Y:S04]  /*68450*/  STL.64 [R1+0xff8], R42 ;  /* 0x000ff82a01007387 */ /* 0x0003e80000100a00 */
[----:B-1----:R-:W4:Y:S04]  /*68460*/  LDL.LU.64 R42, [R1+0x3108] ;  /* 0x00310800012a7983 */ /* 0x002f280000300a00 */
[----:B------:R0:W5:Y:S04]  /*68470*/  LDL.LU.64 R40, [R1+0x3100] ;  /* 0x0031000001287983 */ /* 0x0001680000300a00 */
[----:B------:R-:W2:Y:S01]  /*68480*/  LDL.LU.64 R38, [R1+0x1878] ;  /* 0x0018780001267983 */ /* 0x000ea20000300a00 */
[----:B----4-:R-:W-:-:S15]  /*68490*/  HMMA.16816.F32 R44, R28, R42, R44 ;  /* 0x0000002a1c2c723c */ /* 0x010fde000000182c */
[----:B------:R-:W-:-:S04]  /*684a0*/  NOP ;  /* 0x0000000000007918 */ /* 0x000fc80000000000 */
[----:B------:R-:W-:Y:S04]  /*684b0*/  STL.64 [R1+0x1000], R44 ;  /* 0x0010002c01007387 */ /* 0x000fe80000100a00 */
[----:B------:R1:W-:Y:S04]  /*684c0*/  STL.64 [R1+0x1008], R46 ;  /* 0x0010082e01007387 */ /* 0x0003e80000100a00 */
[----:B-1----:R-:W4:Y:S01]  /*684d0*/  LDL.LU.64 R46, [R1+0x30f8] ;  /* 0x0030f800012e7983 */ /* 0x002f220000300a00 */
[C---:B--2---:R-:W-:Y:S03]  /*684e0*/  HMMA.16816.F32 R52, R28.reuse, R50, R52 ;  /* 0x000000321c34723c */ /* 0x044fe60000001834 */
[----:B------:R0:W5:Y:S04]  /*684f0*/  LDL.LU.64 R44, [R1+0x30f0] ;  /* 0x0030f000012c7983 */ /* 0x0001680000300a00 */
[----:B------:R-:W2:Y:S04]  /*68500*/  LDL.LU.64 R42, [R1+0x1888] ;  /* 0x00188800012a7983 */ /* 0x000ea80000300a00 */
[----:B------:R-:W2:Y:S01]  /*68510*/  LDL.LU R23, [R1+0x2d4c] ;  /* 0x002d4c0001177983 */ /* 0x000ea20000300800 */
[----:B----4-:R-:W-:Y:S03]  /*68520*/  HMMA.16816.F32 R16, R28, R46, R16 ;  /* 0x0000002e1c10723c */ /* 0x010fe60000001810 */
[----:B------:R-:W4:Y:S04]  /*68530*/  LDL.LU.64 R46, [R1+0x18a8] ;  /* 0x0018a800012e7983 */ /* 0x000f280000300a00 */
[----:B------:R-:W2:-:S12]  /*68540*/  LDL.LU R35, [R1+0x2d44] ;  /* 0x002d440001237983 */ /* 0x000e980000300800 */
[----:B------:R-:W-:Y:S04]  /*68550*/  STL.64 [R1+0x1010], R16 ;  /* 0x0010101001007387 */ /* 0x000fe80000100a00 */
[----:B------:R-:W-:Y:S04]  /*68560*/  STL.64 [R1+0x1018], R18 ;  /* 0x0010181201007387 */ /* 0x000fe80000100a00 */
[----:B------:R-:W-:Y:S04]  /*68570*/  STL.64 [R1+0x1020], R52 ;  /* 0x0010203401007387 */ /* 0x000fe80000100a00 */
[----:B------:R1:W-:Y:S04]  /*68580*/  STL.64 [R1+0x1028], R54 ;  /* 0x0010283601007387 */ /* 0x0003e80000100a00 */
[----:B-1----:R-:W2:Y:S04]  /*68590*/  LDL.LU.64 R54, [R1+0x30e8] ;  /* 0x0030e80001367983 */ /* 0x002ea80000300a00 */
[----:B------:R0:W5:Y:S04]  /*685a0*/  LDL.LU.64 R52, [R1+0x30e0] ;  /* 0x0030e00001347983 */ /* 0x0001680000300a00 */
[----:B------:R-:W3:Y:S01]  /*685b0*/  LDL.LU R22, [R1+0x2d3c] ;  /* 0x002d3c0001167983 */ /* 0x000ee20000300800 */
[----:B--2---:R-:W-:-:S15]  /*685c0*/  HMMA.16816.F32 R56, R28, R54, R56 ;  /* 0x000000361c38723c */ /* 0x004fde0000001838 */
[----:B------:R-:W-:-:S04]  /*685d0*/  NOP ;  /* 0x0000000000007918 */ /* 0x000fc80000000000 */
[----:B------:R-:W-:Y:S04]  /*685e0*/  STL.64 [R1+0x1040], R56 ;  /* 0x0010403801007387 */ /* 0x000fe80000100a00 */
[----:B------:R1:W-:Y:S04]  /*685f0*/  STL.64 [R1+0x1048], R58 ;  /* 0x0010483a01007387 */ /* 0x0003e80000100a00 */
[----:B-1----:R-:W2:Y:S01]  /*68600*/  LDL.LU.64 R58, [R1+0x30d8] ;  /* 0x0030d800013a7983 */ /* 0x002ea20000300a00 */
[----:B------:R-:W-:Y:S02]  /*68610*/  IMAD.SHL.U32 R60, R60, 0x40, RZ ;  /* 0x000000403c3c7824 */ /* 0x000fe400078e00ff */
[----:B---3--:R-:W-:Y:S01]  /*68620*/  VIADD R34, R34, 0x1 ;  /* 0x0000000122227836 */ /* 0x008fe20000000000 */
[----:B------:R0:W5:Y:S01]  /*68630*/  LDL.LU.64 R56, [R1+0x30d0] ;  /* 0x0030d00001387983 */ /* 0x0001620000300a00 */
[----:B------:R-:W-:-:S05]  /*68640*/  IMAD.SHL.U32 R60, R60, 0x2, RZ ;  /* 0x000000023c3c7824 */ /* 0x000fca00078e00ff */
[-C--:B------:R-:W-:Y:S02]  /*68650*/  IADD3 R19, P0, PT, R10, R60.reuse, RZ ;  /* 0x0000003c0a137210 */ /* 0x080fe40007f1e0ff */
[----:B------:R-:W-:-:S03]  /*68660*/  IADD3 R15, P1, PT, R12, R60, RZ ;  /* 0x0000003c0c0f7210 */ /* 0x000fc60007f3e0ff */
[--C-:B------:R-:W-:Y:S01]  /*68670*/  IMAD.X R11, R11, 0x1, R0.reuse, P0 ;  /* 0x000000010b0b7824 */ /* 0x100fe200000e0600 */
[-C--:B------:R-:W-:Y:S01]  /*68680*/  IADD3 R17, P0, PT, R8, R60.reuse, RZ ;  /* 0x0000003c08117210 */ /* 0x080fe20007f1e0ff */
[--C-:B------:R-:W-:Y:S01]  /*68690*/  IMAD.X R12, R13, 0x1, R0.reuse, P1 ;  /* 0x000000010d0c7824 */ /* 0x100fe200008e0600 */
[-C--:B------:R-:W-:Y:S02]  /*686a0*/  IADD3 R18, P1, PT, R4, R60.reuse, RZ ;  /* 0x0000003c04127210 */ /* 0x080fe40007f3e0ff */
[-C--:B----4-:R-:W-:Y:S01]  /*686b0*/  IADD3 R16, P2, PT, R46, R60.reuse, RZ ;  /* 0x0000003c2e107210 */ /* 0x090fe20007f5e0ff */
[--C-:B------:R-:W-:Y:S01]  /*686c0*/  IMAD.X R14, R9, 0x1, R0.reuse, P0 ;  /* 0x00000001090e7824 */ /* 0x100fe200000e0600 */
[-C--:B------:R-:W-:Y:S01]  /*686d0*/  IADD3 R8, P0, PT, R42, R60.reuse, RZ ;  /* 0x0000003c2a087210 */ /* 0x080fe20007f1e0ff */
[--C-:B------:R-:W-:Y:S01]  /*686e0*/  IMAD.X R4, R5, 0x1, R0.reuse, P1 ;  /* 0x0000000105047824 */ /* 0x100fe200008e0600 */
[-C--:B------:R-:W-:Y:S01]  /*686f0*/  IADD3 R9, P1, PT, R6, R60.reuse, RZ ;  /* 0x0000003c06097210 */ /* 0x080fe20007f3e0ff */
[--C-:B------:R-:W-:Y:S01]  /*68700*/  IMAD.X R13, R47, 0x1, R0.reuse, P2 ;  /* 0x000000012f0d7824 */ /* 0x100fe200010e0600 */
[----:B------:R-:W-:Y:S01]  /*68710*/  IADD3 R10, P2, PT, R38, R60, RZ ;  /* 0x0000003c260a7210 */ /* 0x000fe20007f5e0ff */
[----:B------:R-:W-:-:S02]  /*68720*/  IMAD.X R5, R43, 0x1, R0, P0 ;  /* 0x000000012b057824 */ /* 0x000fc400000e0600 */
[--C-:B------:R-:W-:Y:S02]  /*68730*/  IMAD.X R6, R7, 0x1, R0.reuse, P1 ;  /* 0x0000000107067824 */ /* 0x100fe400008e0600 */
[----:B------:R-:W-:Y:S01]  /*68740*/  IMAD.X R7, R39, 0x1, R0, P2 ;  /* 0x0000000127077824 */ /* 0x000fe200010e0600 */
[----:B------:R-:W-:Y:S01]  /*68750*/  IADD3 R23, P2, PT, R23, R60, RZ ;  /* 0x0000003c17177210 */ /* 0x000fe20007f5e0ff */
[----:B--2---:R-:W-:Y:S01]  /*68760*/  HMMA.16816.F32 R28, R28, R58, R24 ;  /* 0x0000003a1c1c723c */ /* 0x004fe20000001818 */
[----:B------:R0:W5:Y:S04]  /*68770*/  LDL.LU.64 R26, [R1+0x30c8] ;  /* 0x0030c800011a7983 */ /* 0x0001680000300a00 */
[----:B------:R0:W5:Y:S04]  /*68780*/  LDL.LU.64 R24, [R1+0x30c0] ;  /* 0x0030c00001187983 */ /* 0x0001680000300a00 */
[----:B------:R-:W-:Y:S10]  /*68790*/  STL [R1+0x18e8], R34 ;  /* 0x0018e82201007387 */ /* 0x000ff40000100800 */
[----:B------:R1:W-:Y:S04]  /*687a0*/  STL.64 [R1+0x1030], R28 ;  /* 0x0010301c01007387 */ /* 0x0003e80000100a00 */
[----:B------:R2:W-:Y:S01]  /*687b0*/  STL.64 [R1+0x1038], R30 ;  /* 0x0010381e01007387 */ /* 0x0005e20000100a00 */
[----:B-1----:R-:W-:-:S02]  /*687c0*/  IMAD.MOV.U32 R28, RZ, RZ, R15 ;  /* 0x000000ffff1c7224 */ /* 0x002fc400078e000f */
[----:B------:R-:W-:Y:S02]  /*687d0*/  IMAD.MOV.U32 R29, RZ, RZ, R12 ;  /* 0x000000ffff1d7224 */ /* 0x000fe400078e000c */
[----:B--2---:R-:W-:Y:S02]  /*687e0*/  IMAD.MOV.U32 R30, RZ, RZ, R19 ;  /* 0x000000ffff1e7224 */ /* 0x004fe400078e0013 */
[----:B------:R-:W-:Y:S02]  /*687f0*/  IMAD.MOV.U32 R31, RZ, RZ, R11 ;  /* 0x000000ffff1f7224 */ /* 0x000fe400078e000b */
[----:B------:R-:W-:Y:S02]  /*68800*/  IMAD.MOV.U32 R12, RZ, RZ, R16 ;  /* 0x000000ffff0c7224 */ /* 0x000fe400078e0010 */
[----:B------:R-:W-:Y:S01]  /*68810*/  IMAD.MOV.U32 R16, RZ, RZ, R17 ;  /* 0x000000ffff107224 */ /* 0x000fe200078e0011 */
[----:B------:R-:W-:Y:S01]  /*68820*/  STL.64 [R1+0x18b8], R30 ;  /* 0x0018b81e01007387 */ /* 0x000fe20000100a00 */
[----:B------:R-:W-:-:S02]  /*68830*/  IMAD.MOV.U32 R17, RZ, RZ, R14 ;  /* 0x000000ffff117224 */ /* 0x000fc400078e000e */
[----:B------:R-:W-:Y:S01]  /*68840*/  IMAD.MOV.U32 R14, RZ, RZ, R18 ;  /* 0x000000ffff0e7224 */ /* 0x000fe200078e0012 */
[----:B------:R-:W-:Y:S01]  /*68850*/  STL.64 [R1+0x18b0], R28 ;  /* 0x0018b01c01007387 */ /* 0x000fe20000100a00 */
[----:B------:R-:W-:-:S03]  /*68860*/  IMAD.MOV.U32 R15, RZ, RZ, R4 ;  /* 0x000000ffff0f7224 */ /* 0x000fc600078e0004 */
[----:B------:R1:W-:Y:S04]  /*68870*/  STL.64 [R1+0x18a8], R12 ;  /* 0x0018a80c01007387 */ /* 0x0003e80000100a00 */
[----:B------:R-:W-:Y:S04]  /*68880*/  STL.64 [R1+0x1898], R16 ;  /* 0x0018981001007387 */ /* 0x000fe80000100a00 */
[----:B------:R-:W-:Y:S01]  /*68890*/  STL.64 [R1+0x1890], R14 ;  /* 0x0018900e01007387 */ /* 0x000fe20000100a00 */
[----:B-1----:R-:W-:-:S03]  /*688a0*/  IMAD.MOV.U32 R12, RZ, RZ, R8 ;  /* 0x000000ffff0c7224 */ /* 0x002fc600078e0008 */
[----:B------:R-:W2:Y:S01]  /*688b0*/  LDL.LU R4, [R1+0x2d34] ;  /* 0x002d340001047983 */ /* 0x000ea20000300800 */
[----:B------:R-:W-:-:S05]  /*688c0*/  IMAD.MOV.U32 R13, RZ, RZ, R5 ;  /* 0x000000ffff0d7224 */ /* 0x000fca00078e0005 */
[----:B------:R-:W-:Y:S04]  /*688d0*/  STL.64 [R1+0x1888], R12 ;  /* 0x0018880c01007387 */ /* 0x000fe80000100a00 */
[----:B------:R1:W-:Y:S04]  /*688e0*/  STL [R1+0x2d4c], R23 ;  /* 0x002d4c1701007387 */ /* 0x0003e80000100800 */
[----:B-1----:R-:W3:Y:S01]  /*688f0*/  LDL.LU R23, [R1+0x2d2c] ;  /* 0x002d2c0001177983 */ /* 0x002ee20000300800 */
[----:B------:R-:W-:-:S03]  /*68900*/  IADD3 R35, P3, PT, R35, R60, RZ ;  /* 0x0000003c23237210 */ /* 0x000fc60007f7e0ff */
[----:B------:R-:W4:Y:S04]  /*68910*/  LDL.LU R17, [R1+0x2d24] ;  /* 0x002d240001117983 */ /* 0x000f280000300800 */
[----:B------:R-:W2:Y:S04]  /*68920*/  LDL.LU R14, [R1+0x2d48] ;  /* 0x002d4800010e7983 */ /* 0x000ea80000300800 */
[----:B------:R1:W-:Y:S04]  /*68930*/  STL [R1+0x2d44], R35 ;  /* 0x002d442301007387 */ /* 0x0003e80000100800 */
[----:B-1----:R-:W4:Y:S01]  /*68940*/  LDL.LU R35, [R1+0x2d1c] ;  /* 0x002d1c0001237983 */ /* 0x002f220000300800 */
[----:B------:R-:W-:-:S03]  /*68950*/  IADD3 R22, P4, PT, R22, R60, RZ ;  /* 0x0000003c16167210 */ /* 0x000fc60007f9e0ff */
[----:B------:R-:W4:Y:S04]  /*68960*/  LDL.LU R16, [R1+0x2d40] ;  /* 0x002d400001107983 */ /* 0x000f280000300800 */
[----:B------:R-:W4:Y:S04]  /*68970*/  LDL.LU R13, [R1+0x2d14] ;  /* 0x002d1400010d7983 */ /* 0x000f280000300800 */
[----:B------:R-:W4:Y:S04]  /*68980*/  LDL.LU R15, [R1+0x2d38] ;  /* 0x002d3800010f7983 */ /* 0x000f280000300800 */
[----:B------:R1:W-:Y:S04]  /*68990*/  STL [R1+0x2d3c], R22 ;  /* 0x002d3c1601007387 */ /* 0x0003e80000100800 */
        /* <DEDUP_REMOVED lines=15> */
[----:B------:R-:W-:-:S03]  /*68a90*/  ISETP.NE.U32.AND P0, PT, R34, UR6, PT ;  /* 0x0000000622007c0c */ /* 0x000fc6000bf05070 */
[----:B------:R-:W4:Y:S04]  /*68aa0*/  LDL.LU R42, [R1+0x2cf8] ;  /* 0x002cf800012a7983 */ /* 0x000f280000300800 */
[----:B------:R-:W4:Y:S04]  /*68ab0*/  LDL.LU R43, [R1+0x2ccc] ;  /* 0x002ccc00012b7983 */ /* 0x000f280000300800 */
[----:B------:R-:W4:Y:S04]  /*68ac0*/  LDL.LU R38, [R1+0x2cf0] ;  /* 0x002cf00001267983 */ /* 0x000f280000300800 */
[----:B------:R-:W4:Y:S04]  /*68ad0*/  LDL.LU R39, [R1+0x2cc4] ;  /* 0x002cc40001277983 */ /* 0x000f280000300800 */
[----:B------:R-:W4:Y:S04]  /*68ae0*/  LDL.LU R34, [R1+0x2ce8] ;  /* 0x002ce80001227983 */ /* 0x000f280000300800 */
[----:B-1----:R-:W4:Y:S01]  /*68af0*/  LDL.LU R22, [R1+0x2cbc] ;  /* 0x002cbc0001167983 */ /* 0x002f220000300800 */
[----:B---3--:R-:W-:-:S05]  /*68b00*/  IADD3 R23, P6, PT, R23, R60, RZ ;  /* 0x0000003c17177210 */ /* 0x008fca0007fde0ff */
[----:B------:R1:W-:Y:S04]  /*68b10*/  STL [R1+0x2d2c], R23 ;  /* 0x002d2c1701007387 */ /* 0x0003e80000100800 */
[----:B-1----:R-:W3:Y:S01]  /*68b20*/  LDL.LU R23, [R1+0x2ce0] ;  /* 0x002ce00001177983 */ /* 0x002ee20000300800 */
[-C--:B--2---:R-:W-:Y:S01]  /*68b30*/  IADD3 R4, P5, PT, R4, R60.reuse, RZ ;  /* 0x0000003c04047210 */ /* 0x084fe20007fbe0ff */
[--C-:B------:R-:W-:Y:S01]  /*68b40*/  IMAD.X R14, R14, 0x1, R0.reuse, P2 ;  /* 0x000000010e0e7824 */ /* 0x100fe200010e0600 */
[-C--:B----4-:R-:W-:Y:S02]  /*68b50*/  IADD3 R17, P1, PT, R17, R60.reuse, RZ ;  /* 0x0000003c11117210 */ /* 0x090fe40007f3e0ff */
[-C--:B------:R-:W-:Y:S01]  /*68b60*/  IADD3 R35, P2, PT, R35, R60.reuse, RZ ;  /* 0x0000003c23237210 */ /* 0x080fe20007f5e0ff */
[----:B------:R-:W-:Y:S04]  /*68b70*/  STL [R1+0x2d34], R4 ;  /* 0x002d340401007387 */ /* 0x000fe80000100800 */
[----:B------:R1:W-:Y:S04]  /*68b80*/  STL [R1+0x2d1c], R35 ;  /* 0x002d1c2301007387 */ /* 0x0003e80000100800 */
[----:B------:R-:W-:Y:S04]  /*68b90*/  STL [R1+0x2d24], R17 ;  /* 0x002d241101007387 */ /* 0x000fe80000100800 */
[----:B-1----:R-:W2:Y:S01]  /*68ba0*/  LDL.LU R35, [R1+0x2cb4] ;  /* 0x002cb40001237983 */ /* 0x002ea20000300800 */
[--C-:B------:R-:W-:Y:S01]  /*68bb0*/  IMAD.X R16, R16, 0x1, R0.reuse, P3 ;  /* 0x0000000110107824 */ /* 0x100fe200018e0600 */
[-C--:B------:R-:W-:Y:S01]  /*68bc0*/  IADD3 R13, P3, PT, R13, R60.reuse, RZ ;  /* 0x0000003c0d0d7210 */ /* 0x080fe20007f7e0ff */
[----:B------:R-:W-:Y:S01]  /*68bd0*/  IMAD.X R15, R15, 0x1, R0, P4 ;  /* 0x000000010f0f7824 */ /* 0x000fe200020e0600 */
[----:B------:R-:W-:Y:S01]  /*68be0*/  STL [R1+0x2d48], R14 ;  /* 0x002d480e01007387 */ /* 0x000fe20000100800 */
[----:B------:R-:W-:-:S03]  /*68bf0*/  IADD3 R12, P4, PT, R12, R60, RZ ;  /* 0x0000003c0c0c7210 */ /* 0x000fc60007f9e0ff */
[----:B------:R-:W-:Y:S01]  /*68c00*/  STL [R1+0x2d40], R16 ;  /* 0x002d401001007387 */ /* 0x000fe20000100800 */
[----:B------:R-:W-:-:S03]  /*68c10*/  IMAD.X R19, R19, 0x1, R0, P5 ;  /* 0x0000000113137824 */ /* 0x000fc600028e0600 */
        /* <DEDUP_REMOVED lines=38> */
[----:B------:R-:W-:Y:S04]  /*68e80*/  STL [R1+0x2cf0], R38 ;  /* 0x002cf02601007387 */ /* 0x000fe80000100800 */
[----:B------:R-:W4:Y:S04]  /*68e90*/  LDL.LU R4, [R1+0x2cd8] ;  /* 0x002cd80001047983 */ /* 0x000f280000300800 */
[----:B------:R-:W-:Y:S04]  /*68ea0*/  STL [R1+0x2cc4], R39 ;  /* 0x002cc42701007387 */ /* 0x000fe80000100800 */
[----:B------:R1:W-:Y:S04]  /*68eb0*/  STL [R1+0x2cbc], R22 ;  /* 0x002cbc1601007387 */ /* 0x0003e80000100800 */
[----:B------:R-:W-:Y:S04]  /*68ec0*/  STL [R1+0x2ce8], R34 ;  /* 0x002ce82201007387 */ /* 0x000fe80000100800 */
[----:B-1----:R-:W4:Y:S04]  /*68ed0*/  LDL.LU R22, [R1+0x2cac] ;  /* 0x002cac0001167983 */ /* 0x002f280000300800 */
[----:B------:R-:W4:Y:S04]  /*68ee0*/  LDL.LU R17, [R1+0x2cd0] ;  /* 0x002cd00001117983 */ /* 0x000f280000300800 */
[----:B------:R-:W4:Y:S01]  /*68ef0*/  LDL.LU R14, [R1+0x2ca4] ;  /* 0x002ca400010e7983 */ /* 0x000f220000300800 */
[----:B---3--:R-:W-:-:S05]  /*68f00*/  IMAD.X R23, R23, 0x1, R0, P3 ;  /* 0x0000000117177824 */ /* 0x008fca00018e0600 */
[----:B------:R1:W-:Y:S04]  /*68f10*/  STL [R1+0x2ce0], R23 ;  /* 0x002ce01701007387 */ /* 0x0003e80000100800 */
[----:B-1----:R-:W3:Y:S04]  /*68f20*/  LDL.LU R23, [R1+0x2cc8] ;  /* 0x002cc80001177983 */ /* 0x002ee80000300800 */
[----:B------:R-:W3:Y:S01]  /*68f30*/  LDL.LU R16, [R1+0x2c9c] ;  /* 0x002c9c0001107983 */ /* 0x000ee20000300800 */
[----:B--2---:R-:W-:-:S03]  /*68f40*/  IADD3 R35, P3, PT, R35, R60, RZ ;  /* 0x0000003c23237210 */ /* 0x004fc60007f7e0ff */
[----:B------:R-:W2:Y:S04]  /*68f50*/  LDL.LU R13, [R1+0x2cc0] ;  /* 0x002cc000010d7983 */ /* 0x000ea80000300800 */
[----:B------:R-:W2:Y:S04]  /*68f60*/  LDL.LU R15, [R1+0x2c94] ;  /* 0x002c9400010f7983 */ /* 0x000ea80000300800 */
[----:B------:R1:W-:Y:S04]  /*68f70*/  STL [R1+0x2cb4], R35 ;  /* 0x002cb42301007387 */ /* 0x0003e80000100800 */
        /* <DEDUP_REMOVED lines=20> */
[----:B-1----:R-:W2:Y:S01]  /*690c0*/  LDL.LU R35, [R1+0x2c68] ;  /* 0x002c680001237983 */ /* 0x002ea20000300800 */
[----:B----4-:R-:W-:Y:S01]  /*690d0*/  IMAD.X R4, R4, 0x1, R0, P4 ;  /* 0x0000000104047824 */ /* 0x010fe200020e0600 */
[----:B------:R-:W-:-:S05]  /*690e0*/  IADD3 R22, P4, PT, R22, R60, RZ ;  /* 0x0000003c16167210 */ /* 0x000fca0007f9e0ff */
[----:B------:R1:W-:Y:S01]  /*690f0*/  STL [R1+0x2cac], R22 ;  /* 0x002cac1601007387 */ /* 0x0003e20000100800 */
[----:B------:R-:W-:-:S03]  /*69100*/  IMAD.X R17, R17, 0x1, R0, P5 ;  /* 0x0000000111117824 */ /* 0x000fc600028e0600 */
[----:B-1----:R-:W4:Y:S04]  /*69110*/  LDL.LU R22, [R1+0x2c3c] ;  /* 0x002c3c0001167983 */ /* 0x002f280000300800 */
[----:B------:R-:W-:Y:S01]  /*69120*/  STL [R1+0x2cd8], R4 ;  /* 0x002cd80401007387 */ /* 0x000fe20000100800 */
[----:B---3--:R-:W-:-:S05]  /*69130*/  IMAD.X R23, R23, 0x1, R0, P6 ;  /* 0x0000000117177824 */ /* 0x008fca00030e0600 */
[----:B------:R1:W-:Y:S04]  /*69140*/  STL [R1+0x2cc8], R23 ;  /* 0x002cc81701007387 */ /* 0x0003e80000100800 */
[----:B------:R-:W-:Y:S04]  /*69150*/  STL [R1+0x2cd0], R17 ;  /* 0x002cd01101007387 */ /* 0x000fe80000100800 */
[----:B-1----:R-:W3:Y:S01]  /*69160*/  LDL.LU R23, [R1+0x2c60] ;  /* 0x002c600001177983 */ /* 0x002ee20000300800 */
[-C--:B------:R-:W-:Y:S01]  /*69170*/  IADD3 R14, P5, PT, R14, R60.reuse, RZ ;  /* 0x0000003c0e0e7210 */ /* 0x080fe20007fbe0ff */
[----:B--2---:R-:W-:Y:S01]  /*69180*/  IMAD.X R13, R13, 0x1, R0, P1 ;  /* 0x000000010d0d7824 */ /* 0x004fe200008e0600 */
[----:B------:R-:W-:-:S02]  /*69190*/  IADD3 R16, P6, PT, R16, R60, RZ ;  /* 0x0000003c10107210 */ /* 0x000fc40007fde0ff */
        /* <DEDUP_REMOVED lines=42> */
[----:B------:R-:W-:Y:S04]  /*69440*/  STL [R1+0x2c78], R43 ;  /* 0x002c782b01007387 */ /* 0x000fe80000100800 */
[----:B------:R-:W-:Y:S04]  /*69450*/  STL [R1+0x2c4c], R38 ;  /* 0x002c4c2601007387 */ /* 0x000fe80000100800 */
[----:B------:R-:W2:Y:S04]  /*69460*/  LDL.LU R4, [R1+0x2c34] ;  /* 0x002c340001047983 */ /* 0x000ea80000300800 */
[----:B------:R-:W-:Y:S04]  /*69470*/  STL [R1+0x2c70], R39 ;  /* 0x002c702701007387 */ /* 0x000fe80000100800 */
[----:B------:R1:W-:Y:S04]  /*69480*/  STL [R1+0x2c68], R35 ;  /* 0x002c682301007387 */ /* 0x0003e80000100800 */
[----:B------:R-:W-:Y:S04]  /*69490*/  STL [R1+0x2c44], R34 ;  /* 0x002c442201007387 */ /* 0x000fe80000100800 */
[----:B-1----:R-:W2:Y:S01]  /*694a0*/  LDL.LU R35, [R1+0x2c58] ;  /* 0x002c580001237983 */ /* 0x002ea20000300800 */
[----:B----4-:R-:W-:-:S03]  /*694b0*/  IADD3 R22, P6, PT, R22, R60, RZ ;  /* 0x0000003c16167210 */ /* 0x010fc60007fde0ff */
[----:B------:R-:W4:Y:S04]  /*694c0*/  LDL.LU R17, [R1+0x2c2c] ;  /* 0x002c2c0001117983 */ /* 0x000f280000300800 */
[----:B------:R-:W4:Y:S04]  /*694d0*/  LDL.LU R14, [R1+0x2c50] ;  /* 0x002c5000010e7983 */ /* 0x000f280000300800 */
[----:B------:R1:W-:Y:S04]  /*694e0*/  STL [R1+0x2c3c], R22 ;  /* 0x002c3c1601007387 */ /* 0x0003e80000100800 */
[----:B-1----:R-:W4:Y:S04]  /*694f0*/  LDL.LU R22, [R1+0x2c24] ;  /* 0x002c240001167983 */ /* 0x002f280000300800 */
[----:B------:R-:W4:Y:S04]  /*69500*/  LDL.LU R16, [R1+0x2c48] ;  /* 0x002c480001107983 */ /* 0x000f280000300800 */
[----:B------:R-:W4:Y:S04]  /*69510*/  LDL.LU R13, [R1+0x2c1c] ;  /* 0x002c1c00010d7983 */ /* 0x000f280000300800 */
[----:B------:R-:W4:Y:S01]  /*69520*/  LDL.LU R15, [R1+0x2c40] ;  /* 0x002c4000010f7983 */ /* 0x000f220000300800 */
[----:B---3--:R-:W-:-:S05]  /*69530*/  IMAD.X R23, R23, 0x1, R0, P1 ;  /* 0x0000000117177824 */ /* 0x008fca00008e0600 */
[----:B------:R1:W-:Y:S04]  /*69540*/  STL [R1+0x2c60], R23 ;  /* 0x002c601701007387 */ /* 0x0003e80000100800 */
        /* <DEDUP_REMOVED lines=20> */
[----:B-1----:R-:W3:Y:S01]  /*69690*/  LDL.LU R23, [R1+0x2bc4] ;  /* 0x002bc40001177983 */ /* 0x002ee20000300800 */
[----:B--2---:R-:W-:-:S05]  /*696a0*/  IMAD.X R35, R35, 0x1, R0, P2 ;  /* 0x0000000123237824 */ /* 0x004fca00010e0600 */
[----:B------:R1:W-:Y:S04]  /*696b0*/  STL [R1+0x2c58], R35 ;  /* 0x002c582301007387 */ /* 0x0003e80000100800 */
[----:B-1----:R-:W2:Y:S01]  /*696c0*/  LDL.LU R35, [R1+0x2be8] ;  /* 0x002be80001237983 */ /* 0x002ea20000300800 */
[-C--:B------:R-:W-:Y:S01]  /*696d0*/  IADD3 R4, P1, PT, R4, R60.reuse, RZ ;  /* 0x0000003c04047210 */ /* 0x080fe20007f3e0ff */
[--C-:B----4-:R-:W-:Y:S01]  /*696e0*/  IMAD.X R14, R14, 0x1, R0.reuse, P3 ;  /* 0x000000010e0e7824 */ /* 0x110fe200018e0600 */
[-C--:B------:R-:W-:Y:S02]  /*696f0*/  IADD3 R17, P2, PT, R17, R60.reuse, RZ ;  /* 0x0000003c11117210 */ /* 0x080fe40007f5e0ff */
[----:B------:R-:W-:Y:S01]  /*69700*/  IADD3 R22, P3, PT, R22, R60, RZ ;  /* 0x0000003c16167210 */ /* 0x000fe20007f7e0ff */
[----:B------:R-:W-:Y:S01]  /*69710*/  STL [R1+0x2c34], R4 ;  /* 0x002c340401007387 */ /* 0x000fe20000100800 */
[----:B------:R-:W-:-:S03]  /*69720*/  IMAD.X R16, R16, 0x1, R0, P4 ;  /* 0x0000000110107824 */ /* 0x000fc600020e0600 */
[----:B------:R1:W-:Y:S01]  /*69730*/  STL [R1+0x2c24], R22 ;  /* 0x002c241601007387 */ /* 0x0003e20000100800 */
[----:B------:R-:W-:-:S03]  /*69740*/  IADD3 R13, P4, PT, R13, R60, RZ ;  /* 0x0000003c0d0d7210 */ /* 0x000fc60007f9e0ff */
[----:B------:R-:W-:Y:S01]  /*69750*/  STL [R1+0x2c2c], R17 ;  /* 0x002c2c1101007387 */ /* 0x000fe20000100800 */
[----:B------:R-:W-:-:S03]  /*69760*/  IMAD.X R15, R15, 0x1, R0, P5 ;  /* 0x000000010f0f7824 */ /* 0x000fc600028e0600 */
[----:B-1----:R-:W4:Y:S04]  /*69770*/  LDL.LU R22, [R1+0x2bbc] ;  /* 0x002bbc0001167983 */ /* 0x002f280000300800 */
[----:B------:R-:W-:Y:S04]  /*69780*/  STL [R1+0x2c50], R14 ;  /* 0x002c500e01007387 */ /* 0x000fe80000100800 */
[----:B------:R-:W-:Y:S04]  /*69790*/  STL [R1+0x2c48], R16 ;  /* 0x002c481001007387 */ /* 0x000fe80000100800 */
[----:B------:R-:W-:Y:S04]  /*697a0*/  STL [R1+0x2c1c], R13 ;  /* 0x002c1c0d01007387 */ /* 0x000fe80000100800 */
[----:B------:R-:W-:Y:S01]  /*697b0*/  STL [R1+0x2c40], R15 ;  /* 0x002c400f01007387 */ /* 0x000fe20000100800 */
[----:B---3--:R-:W-:Y:S01]  /*697c0*/  IADD3 R12, P5, PT, R12, R60, RZ ;  /* 0x0000003c0c0c7210 */ /* 0x008fe20007fbe0ff */
[----:B------:R-:W-:-:S04]  /*697d0*/  IMAD.X R19, R19, 0x1, R0, P6 ;  /* 0x0000000113137824 */ /* 0x000fc800030e0600 */
        /* <DEDUP_REMOVED lines=36> */
[----:B------:R-:W3:Y:S01]  /*69a20*/  LDL.LU R4, [R1+0x2be0] ;  /* 0x002be00001047983 */ /* 0x000ee20000300800 */
[----:B------:R-:W-:-:S03]  /*69a30*/  IADD3 R23, P3, PT, R23, R60, RZ ;  /* 0x0000003c17177210 */ /* 0x000fc60007f7e0ff */
[----:B------:R-:W-:Y:S04]  /*69a40*/  STL [R1+0x2bcc], R39 ;  /* 0x002bcc2701007387 */ /* 0x000fe80000100800 */
[----:B------:R1:W-:Y:S04]  /*69a50*/  STL [R1+0x2bc4], R23 ;  /* 0x002bc41701007387 */ /* 0x0003e80000100800 */
[----:B------:R-:W-:Y:S04]  /*69a60*/  STL [R1+0x2bf0], R34 ;  /* 0x002bf02201007387 */ /* 0x000fe80000100800 */
[----:B-1----:R-:W3:Y:S04]  /*69a70*/  LDL.LU R23, [R1+0x2bb4] ;  /* 0x002bb40001177983 */ /* 0x002ee80000300800 */
[----:B------:R-:W3:Y:S04]  /*69a80*/  LDL.LU R17, [R1+0x2bd8] ;  /* 0x002bd80001117983 */ /* 0x000ee80000300800 */
[----:B------:R-:W3:Y:S01]  /*69a90*/  LDL.LU R14, [R1+0x2bac] ;  /* 0x002bac00010e7983 */ /* 0x000ee20000300800 */
[----:B--2---:R-:W-:-:S05]  /*69aa0*/  IMAD.X R35, R35, 0x1, R0, P4 ;  /* 0x0000000123237824 */ /* 0x004fca00020e0600 */
[----:B------:R1:W-:Y:S04]  /*69ab0*/  STL [R1+0x2be8], R35 ;  /* 0x002be82301007387 */ /* 0x0003e80000100800 */
[----:B-1----:R-:W2:Y:S04]  /*69ac0*/  LDL.LU R35, [R1+0x2bd0] ;  /* 0x002bd00001237983 */ /* 0x002ea80000300800 */
[----:B------:R-:W2:Y:S01]  /*69ad0*/  LDL.LU R16, [R1+0x2ba4] ;  /* 0x002ba40001107983 */ /* 0x000ea20000300800 */
[----:B----4-:R-:W-:-:S03]  /*69ae0*/  IADD3 R22, P4, PT, R22, R60, RZ ;  /* 0x0000003c16167210 */ /* 0x010fc60007f9e0ff */
        /* <DEDUP_REMOVED lines=23> */
[----:B-1----:R-:W4:Y:S01]  /*69c60*/  LDL.LU R22, [R1+0x2b70] ;  /* 0x002b700001167983 */ /* 0x002f220000300800 */
[----:B---3--:R-:W-:Y:S01]  /*69c70*/  IMAD.X R4, R4, 0x1, R0, P5 ;  /* 0x0000000104047824 */ /* 0x008fe200028e0600 */
[----:B------:R-:W-:-:S05]  /*69c80*/  IADD3 R23, P5, PT, R23, R60, RZ ;  /* 0x0000003c17177210 */ /* 0x000fca0007fbe0ff */
[----:B------:R1:W-:Y:S04]  /*69c90*/  STL [R1+0x2bb4], R23 ;  /* 0x002bb41701007387 */ /* 0x0003e80000100800 */
[----:B-1----:R-:W3:Y:S01]  /*69ca0*/  LDL.LU R23, [R1+0x2b44] ;  /* 0x002b440001177983 */ /* 0x002ee20000300800 */
[----:B------:R-:W-:-:S03]  /*69cb0*/  IMAD.X R17, R17, 0x1, R0, P6 ;  /* 0x0000000111117824 */ /* 0x000fc600030e0600 */
[----:B------:R-:W-:Y:S01]  /*69cc0*/  STL [R1+0x2be0], R4 ;  /* 0x002be00401007387 */ /* 0x000fe20000100800 */
[----:B--2---:R-:W-:-:S05]  /*69cd0*/  IMAD.X R35, R35, 0x1, R0, P1 ;  /* 0x0000000123237824 */ /* 0x004fca00008e0600 */
[----:B------:R1:W-:Y:S04]  /*69ce0*/  STL [R1+0x2bd0], R35 ;  /* 0x002bd02301007387 */ /* 0x0003e80000100800 */
[----:B------:R-:W-:Y:S04]  /*69cf0*/  STL [R1+0x2bd8], R17 ;  /* 0x002bd81101007387 */ /* 0x000fe80000100800 */
[----:B-1----:R-:W2:Y:S01]  /*69d00*/  LDL.LU R35, [R1+0x2b68] ;  /* 0x002b680001237983 */ /* 0x002ea20000300800 */
[-C--:B------:R-:W-:Y:S01]  /*69d10*/  IADD3 R14, P6, PT, R14, R60.reuse, RZ ;  /* 0x0000003c0e0e7210 */ /* 0x080fe20007fde0ff */
[----:B----4-:R-:W-:Y:S01]  /*69d20*/  IMAD.X R13, R13, 0x1, R0, P2 ;  /* 0x000000010d0d7824 */ /* 0x010fe200010e0600 */
        /* <DEDUP_REMOVED lines=52> */
[----:B---3--:R-:W-:-:S05]  /*6a070*/  IADD3 R23, P1, PT, R23, R60, RZ ;  /* 0x0000003c17177210 */ /* 0x008fca0007f3e0ff */
[----:B------:R1:W-:Y:S04]  /*6a080*/  STL [R1+0x2b44], R23 ;  /* 0x002b441701007387 */ /* 0x0003e80000100800 */
[----:B-1----:R-:W3:Y:S04]  /*6a090*/  LDL.LU R23, [R1+0x2b2c] ;  /* 0x002b2c0001177983 */ /* 0x002ee80000300800 */
[----:B------:R-:W3:Y:S04]  /*6a0a0*/  LDL.LU R16, [R1+0x2b50] ;  /* 0x002b500001107983 */ /* 0x000ee80000300800 */
[----:B------:R-:W3:Y:S04]  /*6a0b0*/  LDL.LU R13, [R1+0x2b24] ;  /* 0x002b2400010d7983 */ /* 0x000ee80000300800 */
[----:B------:R-:W3:Y:S01]  /*6a0c0*/  LDL.LU R15, [R1+0x2b48] ;  /* 0x002b4800010f7983 */ /* 0x000ee20000300800 */
[----:B--2---:R-:W-:-:S05]  /*6a0d0*/  IMAD.X R35, R35, 0x1, R0, P2 ;  /* 0x0000000123237824 */ /* 0x004fca00010e0600 */
        /* <DEDUP_REMOVED lines=22> */
[----:B----4-:R-:W-:Y:S01]  /*6a240*/  IADD3 R4, P2, PT, R4, R60, RZ ;  /* 0x0000003c04047210 */ /* 0x010fe20007f5e0ff */
[----:B------:R-:W-:-:S05]  /*6a250*/  IMAD.X R22, R22, 0x1, R0, P3 ;  /* 0x0000000116167824 */ /* 0x000fca00018e0600 */
[----:B------:R1:W-:Y:S01]  /*6a260*/  STL [R1+0x2b60], R22 ;  /* 0x002b601601007387 */ /* 0x0003e20000100800 */
[-C--:B------:R-:W-:Y:S01]  /*6a270*/  IADD3 R17, P3, PT, R17, R60.reuse, RZ ;  /* 0x0000003c11117210 */ /* 0x080fe20007f7e0ff */
[----:B------:R-:W-:Y:S02]  /*6a280*/  IMAD.X R14, R14, 0x1, R0, P4 ;  /* 0x000000010e0e7824 */ /* 0x000fe400020e0600 */
[----:B-1----:R-:W4:Y:S04]  /*6a290*/  LDL.LU R22, [R1+0x2af0] ;  /* 0x002af00001167983 */ /* 0x002f280000300800 */
[----:B------:R-:W-:Y:S01]  /*6a2a0*/  STL [R1+0x2b3c], R4 ;  /* 0x002b3c0401007387 */ /* 0x000fe20000100800 */
[----:B---3--:R-:W-:-:S05]  /*6a2b0*/  IADD3 R23, P4, PT, R23, R60, RZ ;  /* 0x0000003c17177210 */ /* 0x008fca0007f9e0ff */
[----:B------:R1:W-:Y:S04]  /*6a2c0*/  STL [R1+0x2b2c], R23 ;  /* 0x002b2c1701007387 */ /* 0x0003e80000100800 */
[----:B------:R-:W-:Y:S04]  /*6a2d0*/  STL [R1+0x2b34], R17 ;  /* 0x002b341101007387 */ /* 0x000fe80000100800 */
[----:B-1----:R-:W3:Y:S01]  /*6a2e0*/  LDL.LU R23, [R1+0x2ac4] ;  /* 0x002ac40001177983 */ /* 0x002ee20000300800 */
[--C-:B------:R-:W-:Y:S01]  /*6a2f0*/  IMAD.X R16, R16, 0x1, R0.reuse, P5 ;  /* 0x0000000110107824 */ /* 0x100fe200028e0600 */
[-C--:B------:R-:W-:Y:S01]  /*6a300*/  IADD3 R13, P5, PT, R13, R60.reuse, RZ ;  /* 0x0000003c0d0d7210 */ /* 0x080fe20007fbe0ff */
[----:B------:R-:W-:Y:S01]  /*6a310*/  IMAD.X R15, R15, 0x1, R0, P6 ;  /* 0x000000010f0f7824 */ /* 0x000fe200030e0600 */
[----:B------:R-:W-:Y:S04]  /*6a320*/  STL [R1+0x2b58], R14 ;  /* 0x002b580e01007387 */ /* 0x000fe80000100800 */
[----:B------:R-:W-:Y:S04]  /*6a330*/  STL [R1+0x2b50], R16 ;  /* 0x002b501001007387 */ /* 0x000fe80000100800 */
[----:B------:R-:W-:Y:S01]  /*6a340*/  STL [R1+0x2b24], R13 ;  /* 0x002b240d01007387 */ /* 0x000fe20000100800 */
[----:B--2---:R-:W-:-:S03]  /*6a350*/  IADD3 R12, P6, PT, R12, R60, RZ ;  /* 0x0000003c0c0c7210 */ /* 0x004fc60007fde0ff */
        /* <DEDUP_REMOVED lines=38> */
[----:B------:R-:W2:Y:S01]  /*6a5c0*/  LDL.LU R4, [R1+0x2ae8] ;  /* 0x002ae80001047983 */ /* 0x000ea20000300800 */
[----:B------:R-:W-:-:S03]  /*6a5d0*/  IADD3 R35, P4, PT, R35, R60, RZ ;  /* 0x0000003c23237210 */ /* 0x000fc60007f9e0ff */
[----:B------:R-:W-:Y:S04]  /*6a5e0*/  STL [R1+0x2ad4], R39 ;  /* 0x002ad42701007387 */ /* 0x000fe80000100800 */
[----:B------:R1:W-:Y:S04]  /*6a5f0*/  STL [R1+0x2acc], R35 ;  /* 0x002acc2301007387 */ /* 0x0003e80000100800 */
[----:B------:R-:W-:Y:S04]  /*6a600*/  STL [R1+0x2af8], R34 ;  /* 0x002af82201007387 */ /* 0x000fe80000100800 */
[----:B-1----:R-:W2:Y:S04]  /*6a610*/  LDL.LU R35, [R1+0x2abc] ;  /* 0x002abc0001237983 */ /* 0x002ea80000300800 */
[----:B------:R-:W2:Y:S04]  /*6a620*/  LDL.LU R17, [R1+0x2ae0] ;  /* 0x002ae00001117983 */ /* 0x000ea80000300800 */
[----:B------:R-:W2:Y:S01]  /*6a630*/  LDL.LU R14, [R1+0x2ab4] ;  /* 0x002ab400010e7983 */ /* 0x000ea20000300800 */
[----:B----4-:R-:W-:-:S05]  /*6a640*/  IMAD.X R22, R22, 0x1, R0, P5 ;  /* 0x0000000116167824 */ /* 0x010fca00028e0600 */
[----:B------:R1:W-:Y:S04]  /*6a650*/  STL [R1+0x2af0], R22 ;  /* 0x002af01601007387 */ /* 0x0003e80000100800 */
[----:B-1----:R-:W4:Y:S04]  /*6a660*/  LDL.LU R22, [R1+0x2ad8] ;  /* 0x002ad80001167983 */ /* 0x002f280000300800 */
[----:B------:R-:W4:Y:S04]  /*6a670*/  LDL.LU R16, [R1+0x2aac] ;  /* 0x002aac0001107983 */ /* 0x000f280000300800 */
[----:B------:R-:W4:Y:S04]  /*6a680*/  LDL.LU R13, [R1+0x2ad0] ;  /* 0x002ad000010d7983 */ /* 0x000f280000300800 */
[----:B------:R-:W4:Y:S01]  /*6a690*/  LDL.LU R15, [R1+0x2aa4] ;  /* 0x002aa400010f7983 */ /* 0x000f220000300800 */
[----:B---3--:R-:W-:-:S05]  /*6a6a0*/  IADD3 R23, P5, PT, R23, R60, RZ ;  /* 0x0000003c17177210 */ /* 0x008fca0007fbe0ff */
        /* <DEDUP_REMOVED lines=22> */
[----:B--2---:R-:W-:Y:S01]  /*6a810*/  IMAD.X R4, R4, 0x1, R0, P6 ;  /* 0x0000000104047824 */ /* 0x004fe200030e0600 */
[----:B------:R-:W-:-:S05]  /*6a820*/  IADD3 R35, P6, PT, R35, R60, RZ ;  /* 0x0000003c23237210 */ /* 0x000fca0007fde0ff */
[----:B------:R1:W-:Y:S04]  /*6a830*/  STL [R1+0x2abc], R35 ;  /* 0x002abc2301007387 */ /* 0x0003e80000100800 */
[----:B-1----:R-:W2:Y:S01]  /*6a840*/  LDL.LU R35, [R1+0x2a4c] ;  /* 0x002a4c0001237983 */ /* 0x002ea20000300800 */
[--C-:B------:R-:W-:Y:S01]  /*6a850*/  IMAD.X R17, R17, 0x1, R0.reuse, P1 ;  /* 0x0000000111117824 */ /* 0x100fe200008e0600 */
[-C--:B------:R-:W-:Y:S02]  /*6a860*/  IADD3 R14, P1, PT, R14, R60.reuse, RZ ;  /* 0x0000003c0e0e7210 */ /* 0x080fe40007f3e0ff */
[----:B------:R-:W-:Y:S01]  /*6a870*/  STL [R1+0x2ae8], R4 ;  /* 0x002ae80401007387 */ /* 0x000fe20000100800 */
[----:B----4-:R-:W-:Y:S01]  /*6a880*/  IMAD.X R22, R22, 0x1, R0, P2 ;  /* 0x0000000116167824 */ /* 0x010fe200010e0600 */
[----:B------:R-:W-:-:S04]  /*6a890*/  IADD3 R16, P2, PT, R16, R60, RZ ;  /* 0x0000003c10107210 */ /* 0x000fc80007f5e0ff */
[----:B------:R1:W-:Y:S01]  /*6a8a0*/  STL [R1+0x2ad8], R22 ;  /* 0x002ad81601007387 */ /* 0x0003e20000100800 */
[----:B------:R-:W-:-:S03]  /*6a8b0*/  IMAD.X R13, R13, 0x1, R0, P3 ;  /* 0x000000010d0d7824 */ /* 0x000fc600018e0600 */
[----:B------:R-:W-:Y:S01]  /*6a8c0*/  STL [R1+0x2ae0], R17 ;  /* 0x002ae01101007387 */ /* 0x000fe20000100800 */
[----:B------:R-:W-:-:S03]  /*6a8d0*/  IADD3 R15, P3, PT, R15, R60, RZ ;  /* 0x0000003c0f0f7210 */ /* 0x000fc60007f7e0ff */
[----:B-1----:R-:W4:Y:S04]  /*6a8e0*/  LDL.LU R22, [R1+0x2a70] ;  /* 0x002a700001167983 */ /* 0x002f280000300800 */
[----:B------:R-:W-:Y:S04]  /*6a8f0*/  STL [R1+0x2ab4], R14 ;  /* 0x002ab40e01007387 */ /* 0x000fe80000100800 */
[----:B------:R-:W-:Y:S04]  /*6a900*/  STL [R1+0x2aac], R16 ;  /* 0x002aac1001007387 */ /* 0x000fe80000100800 */
[----:B------:R-:W-:Y:S04]  /*6a910*/  STL [R1+0x2ad0], R13 ;  /* 0x002ad00d01007387 */ /* 0x000fe80000100800 */
[----:B------:R-:W-:Y:S01]  /*6a920*/  STL [R1+0x2aa4], R15 ;  /* 0x002aa40f01007387 */ /* 0x000fe20000100800 */
[----:B---3--:R-:W-:Y:S01]  /*6a930*/  IMAD.X R12, R12, 0x1, R0, P4 ;  /* 0x000000010c0c7824 */ /* 0x008fe200020e0600 */
[----:B------:R-:W-:-:S04]  /*6a940*/  IADD3 R19, P4, PT, R19, R60, RZ ;  /* 0x0000003c13137210 */ /* 0x000fc80007f9e0ff */
        /* <DEDUP_REMOVED lines=36> */
[----:B------:R-:W3:Y:S01]  /*6ab90*/  LDL.LU R4, [R1+0x2a44] ;  /* 0x002a440001047983 */ /* 0x000ee20000300800 */
[----:B------:R-:W-:-:S03]  /*6aba0*/  IMAD.X R23, R23, 0x1, R0, P2 ;  /* 0x0000000117177824 */ /* 0x000fc600010e0600 */
[----:B------:R-:W-:Y:S04]  /*6abb0*/  STL [R1+0x2a80], R39 ;  /* 0x002a802701007387 */ /* 0x000fe80000100800 */
[----:B------:R1:W-:Y:S04]  /*6abc0*/  STL [R1+0x2a78], R23 ;  /* 0x002a781701007387 */ /* 0x0003e80000100800 */
[----:B------:R-:W-:Y:S04]  /*6abd0*/  STL [R1+0x2a54], R34 ;  /* 0x002a542201007387 */ /* 0x000fe80000100800 */
[----:B-1----:R-:W3:Y:S04]  /*6abe0*/  LDL.LU R23, [R1+0x2a68] ;  /* 0x002a680001177983 */ /* 0x002ee80000300800 */
[----:B------:R-:W3:Y:S04]  /*6abf0*/  LDL.LU R17, [R1+0x2a3c] ;  /* 0x002a3c0001117983 */ /* 0x000ee80000300800 */
[----:B------:R-:W3:Y:S01]  /*6ac00*/  LDL.LU R14, [R1+0x2a60] ;  /* 0x002a6000010e7983 */ /* 0x000ee20000300800 */
[----:B--2---:R-:W-:-:S05]  /*6ac10*/  IADD3 R35, P2, PT, R35, R60, RZ ;  /* 0x0000003c23237210 */ /* 0x004fca0007f5e0ff */
[----:B------:R1:W-:Y:S04]  /*6ac20*/  STL [R1+0x2a4c], R35 ;  /* 0x002a4c2301007387 */ /* 0x0003e80000100800 */
[----:B-1----:R-:W2:Y:S04]  /*6ac30*/  LDL.LU R35, [R1+0x2a34] ;  /* 0x002a340001237983 */ /* 0x002ea80000300800 */
[----:B------:R-:W2:Y:S04]  /*6ac40*/  LDL.LU R16, [R1+0x2a58] ;  /* 0x002a580001107983 */ /* 0x000ea80000300800 */
[----:B------:R-:W2:Y:S04]  /*6ac50*/  LDL.LU R13, [R1+0x2a2c] ;  /* 0x002a2c00010d7983 */ /* 0x000ea80000300800 */
[----:B------:R-:W2:Y:S01]  /*6ac60*/  LDL.LU R15, [R1+0x2a50] ;  /* 0x002a5000010f7983 */ /* 0x000ea20000300800 */
[----:B----4-:R-:W-:-:S05]  /*6ac70*/  IMAD.X R22, R22, 0x1, R0, P3 ;  /* 0x0000000116167824 */ /* 0x010fca00018e0600 */
        /* <DEDUP_REMOVED lines=22> */
[----:B---3--:R-:W-:-:S05]  /*6ade0*/  IMAD.X R23, R23, 0x1, R0, P4 ;  /* 0x0000000117177824 */ /* 0x008fca00020e0600 */
[----:B------:R1:W-:Y:S04]  /*6adf0*/  STL [R1+0x2a68], R23 ;  /* 0x002a681701007387 */ /* 0x0003e80000100800 */
[----:B-1----:R-:W3:Y:S01]  /*6ae00*/  LDL.LU R23, [R1+0x29f8] ;  /* 0x0029f80001177983 */ /* 0x002ee20000300800 */
[-C--:B------:R-:W-:Y:S01]  /*6ae10*/  IADD3 R4, P3, PT, R4, R60.reuse, RZ ;  /* 0x0000003c04047210 */ /* 0x080fe20007f7e0ff */
[----:B------:R-:W-:Y:S01]  /*6ae20*/  IMAD.X R14, R14, 0x1, R0, P5 ;  /* 0x000000010e0e7824 */ /* 0x000fe200028e0600 */
[----:B------:R-:W-:-:S03]  /*6ae30*/  IADD3 R17, P4, PT, R17, R60, RZ ;  /* 0x0000003c11117210 */ /* 0x000fc60007f9e0ff */
[----:B------:R-:W-:Y:S01]  /*6ae40*/  STL [R1+0x2a44], R4 ;  /* 0x002a440401007387 */ /* 0x000fe20000100800 */
[----:B--2---:R-:W-:-:S05]  /*6ae50*/  IADD3 R35, P5, PT, R35, R60, RZ ;  /* 0x0000003c23237210 */ /* 0x004fca0007fbe0ff */
[----:B------:R1:W-:Y:S04]  /*6ae60*/  STL [R1+0x2a34], R35 ;  /* 0x002a342301007387 */ /* 0x0003e80000100800 */
[----:B------:R-:W-:Y:S04]  /*6ae70*/  STL [R1+0x2a3c], R17 ;  /* 0x002a3c1101007387 */ /* 0x000fe80000100800 */
[----:B-1----:R-:W2:Y:S01]  /*6ae80*/  LDL.LU R35, [R1+0x29cc] ;  /* 0x0029cc0001237983 */ /* 0x002ea20000300800 */
[--C-:B------:R-:W-:Y:S01]  /*6ae90*/  IMAD.X R16, R16, 0x1, R0.reuse, P6 ;  /* 0x0000000110107824 */ /* 0x100fe200030e0600 */
[-C--:B------:R-:W-:Y:S01]  /*6aea0*/  IADD3 R13, P6, PT, R13, R60.reuse, RZ ;  /* 0x0000003c0d0d7210 */ /* 0x080fe20007fde0ff */
[----:B------:R-:W-:Y:S01]  /*6aeb0*/  IMAD.X R15, R15, 0x1, R0, P1 ;  /* 0x000000010f0f7824 */ /* 0x000fe200008e0600 */
[----:B------:R-:W-:Y:S04]  /*6aec0*/  STL [R1+0x2a60], R14 ;  /* 0x002a600e01007387 */ /* 0x000fe80000100800 */
[----:B------:R-:W-:Y:S04]  /*6aed0*/  STL [R1+0x2a58], R16 ;  /* 0x002a581001007387 */ /* 0x000fe80000100800 */
[----:B------:R-:W-:Y:S01]  /*6aee0*/  STL [R1+0x2a2c], R13 ;  /* 0x002a2c0d01007387 */ /* 0x000fe20000100800 */
[----:B----4-:R-:W-:-:S03]  /*6aef0*/  IADD3 R12, P1, PT, R12, R60, RZ ;  /* 0x0000003c0c0c7210 */ /* 0x010fc60007f3e0ff */
        /* <DEDUP_REMOVED lines=38> */
[----:B------:R-:W4:Y:S01]  /*6b160*/  LDL.LU R4, [R1+0x29f0] ;  /* 0x0029f00001047983 */ /* 0x000f220000300800 */
[----:B------:R-:W-:-:S03]  /*6b170*/  IADD3 R22, P5, PT, R22, R60, RZ ;  /* 0x0000003c16167210 */ /* 0x000fc60007fbe0ff */
        /* <DEDUP_REMOVED lines=9> */
[----:B------:R-:W3:Y:S04]  /*6b210*/  LDL.LU R16, [R1+0x29b4] ;  /* 0x0029b40001107983 */ /* 0x000ee80000300800 */
[----:B------:R-:W3:Y:S04]  /*6b220*/  LDL.LU R13, [R1+0x29d8] ;  /* 0x0029d800010d7983 */ /* 0x000ee80000300800 */
[----:B------:R-:W3:Y:S01]  /*6b230*/  LDL.LU R15, [R1+0x29ac] ;  /* 0x0029ac00010f7983 */ /* 0x000ee20000300800 */
[----:B--2---:R-:W-:-:S05]  /*6b240*/  IADD3 R35, P6, PT, R35, R60, RZ ;  /* 0x0000003c23237210 */ /* 0x004fca0007fde0ff */
        /* <DEDUP_REMOVED lines=33> */
[----:B------:R-:W-:Y:S01]  /*6b460*/  IMAD.X R13, R13, 0x1, R0, P4 ;  /* 0x000000010d0d7824 */ /* 0x000fe200020e0600 */
[----:B------:R-:W-:-:S02]  /*6b470*/  IADD3 R16, P3, PT, R16, R60, RZ ;  /* 0x0000003c10107210 */ /* 0x000fc40007f7e0ff */
[----:B------:R-:W-:Y:S01]  /*6b480*/  IADD3 R15, P4, PT, R15, R60, RZ ;  /* 0x0000003c0f0f7210 */ /* 0x000fe20007f9e0ff */
[----:B------:R-:W-:Y:S04]  /*6b490*/  STL [R1+0x29bc], R14 ;  /* 0x0029bc0e01007387 */ /* 0x000fe80000100800 */
[----:B------:R-:W-:Y:S04]  /*6b4a0*/  STL [R1+0x29b4], R16 ;  /* 0x0029b41001007387 */ /* 0x000fe80000100800 */
[----:B------:R-:W-:Y:S01]  /*6b4b0*/  STL [R1+0x29d8], R13 ;  /* 0x0029d80d01007387 */ /* 0x000fe20000100800 */
[----:B--2---:R-:W-:-:S03]  /*6b4c0*/  IMAD.X R12, R12, 0x1, R0, P5 ;  /* 0x000000010c0c7824 */ /* 0x004fc600028e0600 */
        /* <DEDUP_REMOVED lines=38> */
[----:B------:R-:W2:Y:S01]  /*6b730*/  LDL.LU R4, [R1+0x294c] ;  /* 0x00294c0001047983 */ /* 0x000ea20000300800 */
[----:B------:R-:W-:-:S03]  /*6b740*/  IMAD.X R35, R35, 0x1, R0, P3 ;  /* 0x0000000123237824 */ /* 0x000fc600018e0600 */
[----:B------:R-:W-:Y:S04]  /*6b750*/  STL [R1+0x2988], R39 ;  /* 0x0029882701007387 */ /* 0x000fe80000100800 */
[----:B------:R1:W-:Y:S04]  /*6b760*/  STL [R1+0x2980], R35 ;  /* 0x0029802301007387 */ /* 0x0003e80000100800 */
[----:B------:R-:W-:Y:S04]  /*6b770*/  STL [R1+0x295c], R34 ;  /* 0x00295c2201007387 */ /* 0x000fe80000100800 */
[----:B-1----:R-:W2:Y:S04]  /*6b780*/  LDL.LU R35, [R1+0x2970] ;  /* 0x0029700001237983 */ /* 0x002ea80000300800 */
[----:B------:R-:W2:Y:S04]  /*6b790*/  LDL.LU R17, [R1+0x2944] ;  /* 0x0029440001117983 */ /* 0x000ea80000300800 */
[----:B------:R-:W2:Y:S01]  /*6b7a0*/  LDL.LU R14, [R1+0x2968] ;  /* 0x00296800010e7983 */ /* 0x000ea20000300800 */
[----:B----4-:R-:W-:-:S05]  /*6b7b0*/  IADD3 R22, P3, PT, R22, R60, RZ ;  /* 0x0000003c16167210 */ /* 0x010fca0007f7e0ff */
        /* <DEDUP_REMOVED lines=32> */
[----:B------:R-:W-:Y:S01]  /*6b9c0*/  IMAD.X R14, R14, 0x1, R0, P6 ;  /* 0x000000010e0e7824 */ /* 0x000fe200030e0600 */
[----:B------:R-:W-:-:S03]  /*6b9d0*/  IADD3 R17, P5, PT, R17, R60, RZ ;  /* 0x0000003c11117210 */ /* 0x000fc60007fbe0ff */
[----:B------:R-:W-:Y:S01]  /*6b9e0*/  STL [R1+0x294c], R4 ;  /* 0x00294c0401007387 */ /* 0x000fe20000100800 */
[----:B----4-:R-:W-:Y:S01]  /*6b9f0*/  IADD3 R22, P6, PT, R22, R60, RZ ;  /* 0x0000003c16167210 */ /* 0x010fe20007fde0ff */
[----:B------:R-:W-:-:S04]  /*6ba00*/  IMAD.X R16, R16, 0x1, R0, P1 ;  /* 0x0000000110107824 */ /* 0x000fc800008e0600 */
        /* <DEDUP_REMOVED lines=58> */
[----:B------:R-:W2:Y:S04]  /*6bdb0*/  LDL.LU R16, [R1+0x28bc] ;  /* 0x0028bc0001107983 */ /* 0x000ea80000300800 */
[----:B------:R-:W2:Y:S04]  /*6bdc0*/  LDL.LU R13, [R1+0x28e0] ;  /* 0x0028e000010d7983 */ /* 0x000ea80000300800 */
[----:B------:R-:W2:Y:S01]  /*6bdd0*/  LDL.LU R15, [R1+0x28b4] ;  /* 0x0028b400010f7983 */ /* 0x000ea20000300800 */
[----:B----4-:R-:W-:-:S05]  /*6bde0*/  IADD3 R22, P1, PT, R22, R60, RZ ;  /* 0x0000003c16167210 */ /* 0x010fca0007f3e0ff */
        /* <DEDUP_REMOVED lines=33> */
[----:B------:R-:W-:Y:S01]  /*6c000*/  IMAD.X R13, R13, 0x1, R0, P5 ;  /* 0x000000010d0d7824 */ /* 0x000fe200028e0600 */
[----:B------:R-:W-:-:S02]  /*6c010*/  IADD3 R16, P4, PT, R16, R60, RZ ;  /* 0x0000003c10107210 */ /* 0x000fc40007f9e0ff */
[----:B------:R-:W-:Y:S01]  /*6c020*/  IADD3 R15, P5, PT, R15, R60, RZ ;  /* 0x0000003c0f0f7210 */ /* 0x000fe20007fbe0ff */
[----:B------:R-:W-:Y:S04]  /*6c030*/  STL [R1+0x28c4], R14 ;  /* 0x0028c40e01007387 */ /* 0x000fe80000100800 */
[----:B------:R-:W-:Y:S04]  /*6c040*/  STL [R1+0x28bc], R16 ;  /* 0x0028bc1001007387 */ /* 0x000fe80000100800 */
[----:B------:R-:W-:Y:S01]  /*6c050*/  STL [R1+0x28e0], R13 ;  /* 0x0028e00d01007387 */ /* 0x000fe20000100800 */
[----:B----4-:R-:W-:-:S03]  /*6c060*/  IMAD.X R12, R12, 0x1, R0, P6 ;  /* 0x000000010c0c7824 */ /* 0x010fc600030e0600 */
        /* <DEDUP_REMOVED lines=38> */
[----:B------:R-:W4:Y:S01]  /*6c2d0*/  LDL.LU R4, [R1+0x2854] ;  /* 0x0028540001047983 */ /* 0x000f220000300800 */
[----:B------:R-:W-:-:S03]  /*6c2e0*/  IMAD.X R22, R22, 0x1, R0, P4 ;  /* 0x0000000116167824 */ /* 0x000fc600020e0600 */
        /* <DEDUP_REMOVED lines=1988> */
[--C-:B----4-:R-:W-:Y:S01]  /*73f30*/  IMAD.X R4, R4, 0x1, R0.reuse, P1 ;  /* 0x0000000104047824 */ /* 0x110fe200008e0600 */
[----:B------:R-:W-:Y:S01]  /*73f40*/  IADD3 R22, P1, PT, R22, R60, RZ ;  /* 0x0000003c16167210 */ /* 0x000fe20007f3e0ff */
[----:B------:R-:W-:-:S04]  /*73f50*/  IMAD.X R17, R17, 0x1, R0, P2 ;  /* 0x0000000111117824 */ /* 0x000fc800010e0600 */
[----:B------:R1:W-:Y:S04]  /*73f60*/  STL [R1+0x1e24], R22 ;  /* 0x001e241601007387 */ /* 0x0003e80000100800 */
        /* <DEDUP_REMOVED lines=12> */
[----:B------:R1:W-:Y:S01]  /*74030*/  STL [R1+0x1e38], R13 ;  /* 0x001e380d01007387 */ /* 0x0003e20000100800 */
[----:B--2---:R-:W-:-:S03]  /*74040*/  IMAD.X R12, R12, 0x1, R0, P5 ;  /* 0x000000010c0c7824 */ /* 0x004fc600028e0600 */
[----:B------:R2:W-:Y:S01]  /*74050*/  STL [R1+0x1e0c], R15 ;  /* 0x001e0c0f01007387 */ /* 0x0005e20000100800 */
[----:B------:R-:W-:-:S03]  /*74060*/  IADD3 R19, P5, PT, R19, R60, RZ ;  /* 0x0000003c13137210 */ /* 0x000fc60007fbe0ff */
[----:B------:R0:W-:Y:S01]  /*74070*/  STL [R1+0x1e30], R12 ;  /* 0x001e300c01007387 */ /* 0x0001e20000100800 */
[----:B------:R-:W-:-:S03]  /*74080*/  IMAD.X R11, R11, 0x1, R0, P6 ;  /* 0x000000010b0b7824 */ /* 0x000fc600030e0600 */
        /* <DEDUP_REMOVED lines=32> */
[----:B------:R0:W-:Y:S04]  /*74290*/  STL [R1+0x1dc4], R38 ;  /* 0x001dc42601007387 */ /* 0x0001e80000100800 */
[----:B------:R-:W3:Y:S04]  /*742a0*/  LDL.LU R4, [R1+0x1dac] ;  /* 0x001dac0001047983 */ /* 0x000ee80000300800 */
[----:B------:R0:W-:Y:S04]  /*742b0*/  STL [R1+0x1de8], R39 ;  /* 0x001de82701007387 */ /* 0x0001e80000100800 */
[----:B-1----:R-:W3:Y:S01]  /*742c0*/  LDL.LU R13, [R1+0x1dd0] ;  /* 0x001dd000010d7983 */ /* 0x002ee20000300800 */
[----:B------:R-:W-:Y:S01]  /*742d0*/  IADD3 R34, P2, PT, R34, R60, RZ ;  /* 0x0000003c22227210 */ /* 0x000fe20007f5e0ff */
[----:B------:R-:W-:-:S04]  /*742e0*/  IMAD.X R35, R35, 0x1, R0, P3 ;  /* 0x0000000123237824 */ /* 0x000fc800018e0600 */
[----:B------:R1:W-:Y:S04]  /*742f0*/  STL [R1+0x1dbc], R34 ;  /* 0x001dbc2201007387 */ /* 0x0003e80000100800 */
[----:B------:R0:W-:Y:S04]  /*74300*/  STL [R1+0x1de0], R35 ;  /* 0x001de02301007387 */ /* 0x0001e80000100800 */
[----:B------:R-:W3:Y:S04]  /*74310*/  LDL.LU R17, [R1+0x1da4] ;  /* 0x001da40001117983 */ /* 0x000ee80000300800 */
[----:B------:R-:W3:Y:S04]  /*74320*/  LDL.LU R14, [R1+0x1dc8] ;  /* 0x001dc800010e7983 */ /* 0x000ee80000300800 */
[----:B------:R-:W3:Y:S01]  /*74330*/  LDL.LU R16, [R1+0x1d9c] ;  /* 0x001d9c0001107983 */ /* 0x000ee20000300800 */
[----:B----4-:R-:W-:-:S05]  /*74340*/  IADD3 R22, P3, PT, R22, R60, RZ ;  /* 0x0000003c16167210 */ /* 0x010fca0007f7e0ff */
[----:B------:R4:W-:Y:S04]  /*74350*/  STL [R1+0x1db4], R22 ;  /* 0x001db41601007387 */ /* 0x0009e80000100800 */
[----:B--2---:R-:W2:Y:S04]  /*74360*/  LDL.LU R15, [R1+0x1dc0] ;  /* 0x001dc000010f7983 */ /* 0x004ea80000300800 */
[----:B0-----:R-:W2:Y:S04]  /*74370*/  LDL.LU R12, [R1+0x1d94] ;  /* 0x001d9400010c7983 */ /* 0x001ea80000300800 */
[----:B------:R-:W2:Y:S01]  /*74380*/  LDL.LU R19, [R1+0x1db8] ;  /* 0x001db80001137983 */ /* 0x000ea20000300800 */
        /* <DEDUP_REMOVED lines=19> */
[----:B-1----:R-:W3:Y:S04]  /*744c0*/  LDL.LU R34, [R1+0x1d70] ;  /* 0x001d700001227983 */ /* 0x002ee80000300800 */
[----:B------:R-:W3:Y:S04]  /*744d0*/  LDL.LU R35, [R1+0x1d44] ;  /* 0x001d440001237983 */ /* 0x000ee80000300800 */
[----:B----4-:R-:W4:Y:S04]  /*744e0*/  LDL.LU R22, [R1+0x1d68] ;  /* 0x001d680001167983 */ /* 0x010f280000300800 */
[----:B0-----:R-:W4:Y:S01]  /*744f0*/  LDL.LU R23, [R1+0x1d3c] ;  /* 0x001d3c0001177983 */ /* 0x001f220000300800 */
[----:B------:R-:W-:-:S05]  /*74500*/  IMAD.X R13, R13, 0x1, R0, P5 ;  /* 0x000000010d0d7824 */ /* 0x000fca00028e0600 */
[----:B------:R0:W-:Y:S02]  /*74510*/  STL [R1+0x1dd0], R13 ;  /* 0x001dd00d01007387 */ /* 0x0001e40000100800 */
[----:B0-----:R-:W0:Y:S01]  /*74520*/  LDC R13, c[0x0][0x3ac] ;  /* 0x0000eb00ff0d7b82 */ /* 0x001e220000000800 */
[----:B------:R-:W-:-:S05]  /*74530*/  IADD3 R4, P4, PT, R4, R60, RZ ;  /* 0x0000003c04047210 */ /* 0x000fca0007f9e0ff */
[----:B------:R0:W-:Y:S01]  /*74540*/  STL [R1+0x1dac], R4 ;  /* 0x001dac0401007387 */ /* 0x0001e20000100800 */
[-C--:B------:R-:W-:Y:S01]  /*74550*/  IADD3 R17, P5, PT, R17, R60.reuse, RZ ;  /* 0x0000003c11117210 */ /* 0x080fe20007fbe0ff */
[----:B------:R-:W-:Y:S01]  /*74560*/  IMAD.X R14, R14, 0x1, R0, P6 ;  /* 0x000000010e0e7824 */ /* 0x000fe200030e0600 */
[----:B------:R-:W-:-:S03]  /*74570*/  IADD3 R16, P6, PT, R16, R60, RZ ;  /* 0x0000003c10107210 */ /* 0x000fc60007fde0ff */
[----:B------:R1:W-:Y:S01]  /*74580*/  STL [R1+0x1da4], R17 ;  /* 0x001da41101007387 */ /* 0x0003e20000100800 */
[----:B0-----:R-:W-:-:S04]  /*74590*/  IMAD.SHL.U32 R4, R13, 0x40, RZ ;  /* 0x000000400d047824 */ /* 0x001fc800078e00ff */
[----:B------:R-:W-:Y:S02]  /*745a0*/  IMAD.SHL.U32 R4, R4, 0x2, RZ ;  /* 0x0000000204047824 */ /* 0x000fe400078e00ff */
[--C-:B--2---:R-:W-:Y:S01]  /*745b0*/  IMAD.X R15, R15, 0x1, R0.reuse, P1 ;  /* 0x000000010f0f7824 */ /* 0x104fe200008e0600 */
[----:B------:R-:W-:Y:S01]  /*745c0*/  IADD3 R12, P1, PT, R12, R60, RZ ;  /* 0x0000003c0c0c7210 */ /* 0x000fe20007f3e0ff */
[----:B------:R0:W-:Y:S01]  /*745d0*/  STL [R1+0x1dc8], R14 ;  /* 0x001dc80e01007387 */ /* 0x0001e20000100800 */
[----:B------:R-:W-:-:S03]  /*745e0*/  IMAD.X R19, R19, 0x1, R0, P2 ;  /* 0x0000000113137824 */ /* 0x000fc600010e0600 */
[----:B------:R2:W-:Y:S04]  /*745f0*/  STL [R1+0x1d9c], R16 ;  /* 0x001d9c1001007387 */ /* 0x0005e80000100800 */
[----:B------:R0:W-:Y:S04]  /*74600*/  STL [R1+0x1dc0], R15 ;  /* 0x001dc00f01007387 */ /* 0x0001e80000100800 */
[----:B------:R0:W-:Y:S04]  /*74610*/  STL [R1+0x1d94], R12 ;  /* 0x001d940c01007387 */ /* 0x0001e80000100800 */
[----:B------:R0:W-:Y:S01]  /*74620*/  STL [R1+0x1db8], R19 ;  /* 0x001db81301007387 */ /* 0x0001e20000100800 */
[----:B---3--:R-:W-:Y:S01]  /*74630*/  IADD3 R11, P2, PT, R11, R4, RZ ;  /* 0x000000040b0b7210 */ /* 0x008fe20007f5e0ff */
[----:B------:R-:W-:-:S04]  /*74640*/  IMAD.X R28, R28, 0x1, R0, P3 ;  /* 0x000000011c1c7824 */ /* 0x000fc800018e0600 */
        /* <DEDUP_REMOVED lines=35> */
[----:B----4-:R-:W-:-:S03]  /*74880*/  IMAD.X R22, R22, 0x1, R2, P6 ;  /* 0x0000000116167824 */ /* 0x010fc600030e0602 */
[----:B------:R-:W4:Y:S01]  /*74890*/  LDL.LU R8, [R1+0x1d60] ;  /* 0x001d600001087983 */ /* 0x000f220000300800 */
[----:B------:R-:W-:-:S03]  /*748a0*/  IADD3 R23, P6, PT, R23, R4, RZ ;  /* 0x0000000417177210 */ /* 0x000fc60007fde0ff */
[----:B------:R0:W-:Y:S04]  /*748b0*/  STL [R1+0x1d44], R35 ;  /* 0x001d442301007387 */ /* 0x0001e80000100800 */
[----:B------:R-:W4:Y:S04]  /*748c0*/  LDL.LU R5, [R1+0x1d34] ;  /* 0x001d340001057983 */ /* 0x000f280000300800 */
[----:B------:R0:W-:Y:S04]  /*748d0*/  STL [R1+0x1d68], R22 ;  /* 0x001d681601007387 */ /* 0x0001e80000100800 */
[----:B------:R-:W4:Y:S04]  /*748e0*/  LDL.LU R18, [R1+0x1d58] ;  /* 0x001d580001127983 */ /* 0x000f280000300800 */
[----:B------:R2:W-:Y:S04]  /*748f0*/  STL [R1+0x1d3c], R23 ;  /* 0x001d3c1701007387 */ /* 0x0005e80000100800 */
[----:B-1----:R-:W4:Y:S04]  /*74900*/  LDL.LU R17, [R1+0x1d2c] ;  /* 0x001d2c0001117983 */ /* 0x002f280000300800 */
[----:B0-----:R-:W4:Y:S04]  /*74910*/  LDL.LU R14, [R1+0x1d50] ;  /* 0x001d5000010e7983 */ /* 0x001f280000300800 */
[----:B--2---:R-:W2:Y:S04]  /*74920*/  LDL.LU R16, [R1+0x1d24] ;  /* 0x001d240001107983 */ /* 0x004ea80000300800 */
[----:B------:R-:W2:Y:S04]  /*74930*/  LDL.LU R13, [R1+0x1d48] ;  /* 0x001d4800010d7983 */ /* 0x000ea80000300800 */
[----:B------:R-:W2:Y:S04]  /*74940*/  LDL.LU R15, [R1+0x1d1c] ;  /* 0x001d1c00010f7983 */ /* 0x000ea80000300800 */
[----:B------:R-:W2:Y:S04]  /*74950*/  LDL.LU R12, [R1+0x1d40] ;  /* 0x001d4000010c7983 */ /* 0x000ea80000300800 */
[----:B------:R-:W2:Y:S04]  /*74960*/  LDL.LU R19, [R1+0x1d14] ;  /* 0x001d140001137983 */ /* 0x000ea80000300800 */
[----:B---3--:R-:W3:Y:S04]  /*74970*/  LDL.LU R11, [R1+0x1d38] ;  /* 0x001d3800010b7983 */ /* 0x008ee80000300800 */
        /* <DEDUP_REMOVED lines=20> */
[----:B----4-:R-:W-:Y:S01]  /*74ac0*/  IMAD.X R8, R8, 0x1, R2, P1 ;  /* 0x0000000108087824 */ /* 0x010fe200008e0602 */
[----:B------:R-:W-:-:S04]  /*74ad0*/  IADD3 R5, P1, PT, R5, R4, RZ ;  /* 0x0000000405057210 */ /* 0x000fc80007f3e0ff */
[----:B------:R0:W-:Y:S01]  /*74ae0*/  STL [R1+0x1d60], R8 ;  /* 0x001d600801007387 */ /* 0x0001e20000100800 */
[----:B------:R-:W-:-:S03]  /*74af0*/  IMAD.X R18, R18, 0x1, R2, P2 ;  /* 0x0000000112127824 */ /* 0x000fc600010e0602 */
[----:B------:R1:W-:Y:S01]  /*74b00*/  STL [R1+0x1d34], R5 ;  /* 0x001d340501007387 */ /* 0x0003e20000100800 */
[----:B------:R-:W-:-:S03]  /*74b10*/  IADD3 R17, P2, PT, R17, R4, RZ ;  /* 0x0000000411117210 */ /* 0x000fc60007f5e0ff */
[----:B------:R4:W-:Y:S01]  /*74b20*/  STL [R1+0x1d58], R18 ;  /* 0x001d581201007387 */ /* 0x0009e20000100800 */
[----:B------:R-:W-:-:S03]  /*74b30*/  IMAD.X R14, R14, 0x1, R2, P3 ;  /* 0x000000010e0e7824 */ /* 0x000fc600018e0602 */
[----:B------:R0:W-:Y:S01]  /*74b40*/  STL [R1+0x1d2c], R17 ;  /* 0x001d2c1101007387 */ /* 0x0001e20000100800 */
[----:B--2---:R-:W-:-:S03]  /*74b50*/  IADD3 R16, P3, PT, R16, R4, RZ ;  /* 0x0000000410107210 */ /* 0x004fc60007f7e0ff */
        /* <DEDUP_REMOVED lines=9> */
[----:B---3--:R-:W-:-:S03]  /*74bf0*/  IMAD.X R11, R11, 0x1, R2, P6 ;  /* 0x000000010b0b7824 */ /* 0x008fc600030e0602 */
        /* <DEDUP_REMOVED lines=38> */
[----:B0-----:R-:W3:Y:S01]  /*74e60*/  LDL.LU R8, [R1+0x1cbc] ;  /* 0x001cbc0001087983 */ /* 0x001ee20000300800 */
[----:B------:R-:W-:-:S03]  /*74e70*/  IMAD.X R23, R23, 0x1, R2, P4 ;  /* 0x0000000117177824 */ /* 0x000fc600020e0602 */
[----:B------:R0:W-:Y:S04]  /*74e80*/  STL [R1+0x1cf0], R35 ;  /* 0x001cf02301007387 */ /* 0x0001e80000100800 */
[----:B-1----:R-:W3:Y:S04]  /*74e90*/  LDL.LU R5, [R1+0x1ce0] ;  /* 0x001ce00001057983 */ /* 0x002ee80000300800 */
[----:B------:R1:W-:Y:S04]  /*74ea0*/  STL [R1+0x1cc4], R22 ;  /* 0x001cc41601007387 */ /* 0x0003e80000100800 */
[----:B----4-:R-:W4:Y:S04]  /*74eb0*/  LDL.LU R18, [R1+0x1cb4] ;  /* 0x001cb40001127983 */ /* 0x010f280000300800 */
[----:B------:R0:W-:Y:S04]  /*74ec0*/  STL [R1+0x1ce8], R23 ;  /* 0x001ce81701007387 */ /* 0x0001e80000100800 */
[----:B------:R-:W4:Y:S04]  /*74ed0*/  LDL.LU R17, [R1+0x1cd8] ;  /* 0x001cd80001117983 */ /* 0x000f280000300800 */
        /* <DEDUP_REMOVED lines=25> */
[----:B-1----:R-:W3:Y:S04]  /*75070*/  LDL.LU R22, [R1+0x1c70] ;  /* 0x001c700001167983 */ /* 0x002ee80000300800 */
[----:B------:R-:W3:Y:S01]  /*75080*/  LDL.LU R23, [R1+0x1c44] ;  /* 0x001c440001177983 */ /* 0x000ee20000300800 */
[----:B------:R-:W-:Y:S01]  /*75090*/  IADD3 R8, P4, PT, R8, R4, RZ ;  /* 0x0000000408087210 */ /* 0x000fe20007f9e0ff */
[----:B------:R-:W-:-:S04]  /*750a0*/  IMAD.X R5, R5, 0x1, R2, P5 ;  /* 0x0000000105057824 */ /* 0x000fc800028e0602 */
[----:B------:R0:W-:Y:S01]  /*750b0*/  STL [R1+0x1cbc], R8 ;  /* 0x001cbc0801007387 */ /* 0x0001e20000100800 */
[----:B----4-:R-:W-:-:S03]  /*750c0*/  IADD3 R18, P5, PT, R18, R4, RZ ;  /* 0x0000000412127210 */ /* 0x010fc60007fbe0ff */
        /* <DEDUP_REMOVED lines=54> */
[----:B0-----:R-:W3:Y:S01]  /*75430*/  LDL.LU R8, [R1+0x1c68] ;  /* 0x001c680001087983 */ /* 0x001ee20000300800 */
[----:B------:R-:W-:-:S03]  /*75440*/  IADD3 R23, P1, PT, R23, R4, RZ ;  /* 0x0000000417177210 */ /* 0x000fc60007f3e0ff */
[----:B------:R0:W-:Y:S04]  /*75450*/  STL [R1+0x1c4c], R35 ;  /* 0x001c4c2301007387 */ /* 0x0001e80000100800 */
[----:B-1----:R-:W3:Y:S04]  /*75460*/  LDL.LU R5, [R1+0x1c3c] ;  /* 0x001c3c0001057983 */ /* 0x002ee80000300800 */
[----:B------:R1:W-:Y:S04]  /*75470*/  STL [R1+0x1c70], R22 ;  /* 0x001c701601007387 */ /* 0x0003e80000100800 */
[----:B----4-:R-:W4:Y:S04]  /*75480*/  LDL.LU R18, [R1+0x1c60] ;  /* 0x001c600001127983 */ /* 0x010f280000300800 */
[----:B------:R0:W-:Y:S04]  /*75490*/  STL [R1+0x1c44], R23 ;  /* 0x001c441701007387 */ /* 0x0001e80000100800 */
        /* <DEDUP_REMOVED lines=28> */
[----:B------:R-:W-:Y:S01]  /*75660*/  IMAD.X R8, R8, 0x1, R2, P2 ;  /* 0x0000000108087824 */ /* 0x000fe200010e0602 */
[----:B------:R-:W-:-:S04]  /*75670*/  IADD3 R5, P2, PT, R5, R4, RZ ;  /* 0x0000000405057210 */ /* 0x000fc80007f5e0ff */
[----:B------:R0:W-:Y:S01]  /*75680*/  STL [R1+0x1c68], R8 ;  /* 0x001c680801007387 */ /* 0x0001e20000100800 */
[----:B----4-:R-:W-:-:S03]  /*75690*/  IMAD.X R18, R18, 0x1, R2, P3 ;  /* 0x0000000112127824 */ /* 0x010fc600018e0602 */
        /* <DEDUP_REMOVED lines=59> */
[----:B--2---:R-:W2:Y:S04]  /*75a50*/  LDL.LU R18, [R1+0x1bbc] ;  /* 0x001bbc0001127983 */ /* 0x004ea80000300800 */
[----:B------:R0:W-:Y:S04]  /*75a60*/  STL [R1+0x1bf0], R23 ;  /* 0x001bf01701007387 */ /* 0x0001e80000100800 */
[----:B----4-:R-:W4:Y:S04]  /*75a70*/  LDL.LU R17, [R1+0x1be0] ;  /* 0x001be00001117983 */ /* 0x010f280000300800 */
[----:B------:R-:W4:Y:S04]  /*75a80*/  LDL.LU R14, [R1+0x1bb4] ;  /* 0x001bb400010e7983 */ /* 0x000f280000300800 */
[----:B------:R-:W4:Y:S04]  /*75a90*/  LDL.LU R16, [R1+0x1bd8] ;  /* 0x001bd80001107983 */ /* 0x000f280000300800 */
[----:B------:R-:W4:Y:S04]  /*75aa0*/  LDL.LU R13, [R1+0x1bac] ;  /* 0x001bac00010d7983 */ /* 0x000f280000300800 */
        /* <DEDUP_REMOVED lines=27> */
[----:B--2---:R-:W-:-:S03]  /*75c60*/  IADD3 R18, P6, PT, R18, R4, RZ ;  /* 0x0000000412127210 */ /* 0x004fc60007fde0ff */
[----:B------:R1:W-:Y:S01]  /*75c70*/  STL [R1+0x1be8], R5 ;  /* 0x001be80501007387 */ /* 0x0003e20000100800 */
[----:B----4-:R-:W-:-:S03]  /*75c80*/  IMAD.X R17, R17, 0x1, R2, P1 ;  /* 0x0000000111117824 */ /* 0x010fc600008e0602 */
        /* <DEDUP_REMOVED lines=90> */
[----:B--2---:R-:W-:-:S03]  /*76230*/  IMAD.X R18, R18, 0x1, R2, P4 ;  /* 0x0000000112127824 */ /* 0x004fc600020e0602 */
[----:B------:R1:W-:Y:S01]  /*76240*/  STL [R1+0x1b44], R5 ;  /* 0x001b440501007387 */ /* 0x0003e20000100800 */
[----:B----4-:R-:W-:-:S03]  /*76250*/  IADD3 R17, P4, PT, R17, R4, RZ ;  /* 0x0000000411117210 */ /* 0x010fc60007f9e0ff */
        /* <DEDUP_REMOVED lines=238> */
[----:B0-----:R-:W4:Y:S01]  /*77140*/  LDL.LU R8, [R1+0x19d4] ;  /* 0x0019d40001087983 */ /* 0x001f220000300800 */
[----:B------:R-:W-:-:S03]  /*77150*/  IMAD.X R23, R23, 0x1, R2, P1 ;  /* 0x0000000117177824 */ /* 0x000fc600008e0602 */
[----:B------:R0:W-:Y:S04]  /*77160*/  STL [R1+0x1a08], R35 ;  /* 0x001a082301007387 */ /* 0x0001e80000100800 */
[----:B-1----:R-:W4:Y:S04]  /*77170*/  LDL.LU R5, [R1+0x19f8] ;  /* 0x0019f80001057983 */ /* 0x002f280000300800 */
[----:B------:R1:W-:Y:S04]  /*77180*/  STL [R1+0x19dc], R22 ;  /* 0x0019dc1601007387 */ /* 0x0003e80000100800 */
[----:B--2---:R-:W2:Y:S04]  /*77190*/  LDL.LU R18, [R1+0x19cc] ;  /* 0x0019cc0001127983 */ /* 0x004ea80000300800 */
[----:B------:R0:W-:Y:S04]  /*771a0*/  STL [R1+0x1a00], R23 ;  /* 0x001a001701007387 */ /* 0x0001e80000100800 */
[----:B---3--:R-:W3:Y:S04]  /*771b0*/  LDL.LU R17, [R1+0x19f0] ;  /* 0x0019f00001117983 */ /* 0x008ee80000300800 */
        /* <DEDUP_REMOVED lines=25> */
[----:B-1----:R-:W4:Y:S04]  /*77350*/  LDL.LU R22, [R1+0x1988] ;  /* 0x0019880001167983 */ /* 0x002f280000300800 */
[----:B------:R-:W4:Y:S01]  /*77360*/  LDL.LU R23, [R1+0x195c] ;  /* 0x00195c0001177983 */ /* 0x000f220000300800 */
[----:B------:R-:W-:Y:S01]  /*77370*/  IADD3 R8, P1, PT, R8, R4, RZ ;  /* 0x0000000408087210 */ /* 0x000fe20007f3e0ff */
[----:B------:R-:W-:-:S04]  /*77380*/  IMAD.X R5, R5, 0x1, R2, P2 ;  /* 0x0000000105057824 */ /* 0x000fc800010e0602 */
[----:B------:R0:W-:Y:S01]  /*77390*/  STL [R1+0x19d4], R8 ;  /* 0x0019d40801007387 */ /* 0x0001e20000100800 */
[----:B--2---:R-:W-:-:S03]  /*773a0*/  IADD3 R18, P2, PT, R18, R4, RZ ;  /* 0x0000000412127210 */ /* 0x004fc60007f5e0ff */
[----:B------:R1:W-:Y:S01]  /*773b0*/  STL [R1+0x19f8], R5 ;  /* 0x0019f80501007387 */ /* 0x0003e20000100800 */
[----:B---3--:R-:W-:-:S03]  /*773c0*/  IMAD.X R17, R17, 0x1, R2, P3 ;  /* 0x0000000111117824 */ /* 0x008fc600018e0602 */
[----:B------:R2:W-:Y:S01]  /*773d0*/  STL [R1+0x19cc], R18 ;  /* 0x0019cc1201007387 */ /* 0x0005e20000100800 */
[----:B----4-:R-:W-:-:S03]  /*773e0*/  IADD3 R14, P3, PT, R14, R4, RZ ;  /* 0x000000040e0e7210 */ /* 0x010fc60007f7e0ff */
        /* <DEDUP_REMOVED lines=50> */
[----:B0-----:R-:W4:Y:S01]  /*77710*/  LDL.LU R8, [R1+0x1980] ;  /* 0x0019800001087983 */ /* 0x001f220000300800 */
[----:B------:R-:W-:-:S03]  /*77720*/  IADD3 R23, P4, PT, R23, R4, RZ ;  /* 0x0000000417177210 */ /* 0x000fc60007f9e0ff */
        /* <DEDUP_REMOVED lines=33> */
[----:B------:R-:W-:Y:S01]  /*77940*/  IMAD.X R8, R8, 0x1, R2, P5 ;  /* 0x0000000108087824 */ /* 0x000fe200028e0602 */
[----:B------:R-:W-:-:S04]  /*77950*/  IADD3 R5, P5, PT, R5, R4, RZ ;  /* 0x0000000405057210 */ /* 0x000fc80007fbe0ff */
[----:B------:R0:W-:Y:S01]  /*77960*/  STL [R1+0x1980], R8 ;  /* 0x0019800801007387 */ /* 0x0001e20000100800 */
[----:B--2---:R-:W-:-:S03]  /*77970*/  IMAD.X R18, R18, 0x1, R2, P6 ;  /* 0x0000000112127824 */ /* 0x004fc600030e0602 */
[----:B------:R1:W-:Y:S01]  /*77980*/  STL [R1+0x1954], R5 ;  /* 0x0019540501007387 */ /* 0x0003e20000100800 */
[----:B---3--:R-:W-:-:S03]  /*77990*/  IADD3 R17, P6, PT, R17, R4, RZ ;  /* 0x0000000411117210 */ /* 0x008fc60007fde0ff */
        /* <DEDUP_REMOVED lines=645> */
[----:B------:R-:W0:Y:S02]  /*7a1f0*/  S2R R3, SR_TID.X ;  /* 0x0000000000037919 */ /* 0x000e240000002100 */
[----:B0-----:R-:W-:-:S05]  /*7a200*/  LOP3.LUT R3, R3, 0x1f, RZ, 0xc0, !PT ;  /* 0x0000001f03037812 */ /* 0x001fca00078ec0ff */
[----:B------:R-:W-:Y:S01]  /*7a210*/  IMAD.SHL.U32 R3, R3, 0x2, RZ ;  /* 0x0000000203037824 */ /* 0x000fe200078e00ff */
[----:B------:R-:W-:Y:S01]  /*7a220*/  IADD3 R8, P5, PT, R8, R4, RZ ;  /* 0x0000000408087210 */ /* 0x000fe20007fbe0ff */
[----:B------:R-:W-:-:S04]  /*7a230*/  IMAD.X R5, R5, 0x1, R2, P6 ;  /* 0x0000000105057824 */ /* 0x000fc800030e0602 */
[----:B------:R-:W-:Y:S01]  /*7a240*/  STL [R1+0x304c], R8 ;  /* 0x00304c0801007387 */ /* 0x000fe20000100800 */
        /* <DEDUP_REMOVED lines=48> */
[----:B------:R-:W-:-:S03]  /*7a550*/  IMAD.X R39, R39, 0x1, R2, P1 ;  /* 0x0000000127277824 */ /* 0x000fc600008e0602 */
[----:B------:R2:W-:Y:S01]  /*7a560*/  STL [R1+0x3078], R38 ;  /* 0x0030782601007387 */ /* 0x0005e20000100800 */
[----:B------:R-:W-:-:S03]  /*7a570*/  IMAD.X R34, R34, 0x1, R2, P2 ;  /* 0x0000000122227824 */ /* 0x000fc600010e0602 */
[----:B------:R2:W-:Y:S01]  /*7a580*/  STL [R1+0x3080], R39 ;  /* 0x0030802701007387 */ /* 0x0005e20000100800 */
[----:B------:R-:W-:Y:S02]  /*7a590*/  IMAD.MOV.U32 R4, RZ, RZ, R10 ;  /* 0x000000ffff047224 */ /* 0x000fe400078e000a */
[--C-:B------:R-:W-:Y:S02]  /*7a5a0*/  IMAD.X R35, R35, 0x1, R2.reuse, P3 ;  /* 0x0000000123237824 */ /* 0x100fe400018e0602 */
[----:B0-----:R-:W-:Y:S02]  /*7a5b0*/  IMAD.MOV.U32 R5, RZ, RZ, R7 ;  /* 0x000000ffff057224 */ /* 0x001fe400078e0007 */
[--C-:B------:R-:W-:Y:S01]  /*7a5c0*/  IMAD.X R22, R22, 0x1, R2.reuse, P4 ;  /* 0x0000000116167824 */ /* 0x100fe200020e0602 */
[----:B------:R2:W-:Y:S01]  /*7a5d0*/  STL [R1+0x3088], R34 ;  /* 0x0030882201007387 */ /* 0x0005e20000100800 */
[----:B------:R-:W-:Y:S02]  /*7a5e0*/  IMAD.MOV.U32 R8, RZ, RZ, R9 ;  /* 0x000000ffff087224 */ /* 0x000fe400078e0009 */
[----:B------:R-:W-:Y:S01]  /*7a5f0*/  IMAD.X R23, R23, 0x1, R2, P5 ;  /* 0x0000000117177824 */ /* 0x000fe200028e0602 */
[----:B------:R2:W-:Y:S01]  /*7a600*/  STL [R1+0x3090], R35 ;  /* 0x0030902301007387 */ /* 0x0005e20000100800 */
[----:B------:R-:W-:-:S03]  /*7a610*/  IMAD.MOV.U32 R9, RZ, RZ, R6 ;  /* 0x000000ffff097224 */ /* 0x000fc600078e0006 */
[----:B------:R2:W-:Y:S04]  /*7a620*/  STL [R1+0x3098], R22 ;  /* 0x0030981601007387 */ /* 0x0005e80000100800 */
[----:B------:R2:W-:Y:S04]  /*7a630*/  STL.64 [R1+0x1878], R4 ;  /* 0x0018780401007387 */ /* 0x0005e80000100a00 */
[----:B------:R2:W-:Y:S04]  /*7a640*/  STL [R1+0x30a0], R23 ;  /* 0x0030a01701007387 */ /* 0x0005e80000100800 */
[----:B------:R2:W-:Y:S01]  /*7a650*/  STL.64 [R1+0x1880], R8 ;  /* 0x0018800801007387 */ /* 0x0005e20000100a00 */
[----:B------:R-:W-:Y:S05]  /*7a660*/  @P0 BRA `(.L_x_1) ;  /* 0xfffffa3800ec0947 */ /* 0x000fea000383ffff */
[----:B------:R-:W3:Y:S04]  /*7a670*/  LDL.LU R61, [R1+0x974] ;  /* 0x00097400013d7983 */ /* 0x000ee80000300800 */
[----:B---3--:R0:W-:Y:S04]  /*7a680*/  STL [R1+0x3270], R61 ;  /* 0x0032703d01007387 */ /* 0x0081e80000100800 */
[----:B0-----:R-:W3:Y:S04]  /*7a690*/  LDL.LU R61, [R1+0x1034] ;  /* 0x00103400013d7983 */ /* 0x001ee80000300800 */
[----:B---3--:R0:W-:Y:S04]  /*7a6a0*/  STL [R1+0x3274], R61 ;  /* 0x0032743d01007387 */ /* 0x0081e80000100800 */
[----:B0-----:R-:W3:Y:S04]  /*7a6b0*/  LDL.LU R61, [R1+0x7bc] ;  /* 0x0007bc00013d7983 */ /* 0x001ee80000300800 */
[----:B------:R-:W4:Y:S04]  /*7a6c0*/  LDL.LU R3, [R1+0x167c] ;  /* 0x00167c0001037983 */ /* 0x000f280000300800 */
[----:B----4-:R0:W-:Y:S04]  /*7a6d0*/  STL [R1+0x3278], R3 ;  /* 0x0032780301007387 */ /* 0x0101e80000100800 */
[----:B0-----:R-:W3:Y:S04]  /*7a6e0*/  LDL.LU R3, [R1+0x103c] ;  /* 0x00103c0001037983 */ /* 0x001ee80000300800 */
        /* <DEDUP_REMOVED lines=39> */
[----:B-----5:R0:W-:Y:S04]  /*7a960*/  STL [R1+0x3200], R26 ;  /* 0x0032001a01007387 */ /* 0x0201e80000100800 */
        /* <DEDUP_REMOVED lines=25> */
[----:B------:R0:W-:Y:S01]  /*7ab00*/  STL [R1+0x31cc], R36 ;  /* 0x0031cc2401007387 */ /* 0x0001e20000100800 */
[----:B---3--:R-:W-:-:S03]  /*7ab10*/  F2FP.F16.F32.PACK_AB R61, R3, R61 ;  /* 0x0000003d033d723e */ /* 0x008fc600000000ff */
[----:B0-----:R-:W3:Y:S04]  /*7ab20*/  LDL.LU R36, [R1+0x85c] ;  /* 0x00085c0001247983 */ /* 0x001ee80000300800 */
[----:B------:R0:W-:Y:S04]  /*7ab30*/  STL [R1+0x31c8], R33 ;  /* 0x0031c82101007387 */ /* 0x0001e80000100800 */
[----:B0-----:R-:W3:Y:S04]  /*7ab40*/  LDL.LU R33, [R1+0xebc] ;  /* 0x000ebc0001217983 */ /* 0x001ee80000300800 */
        /* <DEDUP_REMOVED lines=10> */
[----:B------:R-:W4:Y:S04]  /*7abf0*/  LDL.LU R3, [R1+0x3278] ;  /* 0x0032780001037983 */ /* 0x000f280000300800 */
[----:B------:R0:W-:Y:S04]  /*7ac00*/  STL [R1+0xd5c], R61 ;  /* 0x000d5c3d01007387 */ /* 0x0001e80000100800 */
[----:B0-----:R-:W2:Y:S02]  /*7ac10*/  LDL.LU R61, [R1+0x3274] ;  /* 0x00327400013d7983 */ /* 0x001ea40000300800 */
[----:B--2---:R-:W-:-:S02]  /*7ac20*/  F2FP.F16.F32.PACK_AB R20, R61, R20 ;  /* 0x000000143d14723e */ /* 0x004fc400000000ff */
[----:B------:R-:W2:Y:S01]  /*7ac30*/  LDL.LU R61, [R1+0x3270] ;  /* 0x00327000013d7983 */ /* 0x000ea20000300800 */
[----:B----4-:R-:W-:Y:S02]  /*7ac40*/  F2FP.F16.F32.PACK_AB R2, R3, R2 ;  /* 0x000000020302723e */ /* 0x010fe400000000ff */
[----:B------:R-:W-:Y:S01]  /*7ac50*/  F2FP.F16.F32.PACK_AB R0, R0, R60 ;  /* 0x0000003c0000723e */ /* 0x000fe200000000ff */
[----:B------:R0:W-:Y:S01]  /*7ac60*/  STL [R1+0xd58], R20 ;  /* 0x000d581401007387 */ /* 0x0001e20000100800 */
[----:B------:R-:W-:Y:S02]  /*7ac70*/  F2FP.F16.F32.PACK_AB R3, R10, R7 ;  /* 0x000000070a03723e */ /* 0x000fe400000000ff */
[----:B0-----:R-:W-:Y:S02]  /*7ac80*/  F2FP.F16.F32.PACK_AB R20, R24, R21 ;  /* 0x000000151814723e */ /* 0x001fe400000000ff */
[----:B------:R-:W-:Y:S02]  /*7ac90*/  F2FP.F16.F32.PACK_AB R24, R25, R32 ;  /* 0x000000201918723e */ /* 0x000fe400000000ff */
[----:B---3--:R-:W-:Y:S01]  /*7aca0*/  F2FP.F16.F32.PACK_AB R21, R33, R36 ;  /* 0x000000242115723e */ /* 0x008fe200000000ff */
[----:B------:R0:W-:Y:S04]  /*7acb0*/  STL [R1+0xd54], R20 ;  /* 0x000d541401007387 */ /* 0x0001e80000100800 */
[----:B------:R1:W-:Y:S04]  /*7acc0*/  STL [R1+0xd50], R24 ;  /* 0x000d501801007387 */ /* 0x0003e80000100800 */
[----:B------:R3:W-:Y:S01]  /*7acd0*/  STL [R1+0xd1c], R21 ;  /* 0x000d1c1501007387 */ /* 0x0007e20000100800 */
[----:B0-----:R-:W-:-:S02]  /*7ace0*/  F2FP.F16.F32.PACK_AB R20, R37, R40 ;  /* 0x000000282514723e */ /* 0x001fc400000000ff */
[----:B-1----:R-:W-:-:S03]  /*7acf0*/  F2FP.F16.F32.PACK_AB R24, R41, R44 ;  /* 0x0000002c2918723e */ /* 0x002fc600000000ff */
[----:B------:R0:W-:Y:S01]  /*7ad00*/  STL [R1+0xd18], R20 ;  /* 0x000d181401007387 */ /* 0x0001e20000100800 */
[----:B---3--:R-:W-:-:S03]  /*7ad10*/  F2FP.F16.F32.PACK_AB R21, R45, R48 ;  /* 0x000000302d15723e */ /* 0x008fc600000000ff */
[----:B------:R1:W-:Y:S04]  /*7ad20*/  STL [R1+0xd14], R24 ;  /* 0x000d141801007387 */ /* 0x0003e80000100800 */
[----:B------:R3:W-:Y:S01]  /*7ad30*/  STL [R1+0xd10], R21 ;  /* 0x000d101501007387 */ /* 0x0007e20000100800 */
[----:B0-----:R-:W-:Y:S02]  /*7ad40*/  F2FP.F16.F32.PACK_AB R20, R49, R52 ;  /* 0x000000343114723e */ /* 0x001fe400000000ff */
[----:B-1----:R-:W-:-:S03]  /*7ad50*/  F2FP.F16.F32.PACK_AB R24, R53, R56 ;  /* 0x000000383518723e */ /* 0x002fc600000000ff */
[----:B------:R2:W-:Y:S01]  /*7ad60*/  STL [R1+0xd2c], R20 ;  /* 0x000d2c1401007387 */ /* 0x0005e20000100800 */
[----:B---3--:R-:W-:-:S03]  /*7ad70*/  F2FP.F16.F32.PACK_AB R21, R57, R27 ;  /* 0x0000001b3915723e */ /* 0x008fc600000000ff */
[----:B------:R-:W-:Y:S04]  /*7ad80*/  STL [R1+0xd28], R24 ;  /* 0x000d281801007387 */ /* 0x000fe80000100800 */
[----:B------:R-:W-:Y:S01]  /*7ad90*/  STL [R1+0xd24], R21 ;  /* 0x000d241501007387 */ /* 0x000fe20000100800 */
[----:B--2---:R-:W-:-:S05]  /*7ada0*/  F2FP.F16.F32.PACK_AB R20, R26, R61 ;  /* 0x0000003d1a14723e */ /* 0x004fca00000000ff */
[----:B------:R-:W-:Y:S04]  /*7adb0*/  STL [R1+0xd20], R20 ;  /* 0x000d201401007387 */ /* 0x000fe80000100800 */
[----:B------:R0:W-:Y:S04]  /*7adc0*/  STL [R1+0xd3c], R2 ;  /* 0x000d3c0201007387 */ /* 0x0001e80000100800 */
[----:B------:R1:W-:Y:S04]  /*7add0*/  STL [R1+0xd38], R0 ;  /* 0x000d380001007387 */ /* 0x0003e80000100800 */
[----:B------:R2:W-:Y:S01]  /*7ade0*/  STL [R1+0xd34], R3 ;  /* 0x000d340301007387 */ /* 0x0005e20000100800 */
[----:B0-----:R-:W-:-:S02]  /*7adf0*/  F2FP.F16.F32.PACK_AB R2, R9, R6 ;  /* 0x000000060902723e */ /* 0x001fc400000000ff */
[----:B-1----:R-:W-:-:S03]  /*7ae00*/  F2FP.F16.F32.PACK_AB R0, R8, R5 ;  /* 0x000000050800723e */ /* 0x002fc600000000ff */
[----:B------:R0:W-:Y:S01]  /*7ae10*/  STL [R1+0xd30], R2 ;  /* 0x000d300201007387 */ /* 0x0001e20000100800 */
[----:B--2---:R-:W-:-:S03]  /*7ae20*/  F2FP.F16.F32.PACK_AB R3, R18, R4 ;  /* 0x000000041203723e */ /* 0x004fc600000000ff */
[----:B------:R1:W-:Y:S04]  /*7ae30*/  STL [R1+0x98c], R0 ;  /* 0x00098c0001007387 */ /* 0x0003e80000100800 */
[----:B------:R2:W-:Y:S01]  /*7ae40*/  STL [R1+0x988], R3 ;  /* 0x0009880301007387 */ /* 0x0005e20000100800 */
[----:B0-----:R-:W-:Y:S02]  /*7ae50*/  F2FP.F16.F32.PACK_AB R2, R17, R14 ;  /* 0x0000000e1102723e */ /* 0x001fe400000000ff */
        /* <DEDUP_REMOVED lines=22> */
[----:B------:R-:W-:Y:S01]  /*7afc0*/  STL [R1+0x7b8], R3 ;  /* 0x0007b80301007387 */ /* 0x000fe20000100800 */
[----:B0-----:R-:W-:-:S03]  /*7afd0*/  F2FP.F16.F32.PACK_AB R2, R34, R35 ;  /* 0x000000232202723e */ /* 0x001fc600000000ff */
[----:B------:R-:W2:Y:S01]  /*7afe0*/  LDL.LU R20, [R1+0x7c4] ;  /* 0x0007c40001147983 */ /* 0x000ea20000300800 */
[----:B-1----:R-:W-:-:S03]  /*7aff0*/  F2FP.F16.F32.PACK_AB R0, R22, R23 ;  /* 0x000000171600723e */ /* 0x002fc600000000ff */
[----:B------:R-:W-:Y:S04]  /*7b000*/  STL [R1+0x7b4], R2 ;  /* 0x0007b40201007387 */ /* 0x000fe80000100800 */
[----:B--2---:R0:W-:Y:S04]  /*7b010*/  STL [R1+0x3268], R20 ;  /* 0x0032681401007387 */ /* 0x0041e80000100800 */
[----:B------:R-:W-:Y:S04]  /*7b020*/  STL [R1+0x7b0], R0 ;  /* 0x0007b00001007387 */ /* 0x000fe80000100800 */
[----:B0-----:R-:W2:Y:S04]  /*7b030*/  LDL.LU R20, [R1+0x7cc] ;  /* 0x0007cc0001147983 */ /* 0x001ea80000300800 */
[----:B------:R-:W3:Y:S04]  /*7b040*/  LDL.LU R24, [R1+0xc4c] ;  /* 0x000c4c0001187983 */ /* 0x000ee80000300800 */
[----:B---3--:R0:W-:Y:S04]  /*7b050*/  STL [R1+0x3264], R24 ;  /* 0x0032641801007387 */ /* 0x0081e80000100800 */
[----:B0-----:R-:W3:Y:S04]  /*7b060*/  LDL.LU R24, [R1+0x1044] ;  /* 0x0010440001187983 */ /* 0x001ee80000300800 */
[----:B---3--:R0:W-:Y:S04]  /*7b070*/  STL [R1+0x326c], R24 ;  /* 0x00326c1801007387 */ /* 0x0081e80000100800 */
[----:B0-----:R-:W2:Y:S04]  /*7b080*/  LDL.LU R24, [R1+0x104c] ;  /* 0x00104c0001187983 */ /* 0x001ea80000300800 */
[----:B------:R-:W3:Y:S04]  /*7b090*/  LDL.LU R21, [R1+0x20c] ;  /* 0x00020c0001157983 */ /* 0x000ee80000300800 */
        /* <DEDUP_REMOVED lines=58> */
[----:B--2---:R-:W-:-:S03]  /*7b440*/  F2FP.F16.F32.PACK_AB R20, R24, R20 ;  /* 0x000000141814723e */ /* 0x004fc600000000ff */
[----:B------:R-:W2:Y:S04]  /*7b450*/  LDL.LU R24, [R1+0x326c] ;  /* 0x00326c0001187983 */ /* 0x000ea80000300800 */
[----:B------:R0:W-:Y:S04]  /*7b460*/  STL [R1+0x72c], R20 ;  /* 0x00072c1401007387 */ /* 0x0001e80000100800 */
[----:B0-----:R-:W2:Y:S02]  /*7b470*/  LDL.LU R20, [R1+0x3268] ;  /* 0x0032680001147983 */ /* 0x001ea40000300800 */
[----:B--2---:R-:W-:-:S02]  /*7b480*/  F2FP.F16.F32.PACK_AB R20, R24, R20 ;  /* 0x000000141814723e */ /* 0x004fc400000000ff */
[----:B------:R-:W2:Y:S04]  /*7b490*/  LDL.LU R24, [R1+0x3264] ;  /* 0x0032640001187983 */ /* 0x000ea80000300800 */
[----:B------:R2:W-:Y:S01]  /*7b4a0*/  STL [R1+0x728], R20 ;  /* 0x0007281401007387 */ /* 0x0005e20000100800 */
[----:B---3--:R-:W-:Y:S02]  /*7b4b0*/  F2FP.F16.F32.PACK_AB R2, R3, R2 ;  /* 0x000000020302723e */ /* 0x008fe400000000ff */
[----:B------:R-:W-:Y:S02]  /*7b4c0*/  F2FP.F16.F32.PACK_AB R0, R0, R60 ;  /* 0x0000003c0000723e */ /* 0x000fe400000000ff */
[----:B------:R-:W-:Y:S02]  /*7b4d0*/  F2FP.F16.F32.PACK_AB R3, R10, R7 ;  /* 0x000000070a03723e */ /* 0x000fe400000000ff */
[----:B--2---:R-:W-:-:S02]  /*7b4e0*/  F2FP.F16.F32.PACK_AB R20, R24, R21 ;  /* 0x000000151814723e */ /* 0x004fc400000000ff */
[----:B----4-:R-:W-:Y:S02]  /*7b4f0*/  F2FP.F16.F32.PACK_AB R24, R25, R32 ;  /* 0x000000201918723e */ /* 0x010fe400000000ff */
[----:B------:R-:W-:Y:S01]  /*7b500*/  F2FP.F16.F32.PACK_AB R21, R33, R36 ;  /* 0x000000242115723e */ /* 0x000fe200000000ff */
[----:B------:R0:W-:Y:S04]  /*7b510*/  STL [R1+0x724], R20 ;  /* 0x0007241401007387 */ /* 0x0001e80000100800 */
[----:B------:R1:W-:Y:S01]  /*7b520*/  STL [R1+0x720], R24 ;  /* 0x0007201801007387 */ /* 0x0003e20000100800 */
[----:B0-----:R-:W-:-:S03]  /*7b530*/  F2FP.F16.F32.PACK_AB R20, R37, R40 ;  /* 0x000000282514723e */ /* 0x001fc600000000ff */
[----:B------:R0:W-:Y:S01]  /*7b540*/  STL [R1+0x73c], R21 ;  /* 0x00073c1501007387 */ /* 0x0001e20000100800 */
[----:B-1----:R-:W-:-:S03]  /*7b550*/  F2FP.F16.F32.PACK_AB R24, R41, R44 ;  /* 0x0000002c2918723e */ /* 0x002fc600000000ff */
[----:B------:R1:W-:Y:S01]  /*7b560*/  STL [R1+0x738], R20 ;  /* 0x0007381401007387 */ /* 0x0003e20000100800 */
[----:B0-----:R-:W-:-:S03]  /*7b570*/  F2FP.F16.F32.PACK_AB R21, R45, R48 ;  /* 0x000000302d15723e */ /* 0x001fc600000000ff */
[----:B------:R0:W-:Y:S01]  /*7b580*/  STL [R1+0x734], R24 ;  /* 0x0007341801007387 */ /* 0x0001e20000100800 */
[----:B-1----:R-:W-:-:S03]  /*7b590*/  F2FP.F16.F32.PACK_AB R20, R49, R52 ;  /* 0x000000343114723e */ /* 0x002fc600000000ff */
[----:B------:R1:W-:Y:S04]  /*7b5a0*/  STL [R1+0x730], R21 ;  /* 0x0007301501007387 */ /* 0x0003e80000100800 */
[----:B------:R2:W-:Y:S01]  /*7b5b0*/  STL [R1+0x74c], R20 ;  /* 0x00074c1401007387 */ /* 0x0005e20000100800 */
[----:B0-----:R-:W-:Y:S02]  /*7b5c0*/  F2FP.F16.F32.PACK_AB R24, R53, R56 ;  /* 0x000000383518723e */ /* 0x001fe400000000ff */
[----:B-1----:R-:W-:-:S03]  /*7b5d0*/  F2FP.F16.F32.PACK_AB R21, R57, R27 ;  /* 0x0000001b3915723e */ /* 0x002fc600000000ff */
[----:B------:R-:W-:Y:S01]  /*7b5e0*/  STL [R1+0x748], R24 ;  /* 0x0007481801007387 */ /* 0x000fe20000100800 */
[----:B--2---:R-:W-:-:S03]  /*7b5f0*/  F2FP.F16.F32.PACK_AB R20, R26, R61 ;  /* 0x0000003d1a14723e */ /* 0x004fc600000000ff */
[----:B------:R-:W-:Y:S04]  /*7b600*/  STL [R1+0x744], R21 ;  /* 0x0007441501007387 */ /* 0x000fe80000100800 */
        /* <DEDUP_REMOVED lines=33> */
[----:B------:R-:W-:Y:S04]  /*7b820*/  STL [R1+0x6e8], R3 ;  /* 0x0006e80301007387 */ /* 0x000fe80000100800 */
[----:B------:R-:W2:Y:S01]  /*7b830*/  LDL.LU R20, [R1+0x7d4] ;  /* 0x0007d40001147983 */ /* 0x000ea20000300800 */
[----:B0-----:R-:W-:Y:S02]  /*7b840*/  F2FP.F16.F32.PACK_AB R2, R34, R35 ;  /* 0x000000232202723e */ /* 0x001fe400000000ff */
        /* <DEDUP_REMOVED lines=1012> */
[----:B------:R-:W2:Y:S01]  /*7f790*/  LDL.LU R27, [R1+0x3204] ;  /* 0x00320400011b7983 */ /* 0x000ea20000300800 */
[----:B----4-:R-:W-:-:S03]  /*7f7a0*/  F2FP.F16.F32.PACK_AB R53, R56, R53 ;  /* 0x000000353835723e */ /* 0x010fc600000000ff */
[----:B------:R0:W-:Y:S01]  /*7f7b0*/  STL [R1+0x278], R26 ;  /* 0x0002781a01007387 */ /* 0x0001e20000100800 */
[----:B---3--:R-:W-:Y:S02]  /*7f7c0*/  F2FP.F16.F32.PACK_AB R49, R52, R49 ;  /* 0x000000313431723e */ /* 0x008fe400000000ff */
[----:B------:R-:W-:Y:S01]  /*7f7d0*/  F2FP.F16.F32.PACK_AB R45, R48, R45 ;  /* 0x0000002d302d723e */ /* 0x000fe200000000ff */
[----:B0-----:R-:W3:Y:S01]  /*7f7e0*/  LDL.LU R26, [R1+0x3200] ;  /* 0x00320000011a7983 */ /* 0x001ee20000300800 */
[----:B------:R-:W-:Y:S02]  /*7f7f0*/  F2FP.F16.F32.PACK_AB R41, R44, R41 ;  /* 0x000000292c29723e */ /* 0x000fe400000000ff */
[----:B------:R-:W-:Y:S02]  /*7f800*/  F2FP.F16.F32.PACK_AB R37, R40, R37 ;  /* 0x000000252825723e */ /* 0x000fe400000000ff */
[----:B------:R-:W-:Y:S02]  /*7f810*/  F2FP.F16.F32.PACK_AB R33, R36, R33 ;  /* 0x000000212421723e */ /* 0x000fe400000000ff */
[----:B------:R-:W-:-:S02]  /*7f820*/  F2FP.F16.F32.PACK_AB R25, R32, R25 ;  /* 0x000000192019723e */ /* 0x000fc400000000ff */
[----:B------:R-:W-:Y:S02]  /*7f830*/  F2FP.F16.F32.PACK_AB R24, R21, R24 ;  /* 0x000000181518723e */ /* 0x000fe400000000ff */
[----:B------:R-:W-:Y:S02]  /*7f840*/  F2FP.F16.F32.PACK_AB R61, R20, R61 ;  /* 0x0000003d143d723e */ /* 0x000fe400000000ff */
[----:B------:R-:W-:Y:S02]  /*7f850*/  F2FP.F16.F32.PACK_AB R2, R3, R2 ;  /* 0x000000020302723e */ /* 0x000fe400000000ff */
[----:B------:R-:W-:Y:S02]  /*7f860*/  F2FP.F16.F32.PACK_AB R0, R0, R60 ;  /* 0x0000003c0000723e */ /* 0x000fe400000000ff */
[----:B------:R-:W-:Y:S02]  /*7f870*/  F2FP.F16.F32.PACK_AB R3, R10, R7 ;  /* 0x000000070a03723e */ /* 0x000fe400000000ff */
[----:B--2---:R-:W-:-:S02]  /*7f880*/  F2FP.F16.F32.PACK_AB R57, R27, R57 ;  /* 0x000000391b39723e */ /* 0x004fc400000000ff */
[----:B------:R-:W3:Y:S04]  /*7f890*/  LDL.LU R27, [R1+0x31fc] ;  /* 0x0031fc00011b7983 */ /* 0x000ee80000300800 */
[----:B------:R0:W-:Y:S04]  /*7f8a0*/  STL [R1+0x274], R57 ;  /* 0x0002743901007387 */ /* 0x0001e80000100800 */
[----:B0-----:R-:W2:Y:S04]  /*7f8b0*/  LDL.LU R57, [R1+0x31f8] ;  /* 0x0031f80001397983 */ /* 0x001ea80000300800 */
[----:B------:R-:W4:Y:S04]  /*7f8c0*/  LDL.LU R56, [R1+0x31f4] ;  /* 0x0031f40001387983 */ /* 0x000f280000300800 */
[----:B------:R0:W-:Y:S04]  /*7f8d0*/  STL [R1+0x270], R53 ;  /* 0x0002703501007387 */ /* 0x0001e80000100800 */
[----:B0-----:R-:W2:Y:S04]  /*7f8e0*/  LDL.LU R53, [R1+0x31f0] ;  /* 0x0031f00001357983 */ /* 0x001ea80000300800 */
[----:B------:R-:W2:Y:S04]  /*7f8f0*/  LDL.LU R52, [R1+0x31ec] ;  /* 0x0031ec0001347983 */ /* 0x000ea80000300800 */
        /* <DEDUP_REMOVED lines=21> */
[----:B------:R-:W-:Y:S04]  /*7fa50*/  STL [R1+0x290], R61 ;  /* 0x0002903d01007387 */ /* 0x000fe80000100800 */
        /* <DEDUP_REMOVED lines=34> */
[----:B------:R-:W2:Y:S01]  /*7fc80*/  LDL.LU R50, [R1+0xfac] ;  /* 0x000fac0001327983 */ /* 0x000ea20000300800 */
[----:B0-----:R-:W-:-:S03]  /*7fc90*/  F2FP.F16.F32.PACK_AB R0, R22, R23 ;  /* 0x000000171600723e */ /* 0x001fc600000000ff */
[----:B------:R0:W-:Y:S04]  /*7fca0*/  STL [R1+0x1f4], R2 ;  /* 0x0001f40201007387 */ /* 0x0001e80000100800 */
[----:B------:R-:W2:Y:S04]  /*7fcb0*/  LDL.LU R51, [R1+0x7ac] ;  /* 0x0007ac0001337983 */ /* 0x000ea80000300800 */
[----:B------:R0:W-:Y:S04]  /*7fcc0*/  STL [R1+0x1f0], R0 ;  /* 0x0001f00001007387 */ /* 0x0001e80000100800 */
[----:B------:R-:W4:Y:S04]  /*7fcd0*/  LDL.LU R46, [R1+0xfa4] ;  /* 0x000fa400012e7983 */ /* 0x000f280000300800 */
[----:B------:R-:W4:Y:S04]  /*7fce0*/  LDL.LU R47, [R1+0x7a4] ;  /* 0x0007a400012f7983 */ /* 0x000f280000300800 */
[----:B------:R-:W4:Y:S04]  /*7fcf0*/  LDL.LU R42, [R1+0xbac] ;  /* 0x000bac00012a7983 */ /* 0x000f280000300800 */
[----:B------:R-:W4:Y:S04]  /*7fd00*/  LDL.LU R43, [R1+0x10c] ;  /* 0x00010c00012b7983 */ /* 0x000f280000300800 */
[----:B-1----:R-:W4:Y:S04]  /*7fd10*/  LDL.LU R3, [R1+0x13bc] ;  /* 0x0013bc0001037983 */ /* 0x002f280000300800 */
        /* <DEDUP_REMOVED lines=28> */
[----:B---3--:R-:W-:-:S03]  /*7fee0*/  F2FP.F16.F32.PACK_AB R26, R27, R26 ;  /* 0x0000001a1b1a723e */ /* 0x008fc600000000ff */
[----:B------:R-:W3:Y:S04]  /*7fef0*/  LDL.LU R35, [R1+0x108] ;  /* 0x0001080001237983 */ /* 0x000ee80000300800 */
[----:B------:R-:W3:Y:S04]  /*7ff00*/  LDL.LU R22, [R1+0xba0] ;  /* 0x000ba00001167983 */ /* 0x000ee80000300800 */
[----:B------:R-:W3:Y:S01]  /*7ff10*/  LDL.LU R23, [R1+0x100] ;  /* 0x0001000001177983 */ /* 0x000ee20000300800 */
[----:B--2---:R-:W-:-:S05]  /*7ff20*/  F2FP.F16.F32.PACK_AB R50, R50, R51 ;  /* 0x000000333232723e */ /* 0x004fca00000000ff */
[----:B------:R0:W-:Y:S01]  /*7ff30*/  STL [R1+0x20c], R50 ;  /* 0x00020c3201007387 */ /* 0x0001e20000100800 */
[----:B----4-:R-:W-:-:S05]  /*7ff40*/  F2FP.F16.F32.PACK_AB R46, R46, R47 ;  /* 0x0000002f2e2e723e */ /* 0x010fca00000000ff */
[----:B------:R1:W-:Y:S01]  /*7ff50*/  STL [R1+0x208], R46 ;  /* 0x0002082e01007387 */ /* 0x0003e20000100800 */
[----:B------:R-:W-:-:S03]  /*7ff60*/  F2FP.F16.F32.PACK_AB R42, R42, R43 ;  /* 0x0000002b2a2a723e */ /* 0x000fc600000000ff */
[----:B------:R-:W2:Y:S04]  /*7ff70*/  LDL.LU R54, [R1+0x13b8] ;  /* 0x0013b80001367983 */ /* 0x000ea80000300800 */
[----:B------:R4:W-:Y:S04]  /*7ff80*/  STL [R1+0x204], R42 ;  /* 0x0002042a01007387 */ /* 0x0009e80000100800 */
[----:B------:R-:W2:Y:S04]  /*7ff90*/  LDL.LU R55, [R1+0x908] ;  /* 0x0009080001377983 */ /* 0x000ea80000300800 */
[----:B------:R1:W-:Y:S04]  /*7ffa0*/  STL [R1+0x200], R26 ;  /* 0x0002001a01007387 */ /* 0x0003e80000100800 */
[----:B0-----:R-:W2:Y:S04]  /*7ffb0*/  LDL.LU R50, [R1+0x13b0] ;  /* 0x0013b00001327983 */ /* 0x001ea80000300800 */
[----:B------:R-:W2:Y:S04]  /*7ffc0*/  LDL.LU R51, [R1+0x900] ;  /* 0x0009000001337983 */ /* 0x000ea80000300800 */
[----:B-1----:R-:W2:Y:S04]  /*7ffd0*/  LDL.LU R46, [R1+0xcb8] ;  /* 0x000cb800012e7983 */ /* 0x002ea80000300800 */
[----:B------:R-:W2:Y:S04]  /*7ffe0*/  LDL.LU R47, [R1+0xcb0] ;  /* 0x000cb000012f7983 */ /* 0x000ea80000300800 */
[----:B----4-:R-:W4:Y:S04]  /*7fff0*/  LDL.LU R42, [R1+0x1618] ;  /* 0x00161800012a7983 */ /* 0x010f280000300800 */
[----:B------:R-:W4:Y:S04]  /*80000*/  LDL.LU R43, [R1+0x1138] ;  /* 0x00113800012b7983 */ /* 0x000f280000300800 */
[----:B------:R-:W4:Y:S04]  /*80010*/  LDL.LU R26, [R1+0x1610] ;  /* 0x00161000011a7983 */ /* 0x000f280000300800 */
[----:B------:R-:W4:Y:S01]  /*80020*/  LDL.LU R27, [R1+0x1130] ;  /* 0x00113000011b7983 */ /* 0x000f220000300800 */
[----:B------:R-:W-:-:S02]  /*80030*/  F2FP.F16.F32.PACK_AB R61, R3, R2 ;  /* 0x00000002033d723e */ /* 0x000fc400000000ff */
[----:B------:R-:W-:Y:S02]  /*80040*/  F2FP.F16.F32.PACK_AB R3, R0, R60 ;  /* 0x0000003c0003723e */ /* 0x000fe400000000ff */
[----:B------:R-:W-:Y:S01]  /*80050*/  F2FP.F16.F32.PACK_AB R2, R10, R7 ;  /* 0x000000070a02723e */ /* 0x000fe200000000ff */
[----:B------:R-:W-:Y:S01]  /*80060*/  STL [R1+0x21c], R61 ;  /* 0x00021c3d01007387 */ /* 0x000fe20000100800 */
[----:B------:R-:W-:-:S03]  /*80070*/  F2FP.F16.F32.PACK_AB R0, R38, R39 ;  /* 0x000000272600723e */ /* 0x000fc600000000ff */
[----:B------:R0:W-:Y:S04]  /*80080*/  STL [R1+0x218], R3 ;  /* 0x0002180301007387 */ /* 0x0001e80000100800 */
[----:B------:R-:W4:Y:S04]  /*80090*/  LDL.LU R38, [R1+0x13d8] ;  /* 0x0013d80001267983 */ /* 0x000f280000300800 */
[----:B------:R1:W-:Y:S01]  /*800a0*/  STL [R1+0x214], R2 ;  /* 0x0002140201007387 */ /* 0x0003e20000100800 */
[----:B0-----:R-:W-:-:S03]  /*800b0*/  F2FP.F16.F32.PACK_AB R3, R9, R6 ;  /* 0x000000060903723e */ /* 0x001fc600000000ff */
[----:B------:R-:W4:Y:S04]  /*800c0*/  LDL.LU R39, [R1+0x13d0] ;  /* 0x0013d00001277983 */ /* 0x000f280000300800 */
[----:B------:R0:W-:Y:S01]  /*800d0*/  STL [R1+0x210], R0 ;  /* 0x0002100001007387 */ /* 0x0001e20000100800 */
[----:B-1----:R-:W-:-:S03]  /*800e0*/  F2FP.F16.F32.PACK_AB R2, R8, R5 ;  /* 0x000000050802723e */ /* 0x002fc600000000ff */
[----:B------:R1:W-:Y:S04]  /*800f0*/  STL [R1+0x22c], R3 ;  /* 0x00022c0301007387 */ /* 0x0003e80000100800 */
[----:B------:R1:W-:Y:S01]  /*80100*/  STL [R1+0x228], R2 ;  /* 0x0002280201007387 */ /* 0x0003e20000100800 */
[----:B0-----:R-:W-:Y:S02]  /*80110*/  F2FP.F16.F32.PACK_AB R0, R18, R4 ;  /* 0x000000041200723e */ /* 0x001fe400000000ff */
[----:B-1----:R-:W-:-:S03]  /*80120*/  F2FP.F16.F32.PACK_AB R3, R17, R14 ;  /* 0x0000000e1103723e */ /* 0x002fc600000000ff */
[----:B------:R0:W-:Y:S01]  /*80130*/  STL [R1+0x224], R0 ;  /* 0x0002240001007387 */ /* 0x0001e20000100800 */
[----:B------:R-:W-:-:S03]  /*80140*/  F2FP.F16.F32.PACK_AB R2, R16, R13 ;  /* 0x0000000d1002723e */ /* 0x000fc600000000ff */
        /* <DEDUP_REMOVED lines=11> */
[----:B---3--:R-:W-:-:S03]  /*80200*/  F2FP.F16.F32.PACK_AB R2, R34, R35 ;  /* 0x000000232202723e */ /* 0x008fc600000000ff */
[----:B------:R-:W-:Y:S04]  /*80210*/  STL [R1+0x248], R3 ;  /* 0x0002480301007387 */ /* 0x000fe80000100800 */
[----:B------:R-:W3:Y:S04]  /*80220*/  LDL.LU R34, [R1+0x1748] ;  /* 0x0017480001227983 */ /* 0x000ee80000300800 */
[----:B------:R-:W-:Y:S01]  /*80230*/  STL [R1+0x244], R2 ;  /* 0x0002440201007387 */ /* 0x000fe20000100800 */
[----:B0-----:R-:W-:-:S03]  /*80240*/  F2FP.F16.F32.PACK_AB R0, R22, R23 ;  /* 0x000000171600723e */ /* 0x001fc600000000ff */
[----:B------:R-:W3:Y:S04]  /*80250*/  LDL.LU R35, [R1+0x12c8] ;  /* 0x0012c80001237983 */ /* 0x000ee80000300800 */
[----:B------:R-:W-:Y:S04]  /*80260*/  STL [R1+0x240], R0 ;  /* 0x0002400001007387 */ /* 0x000fe80000100800 */
[----:B------:R-:W3:Y:S04]  /*80270*/  LDL.LU R22, [R1+0x1740] ;  /* 0x0017400001167983 */ /* 0x000ee80000300800 */
[----:B------:R-:W3:Y:S01]  /*80280*/  LDL.LU R23, [R1+0x12c0] ;  /* 0x0012c00001177983 */ /* 0x000ee20000300800 */
[----:B--2---:R-:W-:-:S05]  /*80290*/  F2FP.F16.F32.PACK_AB R59, R54, R55 ;  /* 0x00000037363b723e */ /* 0x004fca00000000ff */
[----:B------:R-:W-:Y:S01]  /*802a0*/  STL [R1+0x30bc], R59 ;  /* 0x0030bc3b01007387 */ /* 0x000fe20000100800 */
[----:B------:R-:W-:Y:S02]  /*802b0*/  F2FP.F16.F32.PACK_AB R58, R50, R51 ;  /* 0x00000033323a723e */ /* 0x000fe400000000ff */
[----:B------:R-:W-:-:S03]  /*802c0*/  F2FP.F16.F32.PACK_AB R57, R46, R57 ;  /* 0x000000392e39723e */ /* 0x000fc600000000ff */
[----:B------:R-:W-:Y:S01]  /*802d0*/  STL [R1+0x30c0], R58 ;  /* 0x0030c03a01007387 */ /* 0x000fe20000100800 */
[----:B------:R-:W-:-:S03]  /*802e0*/  F2FP.F16.F32.PACK_AB R56, R47, R56 ;  /* 0x000000382f38723e */ /* 0x000fc600000000ff */
[----:B------:R-:W-:Y:S01]  /*802f0*/  STL [R1+0x30c4], R57 ;  /* 0x0030c43901007387 */ /* 0x000fe20000100800 */
[----:B----4-:R-:W-:-:S03]  /*80300*/  F2FP.F16.F32.PACK_AB R55, R42, R43 ;  /* 0x0000002b2a37723e */ /* 0x010fc600000000ff */
[----:B------:R-:W-:Y:S04]  /*80310*/  STL [R1+0x30c8], R56 ;  /* 0x0030c83801007387 */ /* 0x000fe80000100800 */
[----:B------:R-:W-:Y:S01]  /*80320*/  STL [R1+0x30cc], R55 ;  /* 0x0030cc3701007387 */ /* 0x000fe20000100800 */
[----:B------:R-:W-:-:S03]  /*80330*/  F2FP.F16.F32.PACK_AB R54, R26, R27 ;  /* 0x0000001b1a36723e */ /* 0x000fc600000000ff */
[----:B------:R-:W2:Y:S04]  /*80340*/  LDL.LU R26, [R1+0x15c8] ;  /* 0x0015c800011a7983 */ /* 0x000ea80000300800 */
[----:B------:R-:W4:Y:S04]  /*80350*/  LDL.LU R27, [R1+0x15c0] ;  /* 0x0015c000011b7983 */ /* 0x000f280000300800 */
[----:B------:R-:W-:Y:S01]  /*80360*/  STL [R1+0x30d0], R54 ;  /* 0x0030d03601007387 */ /* 0x000fe20000100800 */
[----:B------:R-:W-:-:S05]  /*80370*/  F2FP.F16.F32.PACK_AB R53, R38, R53 ;  /* 0x000000352635723e */ /* 0x000fca00000000ff */
[----:B------:R-:W-:Y:S04]  /*80380*/  STL [R1+0x30d4], R53 ;  /* 0x0030d43501007387 */ /* 0x000fe80000100800 */
[----:B------:R-:W4:Y:S04]  /*80390*/  LDL.LU R17, [R1+0xf9c] ;  /* 0x000f9c0001117983 */ /* 0x000f280000300800 */
[----:B------:R-:W4:Y:S01]  /*803a0*/  LDL.LU R47, [R1+0x79c] ;  /* 0x00079c00012f7983 */ /* 0x000f220000300800 */
[----:B------:R-:W-:-:S03]  /*803b0*/  F2FP.F16.F32.PACK_AB R52, R39, R52 ;  /* 0x000000342734723e */ /* 0x000fc600000000ff */
        /* <DEDUP_REMOVED lines=8> */
[----:B------:R-:W-:Y:S01]  /*80440*/  STL [R1+0x30d8], R52 ;  /* 0x0030d83401007387 */ /* 0x000fe20000100800 */
[----:B---3--:R-:W-:-:S05]  /*80450*/  F2FP.F16.F32.PACK_AB R51, R34, R35 ;  /* 0x000000232233723e */ /* 0x008fca00000000ff */
[----:B------:R-:W-:Y:S04]  /*80460*/  STL [R1+0x30dc], R51 ;  /* 0x0030dc3301007387 */ /* 0x000fe80000100800 */
[----:B------:R-:W3:Y:S04]  /*80470*/  LDL.LU R19, [R1+0xccc] ;  /* 0x000ccc0001137983 */ /* 0x000ee80000300800 */
[----:B------:R-:W3:Y:S04]  /*80480*/  LDL.LU R11, [R1+0xcc4] ;  /* 0x000cc400010b7983 */ /* 0x000ee80000300800 */
[----:B------:R-:W3:Y:S04]  /*80490*/  LDL.LU R28, [R1+0x163c] ;  /* 0x00163c00011c7983 */ /* 0x000ee80000300800 */
[----:B------:R-:W3:Y:S01]  /*804a0*/  LDL.LU R39, [R1+0x116c] ;  /* 0x00116c0001277983 */ /* 0x000ee20000300800 */
[----:B------:R-:W-:-:S03]  /*804b0*/  F2FP.F16.F32.PACK_AB R50, R22, R23 ;  /* 0x000000171632723e */ /* 0x000fc600000000ff */
        /* <DEDUP_REMOVED lines=8> */
[----:B------:R-:W-:Y:S01]  /*80540*/  STL [R1+0x30e0], R50 ;  /* 0x0030e03201007387 */ /* 0x000fe20000100800 */
[----:B--2---:R-:W-:-:S02]  /*80550*/  F2FP.F16.F32.PACK_AB R49, R26, R49 ;  /* 0x000000311a31723e */ /* 0x004fc400000000ff */
[----:B----4-:R-:W-:-:S03]  /*80560*/  F2FP.F16.F32.PACK_AB R48, R27, R48 ;  /* 0x000000301b30723e */ /* 0x010fc600000000ff */
[----:B------:R-:W-:Y:S04]  /*80570*/  STL [R1+0x30e4], R49 ;  /* 0x0030e43101007387 */ /* 0x000fe80000100800 */
[----:B------:R-:W2:Y:S04]  /*80580*/  LDL.LU R26, [R1+0x160c] ;  /* 0x00160c00011a7983 */ /* 0x000ea80000300800 */
[----:B------:R-:W4:Y:S04]  /*80590*/  LDL.LU R27, [R1+0x1604] ;  /* 0x00160400011b7983 */ /* 0x000f280000300800 */
[----:B------:R-:W-:Y:S01]  /*805a0*/  STL [R1+0x30e8], R48 ;  /* 0x0030e83001007387 */ /* 0x000fe20000100800 */
[----:B------:R-:W-:-:S02]  /*805b0*/  F2FP.F16.F32.PACK_AB R47, R17, R47 ;  /* 0x0000002f112f723e */ /* 0x000fc400000000ff */
[----:B------:R-:W-:-:S03]  /*805c0*/  F2FP.F16.F32.PACK_AB R46, R14, R46 ;  /* 0x0000002e0e2e723e */ /* 0x000fc600000000ff */
[----:B------:R-:W-:Y:S01]  /*805d0*/  STL [R1+0x30ec], R47 ;  /* 0x0030ec2f01007387 */ /* 0x000fe20000100800 */
[----:B------:R-:W-:-:S03]  /*805e0*/  F2FP.F16.F32.PACK_AB R45, R16, R45 ;  /* 0x0000002d102d723e */ /* 0x000fc600000000ff */
[----:B------:R-:W-:Y:S01]  /*805f0*/  STL [R1+0x30f0], R46 ;  /* 0x0030f02e01007387 */ /* 0x000fe20000100800 */
[----:B------:R-:W-:-:S03]  /*80600*/  F2FP.F16.F32.PACK_AB R44, R13, R44 ;  /* 0x0000002c0d2c723e */ /* 0x000fc600000000ff */
[----:B------:R-:W-:Y:S01]  /*80610*/  STL [R1+0x30f4], R45 ;  /* 0x0030f42d01007387 */ /* 0x000fe20000100800 */
[----:B------:R-:W-:-:S03]  /*80620*/  F2FP.F16.F32.PACK_AB R43, R15, R43 ;  /* 0x0000002b0f2b723e */ /* 0x000fc600000000ff */
[----:B------:R-:W-:Y:S01]  /*80630*/  STL [R1+0x30f8], R44 ;  /* 0x0030f82c01007387 */ /* 0x000fe20000100800 */
[----:B------:R-:W-:-:S03]  /*80640*/  F2FP.F16.F32.PACK_AB R42, R12, R42 ;  /* 0x0000002a0c2a723e */ /* 0x000fc600000000ff */
[----:B------:R-:W-:Y:S04]  /*80650*/  STL [R1+0x30fc], R43 ;  /* 0x0030fc2b01007387 */ /* 0x000fe80000100800 */
[----:B------:R-:W-:Y:S01]  /*80660*/  STL [R1+0x3100], R42 ;  /* 0x0031002a01007387 */ /* 0x000fe20000100800 */
[----:B---3--:R-:W-:Y:S02]  /*80670*/  F2FP.F16.F32.PACK_AB R41, R19, R41 ;  /* 0x000000291329723e */ /* 0x008fe400000000ff */
[----:B------:R-:W-:-:S03]  /*80680*/  F2FP.F16.F32.PACK_AB R40, R11, R40 ;  /* 0x000000280b28723e */ /* 0x000fc600000000ff */
[----:B------:R-:W-:Y:S01]  /*80690*/  STL [R1+0x3104], R41 ;  /* 0x0031042901007387 */ /* 0x000fe20000100800 */
[----:B------:R-:W-:-:S03]  /*806a0*/  F2FP.F16.F32.PACK_AB R39, R28, R39 ;  /* 0x000000271c27723e */ /* 0x000fc600000000ff */
[----:B------:R-:W-:Y:S01]  /*806b0*/  STL [R1+0x3108], R40 ;  /* 0x0031082801007387 */ /* 0x000fe20000100800 */
[----:B------:R-:W-:-:S03]  /*806c0*/  F2FP.F16.F32.PACK_AB R38, R29, R38 ;  /* 0x000000261d26723e */ /* 0x000fc600000000ff */
[----:B------:R0:W-:Y:S01]  /*806d0*/  STL [R1+0x310c], R39 ;  /* 0x00310c2701007387 */ /* 0x0001e20000100800 */
[----:B------:R-:W-:-:S03]  /*806e0*/  F2FP.F16.F32.PACK_AB R37, R30, R37 ;  /* 0x000000251e25723e */ /* 0x000fc600000000ff */
[----:B------:R-:W-:Y:S01]  /*806f0*/  STL [R1+0x3110], R38 ;  /* 0x0031102601007387 */ /* 0x000fe20000100800 */
[----:B------:R-:W-:-:S03]  /*80700*/  F2FP.F16.F32.PACK_AB R36, R31, R36 ;  /* 0x000000241f24723e */ /* 0x000fc600000000ff */
[----:B------:R-:W-:Y:S01]  /*80710*/  STL [R1+0x3114], R37 ;  /* 0x0031142501007387 */ /* 0x000fe20000100800 */
[----:B------:R-:W-:Y:S02]  /*80720*/  F2FP.F16.F32.PACK_AB R31, R21, R25 ;  /* 0x00000019151f723e */ /* 0x000fe400000000ff */
[----:B------:R-:W-:Y:S01]  /*80730*/  F2FP.F16.F32.PACK_AB R35, R34, R35 ;  /* 0x000000232223723e */ /* 0x000fe200000000ff */
[----:B------:R-:W-:Y:S01]  /*80740*/  STL [R1+0x3118], R36 ;  /* 0x0031182401007387 */ /* 0x000fe20000100800 */
[----:B------:R-:W-:-:S03]  /*80750*/  F2FP.F16.F32.PACK_AB R34, R22, R23 ;  /* 0x000000171622723e */ /* 0x000fc600000000ff */
[----:B------:R-:W-:Y:S04]  /*80760*/  STL [R1+0x311c], R35 ;  /* 0x00311c2301007387 */ /* 0x000fe80000100800 */
[----:B------:R-:W-:Y:S01]  /*80770*/  STL [R1+0x3120], R34 ;  /* 0x0031202201007387 */ /* 0x000fe20000100800 */
[----:B------:R-:W-:Y:S02]  /*80780*/  F2FP.F16.F32.PACK_AB R30, R20, R24 ;  /* 0x00000018141e723e */ /* 0x000fe400000000ff */
[----:B--2---:R-:W-:Y:S02]  /*80790*/  F2FP.F16.F32.PACK_AB R33, R26, R33 ;  /* 0x000000211a21723e */ /* 0x004fe400000000ff */
[----:B----4-:R-:W-:-:S03]  /*807a0*/  F2FP.F16.F32.PACK_AB R32, R27, R32 ;  /* 0x000000201b20723e */ /* 0x010fc600000000ff */
[----:B------:R-:W-:Y:S04]  /*807b0*/  STL [R1+0x3124], R33 ;  /* 0x0031242101007387 */ /* 0x000fe80000100800 */
[----:B------:R-:W-:Y:S04]  /*807c0*/  STL [R1+0x3128], R32 ;  /* 0x0031282001007387 */ /* 0x000fe80000100800 */
[----:B------:R-:W-:Y:S04]  /*807d0*/  STL [R1+0x312c], R31 ;  /* 0x00312c1f01007387 */ /* 0x000fe80000100800 */
        /* <DEDUP_REMOVED lines=53> */
[----:B--2---:R-:W-:-:S02]  /*80b30*/  F2FP.F16.F32.PACK_AB R29, R39, R29 ;  /* 0x0000001d271d723e */ /* 0x004fc400000000ff */
[----:B---3--:R-:W-:-:S03]  /*80b40*/  F2FP.F16.F32.PACK_AB R28, R40, R28 ;  /* 0x0000001c281c723e */ /* 0x008fc600000000ff */
[----:B------:R-:W-:Y:S01]  /*80b50*/  STL [R1+0x3134], R29 ;  /* 0x0031341d01007387 */ /* 0x000fe20000100800 */
[----:B----4-:R-:W-:-:S03]  /*80b60*/  F2FP.F16.F32.PACK_AB R27, R41, R27 ;  /* 0x0000001b291b723e */ /* 0x010fc600000000ff */
[----:B------:R-:W-:Y:S01]  /*80b70*/  STL [R1+0x3138], R28 ;  /* 0x0031381c01007387 */ /* 0x000fe20000100800 */
[----:B------:R-:W-:-:S03]  /*80b80*/  F2FP.F16.F32.PACK_AB R26, R42, R26 ;  /* 0x0000001a2a1a723e */ /* 0x000fc600000000ff */
[----:B------:R-:W-:Y:S01]  /*80b90*/  STL [R1+0x313c], R27 ;  /* 0x00313c1b01007387 */ /* 0x000fe20000100800 */
[----:B------:R-:W-:-:S03]  /*80ba0*/  F2FP.F16.F32.PACK_AB R25, R43, R25 ;  /* 0x000000192b19723e */ /* 0x000fc600000000ff */
[----:B------:R-:W-:Y:S01]  /*80bb0*/  STL [R1+0x3140], R26 ;  /* 0x0031401a01007387 */ /* 0x000fe20000100800 */
[----:B------:R-:W-:-:S03]  /*80bc0*/  F2FP.F16.F32.PACK_AB R24, R44, R24 ;  /* 0x000000182c18723e */ /* 0x000fc600000000ff */
[----:B------:R0:W-:Y:S04]  /*80bd0*/  STL [R1+0x3144], R25 ;  /* 0x0031441901007387 */ /* 0x0001e80000100800 */
[----:B------:R1:W-:Y:S01]  /*80be0*/  STL [R1+0x3148], R24 ;  /* 0x0031481801007387 */ /* 0x0003e20000100800 */
[----:B0-----:R-:W-:Y:S02]  /*80bf0*/  F2FP.F16.F32.PACK_AB R25, R45, R46 ;  /* 0x0000002e2d19723e */ /* 0x001fe400000000ff */
[----:B-1----:R-:W-:-:S03]  /*80c00*/  F2FP.F16.F32.PACK_AB R24, R47, R48 ;  /* 0x000000302f18723e */ /* 0x002fc600000000ff */
[----:B------:R0:W-:Y:S04]  /*80c10*/  STL [R1+0x13c], R25 ;  /* 0x00013c1901007387 */ /* 0x0001e80000100800 */
[----:B------:R1:W-:Y:S01]  /*80c20*/  STL [R1+0x138], R24 ;  /* 0x0001381801007387 */ /* 0x0003e20000100800 */
[----:B------:R-:W-:Y:S02]  /*80c30*/  F2FP.F16.F32.PACK_AB R26, R49, R50 ;  /* 0x00000032311a723e */ /* 0x000fe400000000ff */
        /* <DEDUP_REMOVED lines=9> */
[----:B------:R-:W-:Y:S01]  /*80cd0*/  STL [R1+0x144], R25 ;  /* 0x0001441901007387 */ /* 0x000fe20000100800 */
[----:B------:R-:W-:-:S03]  /*80ce0*/  F2FP.F16.F32.PACK_AB R3, R3, R2 ;  /* 0x000000020303723e */ /* 0x000fc600000000ff */
[----:B------:R-:W-:Y:S04]  /*80cf0*/  STL [R1+0x140], R24 ;  /* 0x0001401801007387 */ /* 0x000fe80000100800 */
[----:B------:R0:W-:Y:S01]  /*80d00*/  STL [R1+0x15c], R3 ;  /* 0x00015c0301007387 */ /* 0x0001e20000100800 */
[----:B------:R-:W-:-:S05]  /*80d10*/  F2FP.F16.F32.PACK_AB R2, R0, R60 ;  /* 0x0000003c0002723e */ /* 0x000fca00000000ff */
[----:B------:R1:W-:Y:S01]  /*80d20*/  STL [R1+0x158], R2 ;  /* 0x0001580201007387 */ /* 0x0003e20000100800 */
[----:B------:R-:W-:-:S05]  /*80d30*/  F2FP.F16.F32.PACK_AB R0, R10, R7 ;  /* 0x000000070a00723e */ /* 0x000fca00000000ff */
[----:B------:R2:W-:Y:S01]  /*80d40*/  STL [R1+0x154], R0 ;  /* 0x0001540001007387 */ /* 0x0005e20000100800 */
[----:B0-----:R-:W-:-:S05]  /*80d50*/  F2FP.F16.F32.PACK_AB R3, R9, R6 ;  /* 0x000000060903723e */ /* 0x001fca00000000ff */
[----:B------:R0:W-:Y:S01]  /*80d60*/  STL [R1+0x150], R3 ;  /* 0x0001500301007387 */ /* 0x0001e20000100800 */
[----:B-1----:R-:W-:-:S05]  /*80d70*/  F2FP.F16.F32.PACK_AB R2, R8, R5 ;  /* 0x000000050802723e */ /* 0x002fca00000000ff */
[----:B------:R1:W-:Y:S01]  /*80d80*/  STL [R1+0x16c], R2 ;  /* 0x00016c0201007387 */ /* 0x0003e20000100800 */
[----:B--2---:R-:W-:-:S05]  /*80d90*/  F2FP.F16.F32.PACK_AB R0, R18, R4 ;  /* 0x000000041200723e */ /* 0x004fca00000000ff */
        /* <DEDUP_REMOVED lines=9> */
[----:B-1----:R-:W-:-:S03]  /*80e30*/  F2FP.F16.F32.PACK_AB R2, R20, R21 ;  /* 0x000000151402723e */ /* 0x002fc600000000ff */
[----:B------:R-:W3:Y:S04]  /*80e40*/  LDL.LU R29, [R1+0x177c] ;  /* 0x00177c00011d7983 */ /* 0x000ee80000300800 */
[----:B------:R1:W-:Y:S01]  /*80e50*/  STL [R1+0x174], R2 ;  /* 0x0001740201007387 */ /* 0x0003e20000100800 */
[----:B--2---:R-:W-:-:S03]  /*80e60*/  F2FP.F16.F32.PACK_AB R0, R22, R23 ;  /* 0x000000171600723e */ /* 0x004fc600000000ff */
[----:B------:R-:W3:Y:S04]  /*80e70*/  LDL.LU R30, [R1+0x13cc] ;  /* 0x0013cc00011e7983 */ /* 0x000ee80000300800 */
        /* <DEDUP_REMOVED lines=55> */
[----:B---3--:R-:W-:-:S05]  /*811f0*/  F2FP.F16.F32.PACK_AB R25, R29, R30 ;  /* 0x0000001e1d19723e */ /* 0x008fca00000000ff */
[----:B------:R0:W-:Y:S01]  /*81200*/  STL [R1+0x18c], R25 ;  /* 0x00018c1901007387 */ /* 0x0001e20000100800 */
[----:B----4-:R-:W-:-:S05]  /*81210*/  F2FP.F16.F32.PACK_AB R24, R31, R32 ;  /* 0x000000201f18723e */ /* 0x010fca00000000ff */
        /* <DEDUP_REMOVED lines=27> */
[----:B------:R-:W-:Y:S01]  /*813d0*/  STL [R1+0x1b4], R26 ;  /* 0x0001b41a01007387 */ /* 0x000fe20000100800 */
[----:B---3--:R-:W-:-:S03]  /*813e0*/  F2FP.F16.F32.PACK_AB R24, R3, R2 ;  /* 0x000000020318723e */ /* 0x008fc600000000ff */
[----:B------:R-:W-:Y:S01]  /*813f0*/  STL [R1+0x1b0], R25 ;  /* 0x0001b01901007387 */ /* 0x000fe20000100800 */
[----:B--2---:R-:W-:-:S03]  /*81400*/  F2FP.F16.F32.PACK_AB R3, R0, R60 ;  /* 0x0000003c0003723e */ /* 0x004fc600000000ff */
[----:B------:R-:W-:Y:S01]  /*81410*/  STL [R1+0x1cc], R24 ;  /* 0x0001cc1801007387 */ /* 0x000fe20000100800 */
[----:B------:R-:W-:-:S03]  /*81420*/  F2FP.F16.F32.PACK_AB R2, R10, R7 ;  /* 0x000000070a02723e */ /* 0x000fc600000000ff */
[----:B------:R-:W-:Y:S04]  /*81430*/  STL [R1+0x1c8], R3 ;  /* 0x0001c80301007387 */ /* 0x000fe80000100800 */
[----:B------:R-:W-:Y:S01]  /*81440*/  STL [R1+0x1c4], R2 ;  /* 0x0001c40201007387 */ /* 0x000fe20000100800 */
[----:B------:R-:W-:Y:S02]  /*81450*/  F2FP.F16.F32.PACK_AB R0, R9, R6 ;  /* 0x000000060900723e */ /* 0x000fe400000000ff */
[----:B------:R-:W-:-:S05]  /*81460*/  F2FP.F16.F32.PACK_AB R23, R8, R23 ;  /* 0x000000170817723e */ /* 0x000fca00000000ff */
[----:B------:R-:W-:Y:S01]  /*81470*/  STL [R1+0x314c], R23 ;  /* 0x00314c1701007387 */ /* 0x000fe20000100800 */
[----:B------:R-:W-:-:S03]  /*81480*/  F2FP.F16.F32.PACK_AB R22, R5, R22 ;  /* 0x000000160516723e */ /* 0x000fc600000000ff */
[----:B------:R0:W-:Y:S01]  /*81490*/  STL [R1+0x1c0], R0 ;  /* 0x0001c00001007387 */ /* 0x0001e20000100800 */
[----:B------:R-:W-:-:S03]  /*814a0*/  F2FP.F16.F32.PACK_AB R21, R18, R21 ;  /* 0x000000151215723e */ /* 0x000fc600000000ff */
[----:B------:R-:W-:Y:S01]  /*814b0*/  STL [R1+0x3150], R22 ;  /* 0x0031501601007387 */ /* 0x000fe20000100800 */
[----:B------:R-:W-:-:S03]  /*814c0*/  F2FP.F16.F32.PACK_AB R20, R4, R20 ;  /* 0x000000140414723e */ /* 0x000fc600000000ff */
[----:B------:R-:W-:Y:S01]  /*814d0*/  STL [R1+0x3154], R21 ;  /* 0x0031541501007387 */ /* 0x000fe20000100800 */
[----:B0-----:R-:W-:-:S03]  /*814e0*/  F2FP.F16.F32.PACK_AB R0, R17, R14 ;  /* 0x0000000e1100723e */ /* 0x001fc600000000ff */
[----:B------:R-:W-:Y:S04]  /*814f0*/  STL [R1+0x3158], R20 ;  /* 0x0031581401007387 */ /* 0x000fe80000100800 */
[----:B------:R0:W-:Y:S01]  /*81500*/  STL [R1+0x12c], R0 ;  /* 0x00012c0001007387 */ /* 0x0001e20000100800 */
[----:B------:R-:W-:-:S05]  /*81510*/  F2FP.F16.F32.PACK_AB R3, R16, R13 ;  /* 0x0000000d1003723e */ /* 0x000fca00000000ff */
[----:B------:R1:W-:Y:S01]  /*81520*/  STL [R1+0x128], R3 ;  /* 0x0001280301007387 */ /* 0x0003e20000100800 */
[----:B------:R-:W-:-:S03]  /*81530*/  F2FP.F16.F32.PACK_AB R2, R15, R12 ;  /* 0x0000000c0f02723e */ /* 0x000fc600000000ff */
[----:B------:R-:W2:Y:S04]  /*81540*/  LDL.LU R33, [R1+0x170c] ;  /* 0x00170c0001217983 */ /* 0x000ea80000300800 */
[----:B------:R3:W-:Y:S01]  /*81550*/  STL [R1+0x124], R2 ;  /* 0x0001240201007387 */ /* 0x0007e20000100800 */
[----:B0-----:R-:W-:-:S03]  /*81560*/  F2FP.F16.F32.PACK_AB R0, R19, R11 ;  /* 0x0000000b1300723e */ /* 0x001fc600000000ff */
[----:B------:R-:W2:Y:S04]  /*81570*/  LDL.LU R19, [R1+0x125c] ;  /* 0x00125c0001137983 */ /* 0x000ea80000300800 */
        /* <DEDUP_REMOVED lines=44> */
[----:B---3--:R-:W3:Y:S04]  /*81840*/  LDL.LU R2, [R1+0x1278] ;  /* 0x0012780001027983 */ /* 0x008ee80000300800 */
[----:B0-----:R-:W3:Y:S04]  /*81850*/  LDL.LU R0, [R1+0x1640] ;  /* 0x0016400001007983 */ /* 0x001ee80000300800 */
[----:B------:R-:W3:Y:S01]  /*81860*/  LDL.LU R60, [R1+0x1270] ;  /* 0x00127000013c7983 */ /* 0x000ee20000300800 */
[----:B--2---:R-:W-:-:S05]  /*81870*/  F2FP.F16.F32.PACK_AB R19, R33, R19 ;  /* 0x000000132113723e */ /* 0x004fca00000000ff */
[----:B------:R-:W-:Y:S01]  /*81880*/  STL [R1+0x315c], R19 ;  /* 0x00315c1301007387 */ /* 0x000fe20000100800 */
[----:B----4-:R-:W-:Y:S02]  /*81890*/  F2FP.F16.F32.PACK_AB R18, R34, R18 ;  /* 0x000000122212723e */ /* 0x010fe400000000ff */
        /* <DEDUP_REMOVED lines=25> */
[----:B------:R0:W-:Y:S01]  /*81a30*/  STL [R1+0x3190], R6 ;  /* 0x0031900601007387 */ /* 0x0001e20000100800 */
[----:B------:R-:W-:-:S03]  /*81a40*/  F2FP.F16.F32.PACK_AB R4, R48, R4 ;  /* 0x000000043004723e */ /* 0x000fc600000000ff */
        /* <DEDUP_REMOVED lines=10> */
[----:B------:R-:W-:Y:S01]  /*81af0*/  STL [R1], R6 ;  /* 0x0000000601007387 */ /* 0x000fe20000100800 */
[----:B--2---:R-:W-:-:S03]  /*81b00*/  F2FP.F16.F32.PACK_AB R4, R59, R61 ;  /* 0x0000003d3b04723e */ /* 0x004fc600000000ff */
[----:B------:R-:W-:Y:S04]  /*81b10*/  STL [R1+0x1c], R5 ;  /* 0x00001c0501007387 */ /* 0x000fe80000100800 */
[----:B------:R0:W-:Y:S04]  /*81b20*/  STL [R1+0x18], R4 ;  /* 0x0000180401007387 */ /* 0x0001e80000100800 */
[----:B0-----:R-:W2:Y:S01]  /*81b30*/  LDL.LU R4, [R1+0x764] ;  /* 0x0007640001047983 */ /* 0x001ea20000300800 */
[----:B---3--:R-:W-:Y:S02]  /*81b40*/  F2FP.F16.F32.PACK_AB R2, R3, R2 ;  /* 0x000000020302723e */ /* 0x008fe400000000ff */
[----:B------:R-:W-:-:S03]  /*81b50*/  F2FP.F16.F32.PACK_AB R0, R0, R60 ;  /* 0x0000003c0000723e */ /* 0x000fc600000000ff */
        /* <DEDUP_REMOVED lines=73> */
[----:B------:R-:W3:Y:S04]  /*81ff0*/  LDL.LU R5, [R1+0x31a8] ;  /* 0x0031a80001057983 */ /* 0x000ee80000300800 */
[----:B------:R3:W-:Y:S02]  /*82000*/  STL [R1+0x28], R4 ;  /* 0x0000280401007387 */ /* 0x0007e40000100800 */
[----:B---3--:R-:W-:Y:S02]  /*82010*/  F2FP.F16.F32.PACK_AB R4, R5, R6 ;  /* 0x000000060504723e */ /* 0x008fe400000000ff */
        /* <DEDUP_REMOVED lines=51> */
[----:B------:R-:W-:Y:S01]  /*82350*/  STL [R1+0x80], R6 ;  /* 0x0000800601007387 */ /* 0x000fe20000100800 */
[----:B--2---:R-:W-:-:S03]  /*82360*/  F2FP.F16.F32.PACK_AB R4, R59, R61 ;  /* 0x0000003d3b04723e */ /* 0x004fc600000000ff */
[----:B------:R-:W-:Y:S04]  /*82370*/  STL [R1+0x9c], R5 ;  /* 0x00009c0501007387 */ /* 0x000fe80000100800 */
[----:B------:R0:W-:Y:S04]  /*82380*/  STL [R1+0x98], R4 ;  /* 0x0000980401007387 */ /* 0x0001e80000100800 */
[----:B0-----:R-:W2:Y:S01]  /*82390*/  LDL.LU R4, [R1+0x6c4] ;  /* 0x0006c40001047983 */ /* 0x001ea20000300800 */
[----:B------:R-:W-:Y:S02]  /*823a0*/  F2FP.F16.F32.PACK_AB R2, R3, R2 ;  /* 0x000000020302723e */ /* 0x000fe400000000ff */
        /* <DEDUP_REMOVED lines=79> */
[----:B0-----:R0:W5:Y:S01]  /*828a0*/  LDL.LU R4, [R1+0x3198] ;  /* 0x0031980001047983 */ /* 0x0011620000300800 */
        /* <DEDUP_REMOVED lines=26> */
[----:B--2---:R-:W-:Y:S02]  /*82a50*/  F2FP.F16.F32.PACK_AB R6, R5, R6 ;  /* 0x000000060506723e */ /* 0x004fe400000000ff */
[----:B------:R0:W5:Y:S04]  /*82a60*/  LDL.LU R5, [R1+0x3194] ;  /* 0x0031940001057983 */ /* 0x0001680000300800 */
[----:B------:R1:W-:Y:S04]  /*82a70*/  STL [R1+0xa4], R6 ;  /* 0x0000a40601007387 */ /* 0x0003e80000100800 */
[----:B-1----:R0:W5:Y:S04]  /*82a80*/  LDL.LU R6, [R1+0x3190] ;  /* 0x0031900001067983 */ /* 0x0021680000300800 */
        /* <DEDUP_REMOVED lines=80> */
[----:B------:R0:W-:Y:S04]  /*82f90*/  STL [R1+0x110], R0 ;  /* 0x0001100001007387 */ /* 0x0001e80000100800 */
[----:B------:R0:W-:Y:S02]  /*82fa0*/  STL [R1+0x114], R2 ;  /* 0x0001140201007387 */ /* 0x0001e40000100800 */
.L_x_0:
[----:B-----5:R-:W-:Y:S01]  /*82fb0*/  STL.64 [R1+0x3190], R30 ;  /* 0x0031901e01007387 */ /* 0x020fe20000100a00 */
[----:B------:R-:W2:Y:S01]  /*82fc0*/  S2UR UR5, SR_CgaCtaId ;  /* 0x00000000000579c3 */ /* 0x000ea20000008800 */
[----:B------:R-:W3:Y:S02]  /*82fd0*/  LDCU.64 UR8, c[0x0][0x398] ;  /* 0x00007300ff0877ac */ /* 0x000ee40008000a00 */
[----:B------:R4:W-:Y:S01]  /*82fe0*/  STL.64 [R1+0x3188], R28 ;  /* 0x0031881c01007387 */ /* 0x0009e20000100a00 */
[----:B0-----:R-:W0:Y:S01]  /*82ff0*/  S2R R0, SR_TID.X ;  /* 0x0000000000007919 */ /* 0x001e220000002100 */
[----:B------:R-:W-:Y:S01]  /*83000*/  UMOV UR4, 0x400 ;  /* 0x0000040000047882 */ /* 0x000fe20000000000 */
[----:B------:R-:W1:Y:S01]  /*83010*/  LDCU UR12, c[0x0][0x3b4] ;  /* 0x00007680ff0c77ac */ /* 0x000e620008000800 */
[----:B------:R-:W0:Y:S01]  /*83020*/  LDCU UR33, c[0x0][0x398] ;  /* 0x00007300ff2177ac */ /* 0x000e220008000800 */
[----:B----4-:R-:W4:Y:S01]  /*83030*/  LDL.LU R28, [R1+0x100] ;  /* 0x00010000011c7983 */ /* 0x010f220000300800 */
[----:B------:R-:W0:Y:S03]  /*83040*/  LDCU UR34, c[0x0][0x39c] ;  /* 0x00007380ff2277ac */ /* 0x000e260008000800 */
[----:B------:R-:W4:Y:S01]  /*83050*/  LDL.LU R29, [R1+0x104] ;  /* 0x00010400011d7983 */ /* 0x000f220000300800 */
[----:B------:R-:W0:Y:S03]  /*83060*/  LDCU UR15, c[0x0][0x3b8] ;  /* 0x00007700ff0f77ac */ /* 0x000e260008000800 */
[----:B------:R-:W4:Y:S01]  /*83070*/  LDL.LU R30, [R1+0x108] ;  /* 0x00010800011e7983 */ /* 0x000f220000300800 */
[----:B------:R-:W0:Y:S03]  /*83080*/  LDCU.64 UR10, c[0x0][0x398] ;  /* 0x00007300ff0a77ac */ /* 0x000e260008000a00 */
[----:B------:R-:W4:Y:S01]  /*83090*/  LDL.LU R31, [R1+0x10c] ;  /* 0x00010c00011f7983 */ /* 0x000f220000300800 */
[----:B------:R-:W0:Y:S03]  /*830a0*/  LDCU UR32, c[0x0][0x3b4] ;  /* 0x00007680ff2077ac */ /* 0x000e260008000800 */
[----:B------:R-:W-:Y:S01]  /*830b0*/  STL.64 [R1+0x3180], R34 ;  /* 0x0031802201007387 */ /* 0x000fe20000100a00 */
[----:B------:R-:W0:Y:S03]  /*830c0*/  LDCU UR14, c[0x0][0x398] ;  /* 0x00007300ff0e77ac */ /* 0x000e260008000800 */
[----:B------:R1:W-:Y:S01]  /*830d0*/  STL.64 [R1+0x3178], R32 ;  /* 0x0031782001007387 */ /* 0x0003e20000100a00 */
[----:B------:R-:W0:Y:S01]  /*830e0*/  LDCU UR28, c[0x0][0x398] ;  /* 0x00007300ff1c77ac */ /* 0x000e220008000800 */
[----:B------:R-:W0:Y:S01]  /*830f0*/  LDCU UR29, c[0x0][0x398] ;  /* 0x00007300ff1d77ac */ /* 0x000e220008000800 */
[----:B------:R-:W0:Y:S01]  /*83100*/  LDCU UR27, c[0x0][0x398] ;  /* 0x00007300ff1b77ac */ /* 0x000e220008000800 */
[----:B-1----:R-:W4:Y:S01]  /*83110*/  LDL.LU R32, [R1+0x110] ;  /* 0x0001100001207983 */ /* 0x002f220000300800 */
[----:B------:R-:W1:Y:S03]  /*83120*/  LDCU UR25, c[0x0][0x398] ;  /* 0x00007300ff1977ac */ /* 0x000e660008000800 */
[----:B------:R-:W4:Y:S01]  /*83130*/  LDL.LU R33, [R1+0x114] ;  /* 0x0001140001217983 */ /* 0x000f220000300800 */
[----:B------:R-:W1:Y:S03]  /*83140*/  LDCU UR21, c[0x0][0x398] ;  /* 0x00007300ff1577ac */ /* 0x000e660008000800 */
[----:B------:R-:W4:Y:S01]  /*83150*/  LDL.LU R34, [R1+0x118] ;  /* 0x0001180001227983 */ /* 0x000f220000300800 */
[----:B------:R-:W1:Y:S03]  /*83160*/  LDCU UR23, c[0x0][0x3b8] ;  /* 0x00007700ff1777ac */ /* 0x000e660008000800 */
[----:B------:R-:W4:Y:S01]  /*83170*/  LDL.LU R35, [R1+0x11c] ;  /* 0x00011c0001237983 */ /* 0x000f220000300800 */
[----:B--2---:R-:W-:Y:S01]  /*83180*/  ULEA UR4, UR5, UR4, 0x18 ;  /* 0x0000000405047291 */ /* 0x004fe2000f8ec0ff */
[----:B0-----:R-:W-:-:S02]  /*83190*/  LOP3.LUT R0, R0, 0x1f, RZ, 0xc0, !PT ;  /* 0x0000001f00007812 */ /* 0x001fc400078ec0ff */
[----:B------:R-:W2:Y:S01]  /*831a0*/  LDL R2, [R1+0x18a0] ;  /* 0x0018a00001027983 */ /* 0x000ea20000100800 */
[----:B---3--:R-:W-:Y:S01]  /*831b0*/  UMOV UR7, UR9 ;  /* 0x0000000900077c82 */ /* 0x008fe20008000000 */
[----:B------:R-:W-:Y:S01]  /*831c0*/  UMOV UR35, UR8 ;  /* 0x0000000800237c82 */ /* 0x000fe20008000000 */
[----:B------:R-:W0:Y:S01]  /*831d0*/  LDCU.64 UR8, c[0x0][0x398] ;  /* 0x00007300ff0877ac */ /* 0x000e220008000a00 */
[----:B------:R-:W-:Y:S01]  /*831e0*/  LEA R0, R0, UR4, 0x4 ;  /* 0x0000000400007c11 */ /* 0x000fe2000f8e20ff */
[----:B------:R-:W-:Y:S06]  /*831f0*/  BAR.SYNC.DEFER_BLOCKING 0x0 ;  /* 0x0000000000007b1d */ /* 0x000fec0000010000 */
[----:B------:R-:W-:Y:S01]  /*83200*/  UMOV UR62, UR10 ;  /* 0x0000000a003e7c82 */ /* 0x000fe20008000000 */
[----:B------:R-:W-:Y:S01]  /*83210*/  UMOV UR71, UR11 ;  /* 0x0000000b00477c82 */ /* 0x000fe20008000000 */
[----:B------:R-:W-:Y:S01]  /*83220*/  STL.64 [R1+0x3170], R38 ;  /* 0x0031702601007387 */ /* 0x000fe20000100a00 */
[----:B------:R-:W3:Y:S03]  /*83230*/  LDCU.64 UR10, c[0x0][0x398] ;  /* 0x00007300ff0a77ac */ /* 0x000ee60008000a00 */
[----:B------:R-:W-:Y:S01]  /*83240*/  STL.64 [R1+0x3168], R36 ;  /* 0x0031682401007387 */ /* 0x000fe20000100a00 */
[----:B------:R-:W1:Y:S03]  /*83250*/  LDCU UR4, c[0x0][0x398] ;  /* 0x00007300ff0477ac */ /* 0x000e660008000800 */
[----:B------:R-:W-:Y:S01]  /*83260*/  STL.64 [R1+0x3160], R42 ;  /* 0x0031602a01007387 */ /* 0x000fe20000100a00 */
[----:B0-----:R-:W-:Y:S01]  /*83270*/  UMOV UR6, UR9 ;  /* 0x0000000900067c82 */ /* 0x001fe20008000000 */
[----:B------:R-:W-:Y:S01]  /*83280*/  UMOV UR70, UR8 ;  /* 0x0000000800467c82 */ /* 0x000fe20008000000 */
[----:B------:R-:W0:Y:S01]  /*83290*/  LDCU.64 UR8, c[0x0][0x390] ;  /* 0x00007200ff0877ac */ /* 0x000e220008000a00 */
[----:B------:R-:W-:Y:S01]  /*832a0*/  STL.64 [R1+0x3158], R40 ;  /* 0x0031582801007387 */ /* 0x000fe20000100a00 */
[----:B------:R-:W0:Y:S03]  /*832b0*/  LDCU UR26, c[0x0][0x398] ;  /* 0x00007300ff1a77ac */ /* 0x000e260008000800 */
        /* <DEDUP_REMOVED lines=16> */
[----:B------:R-:W-:Y:S01]  /*833c0*/  STL [R1+0x3114], R60 ;  /* 0x0031143c01007387 */ /* 0x000fe20000100800 */
[----:B------:R-:W0:Y:S01]  /*833d0*/  LDCU UR30, c[0x0][0x398] ;  /* 0x00007300ff1e77ac */ /* 0x000e220008000800 */
        /* <DEDUP_REMOVED lines=37> */
[----:B----4-:R-:W-:Y:S01]  /*83630*/  STSM.16.M88.4 [R0], R32 ;  /* 0x0000002000007844 */ /* 0x010fe20000000200 */
[----:B------:R-:W-:-:S03]  /*83640*/  NOP ;  /* 0x0000000000007918 */ /* 0x000fc60000000000 */
[----:B------:R-:W4:Y:S01]  /*83650*/  LDS.128 R32, [R0] ;  /* 0x0000000000207984 */ /* 0x000f220000000c00 */
[----:B------:R-:W-:-:S03]  /*83660*/  NOP ;  /* 0x0000000000007918 */ /* 0x000fc60000000000 */
[----:B------:R-:W-:Y:S01]  /*83670*/  STSM.16.M88.4 [R0], R28 ;  /* 0x0000001c00007844 */ /* 0x000fe20000000200 */
[----:B------:R-:W-:-:S03]  /*83680*/  NOP ;  /* 0x0000000000007918 */ /* 0x000fc60000000000 */
[----:B------:R-:W0:Y:S01]  /*83690*/  LDS.128 R28, [R0] ;  /* 0x00000000001c7984 */ /* 0x000e220000000c00 */
[C---:B--2---:R-:W-:Y:S02]  /*836a0*/  VIADD R3, R2.reuse, 0x1 ;  /* 0x0000000102037836 */ /* 0x044fe40000000000 */
[----:B------:R-:W-:-:S03]  /*836b0*/  VIADD R2, R2, 0x2 ;  /* 0x0000000202027836 */ /* 0x000fc60000000000 */
[----:B------:R-:W-:Y:S02]  /*836c0*/  ISETP.GE.AND P0, PT, R3, UR7, PT ;  /* 0x0000000703007c0c */ /* 0x000fe4000bf06270 */
[----:B------:R-:W-:Y:S01]  /*836d0*/  ISETP.GE.AND P2, PT, R2, UR6, PT ;  /* 0x0000000602007c0c */ /* 0x000fe2000bf46270 */
[----:B------:R-:W2:Y:S01]  /*836e0*/  LDCU.64 UR6, c[0x0][0x390] ;  /* 0x00007200ff0677ac */ /* 0x000ea20008000a00 */
[----:B----4-:R4:W-:Y:S04]  /*836f0*/  STL.64 [R1+0x110], R32 ;  /* 0x0001102001007387 */ /* 0x0109e80000100a00 */
[----:B------:R0:W-:Y:S04]  /*83700*/  STL.64 [R1+0x118], R34 ;  /* 0x0001182201007387 */ /* 0x0001e80000100a00 */
[----:B------:R-:W2:Y:S04]  /*83710*/  LDL.LU R56, [R1+0xf0] ;  /* 0x0000f00001387983 */ /* 0x000ea80000300800 */
[----:B------:R-:W2:Y:S04]  /*83720*/  LDL.LU R57, [R1+0xf4] ;  /* 0x0000f40001397983 */ /* 0x000ea80000300800 */
[----:B------:R-:W2:Y:S04]  /*83730*/  LDL.LU R58, [R1+0xf8] ;  /* 0x0000f800013a7983 */ /* 0x000ea80000300800 */
[----:B------:R-:W2:Y:S01]  /*83740*/  LDL.LU R59, [R1+0xfc] ;  /* 0x0000fc00013b7983 */ /* 0x000ea20000300800 */
[----:B------:R-:W-:-:S03]  /*83750*/  NOP ;  /* 0x0000000000007918 */ /* 0x000fc60000000000 */
        /* <DEDUP_REMOVED lines=9> */
[----:B0-----:R0:W-:Y:S04]  /*837f0*/  STL.64 [R1+0x100], R28 ;  /* 0x0001001c01007387 */ /* 0x0011e80000100a00 */
[----:B------:R0:W-:Y:S04]  /*83800*/  STL.64 [R1+0x108], R30 ;  /* 0x0001081e01007387 */ /* 0x0001e80000100a00 */
        /* <DEDUP_REMOVED lines=11> */
[----:B----4-:R-:W4:Y:S04]  /*838c0*/  LDL.LU R32, [R1+0x90] ;  /* 0x0000900001207983 */ /* 0x010f280000300800 */
[----:B------:R-:W4:Y:S04]  /*838d0*/  LDL.LU R33, [R1+0x94] ;  /* 0x0000940001217983 */ /* 0x000f280000300800 */
[----:B------:R-:W4:Y:S04]  /*838e0*/  LDL.LU R34, [R1+0x98] ;  /* 0x0000980001227983 */ /* 0x000f280000300800 */
[----:B------:R-:W4:Y:S04]  /*838f0*/  LDL.LU R35, [R1+0x9c] ;  /* 0x00009c0001237983 */ /* 0x000f280000300800 */
[----:B0-----:R-:W4:Y:S04]  /*83900*/  LDL.LU R28, [R1+0x80] ;  /* 0x00008000011c7983 */ /* 0x001f280000300800 */
[----:B------:R-:W4:Y:S04]  /*83910*/  LDL.LU R29, [R1+0x84] ;  /* 0x00008400011d7983 */ /* 0x000f280000300800 */
[----:B------:R-:W4:Y:S04]  /*83920*/  LDL.LU R30, [R1+0x88] ;  /* 0x00008800011e7983 */ /* 0x000f280000300800 */
[----:B------:R-:W4:Y:S04]  /*83930*/  LDL.LU R31, [R1+0x8c] ;  /* 0x00008c00011f7983 */ /* 0x000f280000300800 */
[----:B--2---:R-:W-:Y:S01]  /*83940*/  STSM.16.M88.4 [R0], R56 ;  /* 0x0000003800007844 */ /* 0x004fe20000000200 */
[----:B------:R-:W-:-:S03]  /*83950*/  NOP ;  /* 0x0000000000007918 */ /* 0x000fc60000000000 */
[----:B------:R-:W0:Y:S01]  /*83960*/  LDS.128 R56, [R0] ;  /* 0x0000000000387984 */ /* 0x000e220000000c00 */
[----:B------:R-:W-:-:S03]  /*83970*/  NOP ;  /* 0x0000000000007918 */ /* 0x000fc60000000000 */
[----:B---3--:R-:W-:Y:S01]  /*83980*/  STSM.16.M88.4 [R0], R52 ;  /* 0x0000003400007844 */ /* 0x008fe20000000200 */
[----:B------:R-:W-:-:S03]  /*83990*/  NOP ;  /* 0x0000000000007918 */ /* 0x000fc60000000000 */
[----:B------:R-:W2:Y:S01]  /*839a0*/  LDS.128 R52, [R0] ;  /* 0x0000000000347984 */ /* 0x000ea20000000c00 */
[----:B------:R-:W-:-:S03]  /*839b0*/  NOP ;  /* 0x0000000000007918 */ /* 0x000fc60000000000 */
[----:B------:R-:W-:Y:S01]  /*839c0*/  STSM.16.M88.4 [R0], R48 ;  /* 0x0000003000007844 */ /* 0x000fe20000000200 */
[----:B------:R-:W-:-:S03]  /*839d0*/  NOP ;  /* 0x0000000000007918 */ /* 0x000fc60000000000 */
[----:B------:R-:W3:Y:S01]  /*839e0*/  LDS.128 R48, [R0] ;  /* 0x0000000000307984 */ /* 0x000ee20000000c00 */
[----:B------:R-:W-:-:S03]  /*839f0*/  NOP ;  /* 0x0000000000007918 */ /* 0x000fc60000000000 */
[----:B0-----:R-:W-:Y:S04]  /*83a00*/  STL.64 [R1+0xf0], R56 ;  /* 0x0000f03801007387 */ /* 0x001fe80000100a00 */
[----:B------:R-:W-:Y:S04]  /*83a10*/  STL.64 [R1+0xf8], R58 ;  /* 0x0000f83a01007387 */ /* 0x000fe80000100a00 */
[----:B------:R-:W-:Y:S01]  /*83a20*/  STSM.16.M88.4 [R0], R44 ;  /* 0x0000002c00007844 */ /* 0x000fe20000000200 */
[----:B------:R-:W-:-:S03]  /*83a30*/  NOP ;  /* 0x0000000000007918 */ /* 0x000fc60000000000 */
[----:B------:R-:W0:Y:S01]  /*83a40*/  LDS.128 R44, [R0] ;  /* 0x00000000002c7984 */ /* 0x000e220000000c00 */
[----:B------:R-:W-:-:S03]  /*83a50*/  NOP ;  /* 0x0000000000007918 */ /* 0x000fc60000000000 */
[----:B--2---:R-:W-:Y:S04]  /*83a60*/  STL.64 [R1+0xe0], R52 ;  /* 0x0000e03401007387 */ /* 0x004fe80000100a00 */
[----:B------:R-:W-:Y:S01]  /*83a70*/  STSM.16.M88.4 [R0], R40 ;  /* 0x0000002800007844 */ /* 0x000fe20000000200 */
[----:B------:R-:W-:-:S03]  /*83a80*/  NOP ;  /* 0x0000000000007918 */ /* 0x000fc60000000000 */
[----:B------:R-:W2:Y:S01]  /*83a90*/  LDS.128 R40, [R0] ;  /* 0x0000000000287984 */ /* 0x000ea20000000c00 */
[----:B------:R-:W-:-:S03]  /*83aa0*/  NOP ;  /* 0x0000000000007918 */ /* 0x000fc60000000000 */
[----:B------:R-:W-:Y:S01]  /*83ab0*/  STSM.16.M88.4 [R0], R36 ;  /* 0x0000002400007844 */ /* 0x000fe20000000200 */
[----:B------:R-:W-:-:S03]  /*83ac0*/  NOP ;  /* 0x0000000000007918 */ /* 0x000fc60000000000 */
[----:B------:R-:W1:Y:S01]  /*83ad0*/  LDS.128 R36, [R0] ;  /* 0x0000000000247984 */ /* 0x000e620000000c00 */
[----:B------:R-:W-:-:S03]  /*83ae0*/  NOP ;  /* 0x0000000000007918 */ /* 0x000fc60000000000 */
[----:B------:R-:W-:Y:S01]  /*83af0*/  STL.64 [R1+0xe8], R54 ;  /* 0x0000e83601007387 */ /* 0x000fe20000100a00 */
[----:B---3--:R-:W-:-:S03]  /*83b00*/  IMAD.MOV.U32 R60, RZ, RZ, R48 ;  /* 0x000000ffff3c7224 */ /* 0x008fc600078e0030 */
[----:B----4-:R-:W-:Y:S01]  /*83b10*/  STSM.16.M88.4 [R0], R32 ;  /* 0x0000002000007844 */ /* 0x010fe20000000200 */
[----:B------:R-:W-:-:S03]  /*83b20*/  NOP ;  /* 0x0000000000007918 */ /* 0x000fc60000000000 */
[----:B------:R-:W3:Y:S01]  /*83b30*/  LDS.128 R32, [R0] ;  /* 0x0000000000207984 */ /* 0x000ee20000000c00 */
[----:B------:R-:W-:-:S03]  /*83b40*/  NOP ;  /* 0x0000000000007918 */ /* 0x000fc60000000000 */
[----:B------:R-:W-:Y:S04]  /*83b50*/  STL [R1+0xd4], R49 ;  /* 0x0000d43101007387 */ /* 0x000fe80000100800 */
[----:B------:R-:W-:Y:S04]  /*83b60*/  STL.64 [R1+0xd8], R50 ;  /* 0x0000d83201007387 */ /* 0x000fe80000100a00 */
[----:B0-----:R-:W-:Y:S04]  /*83b70*/  STL.64 [R1+0xc0], R44 ;  /* 0x0000c02c01007387 */ /* 0x001fe80000100a00 */
[----:B------:R-:W-:Y:S04]  /*83b80*/  STL.64 [R1+0xc8], R46 ;  /* 0x0000c82e01007387 */ /* 0x000fe80000100a00 */
[----:B--2---:R-:W-:Y:S04]  /*83b90*/  STL.64 [R1+0xb0], R40 ;  /* 0x0000b02801007387 */ /* 0x004fe80000100a00 */
[----:B------:R0:W-:Y:S04]  /*83ba0*/  STSM.16.M88.4 [R0], R28 ;  /* 0x0000001c00007844 */ /* 0x0001e80000000200 */
[----:B------:R-:W-:Y:S01]  /*83bb0*/  STL.64 [R1+0xb8], R42 ;  /* 0x0000b82a01007387 */ /* 0x000fe20000100a00 */
[----:B------:R-:W-:-:S03]  /*83bc0*/  NOP ;  /* 0x0000000000007918 */ /* 0x000fc60000000000 */
[----:B------:R-:W2:Y:S04]  /*83bd0*/  LDS.128 R40, [R0] ;  /* 0x0000000000287984 */ /* 0x000ea80000000c00 */
[----:B-1----:R-:W-:Y:S04]  /*83be0*/  STL.64 [R1+0xa0], R36 ;  /* 0x0000a02401007387 */ /* 0x002fe80000100a00 */
[----:B------:R-:W-:Y:S04]  /*83bf0*/  STL.64 [R1+0xa8], R38 ;  /* 0x0000a82601007387 */ /* 0x000fe80000100a00 */
[----:B---3--:R1:W-:Y:S04]  /*83c00*/  STL.64 [R1+0x90], R32 ;  /* 0x0000902001007387 */ /* 0x0083e80000100a00 */
[----:B------:R3:W-:Y:S04]  /*83c10*/  STL.64 [R1+0x98], R34 ;  /* 0x0000982201007387 */ /* 0x0007e80000100a00 */
[----:B0-----:R-:W4:Y:S04]  /*83c20*/  LDL.LU R28, [R1+0x70] ;  /* 0x00007000011c7983 */ /* 0x001f280000300800 */
[----:B------:R-:W4:Y:S04]  /*83c30*/  LDL.LU R29, [R1+0x74] ;  /* 0x00007400011d7983 */ /* 0x000f280000300800 */
[----:B------:R-:W4:Y:S04]  /*83c40*/  LDL.LU R30, [R1+0x78] ;  /* 0x00007800011e7983 */ /* 0x000f280000300800 */
[----:B------:R-:W4:Y:S01]  /*83c50*/  LDL.LU R31, [R1+0x7c] ;  /* 0x00007c00011f7983 */ /* 0x000f220000300800 */
[----:B------:R-:W-:-:S03]  /*83c60*/  NOP ;  /* 0x0000000000007918 */ /* 0x000fc60000000000 */
[----:B-1----:R-:W4:Y:S04]  /*83c70*/  LDL.LU R32, [R1+0x60] ;  /* 0x0000600001207983 */ /* 0x002f280000300800 */
        /* <DEDUP_REMOVED lines=21> */
[----:B------:R1:W-:Y:S04]  /*83dd0*/  STL.64 [R1+0x88], R42 ;  /* 0x0000882a01007387 */ /* 0x0003e80000100a00 */
[----:B------:R-:W2:Y:S04]  /*83de0*/  LDL.LU R45, [R1+0x14] ;  /* 0x00001400012d7983 */ /* 0x000ea80000300800 */
[----:B------:R-:W2:Y:S04]  /*83df0*/  LDL.LU R46, [R1+0x18] ;  /* 0x00001800012e7983 */ /* 0x000ea80000300800 */
[----:B------:R-:W2:Y:S04]  /*83e00*/  LDL.LU R47, [R1+0x1c] ;  /* 0x00001c00012f7983 */ /* 0x000ea80000300800 */
[----:B0-----:R-:W2:Y:S04]  /*83e10*/  LDL.LU R40, [R1] ;  /* 0x0000000001287983 */ /* 0x001ea80000300800 */
[----:B------:R-:W2:Y:S04]  /*83e20*/  LDL.LU R41, [R1+0x4] ;  /* 0x0000040001297983 */ /* 0x000ea80000300800 */
[----:B-1----:R-:W2:Y:S04]  /*83e30*/  LDL.LU R42, [R1+0x8] ;  /* 0x00000800012a7983 */ /* 0x002ea80000300800 */
[----:B------:R-:W2:Y:S04]  /*83e40*/  LDL.LU R43, [R1+0xc] ;  /* 0x00000c00012b7983 */ /* 0x000ea80000300800 */
[----:B----4-:R-:W-:Y:S01]  /*83e50*/  STSM.16.M88.4 [R0], R28 ;  /* 0x0000001c00007844 */ /* 0x010fe20000000200 */
[----:B------:R-:W-:-:S03]  /*83e60*/  NOP ;  /* 0x0000000000007918 */ /* 0x000fc60000000000 */
[----:B------:R-:W0:Y:S01]  /*83e70*/  LDS.128 R28, [R0] ;  /* 0x00000000001c7984 */ /* 0x000e220000000c00 */
[----:B------:R-:W-:-:S03]  /*83e80*/  NOP ;  /* 0x0000000000007918 */ /* 0x000fc60000000000 */
[----:B---3--:R-:W-:Y:S01]  /*83e90*/  STSM.16.M88.4 [R0], R32 ;  /* 0x0000002000007844 */ /* 0x008fe20000000200 */
[----:B------:R-:W-:-:S03]  /*83ea0*/  NOP ;  /* 0x0000000000007918 */ /* 0x000fc60000000000 */
[----:B------:R-:W1:Y:S01]  /*83eb0*/  LDS.128 R32, [R0] ;  /* 0x0000000000207984 */ /* 0x000e620000000c00 */
[----:B------:R-:W-:-:S03]  /*83ec0*/  NOP ;  /* 0x0000000000007918 */ /* 0x000fc60000000000 */
[----:B------:R-:W-:Y:S01]  /*83ed0*/  STSM.16.M88.4 [R0], R36 ;  /* 0x0000002400007844 */ /* 0x000fe20000000200 */
[----:B------:R-:W-:-:S03]  /*83ee0*/  NOP ;  /* 0x0000000000007918 */ /* 0x000fc60000000000 */
[----:B------:R-:W-:Y:S01]  /*83ef0*/  LDS.128 R36, [R0] ;  /* 0x0000000000247984 */ /* 0x000fe20000000c00 */
[----:B------:R-:W-:-:S03]  /*83f00*/  NOP ;  /* 0x0000000000007918 */ /* 0x000fc60000000000 */
[----:B0-----:R-:W-:Y:S04]  /*83f10*/  STL.64 [R1+0x70], R28 ;  /* 0x0000701c01007387 */ /* 0x001fe80000100a00 */
[----:B------:R-:W-:Y:S01]  /*83f20*/  STSM.16.M88.4 [R0], R56 ;  /* 0x0000003800007844 */ /* 0x000fe20000000200 */
[----:B------:R-:W-:-:S03]  /*83f30*/  NOP ;  /* 0x0000000000007918 */ /* 0x000fc60000000000 */
[----:B------:R-:W-:Y:S01]  /*83f40*/  LDS.128 R56, [R0] ;  /* 0x0000000000387984 */ /* 0x000fe20000000c00 */
[----:B------:R-:W-:-:S03]  /*83f50*/  NOP ;  /* 0x0000000000007918 */ /* 0x000fc60000000000 */
[----:B------:R-:W-:Y:S01]  /*83f60*/  STSM.16.M88.4 [R0], R52 ;  /* 0x0000003400007844 */ /* 0x000fe20000000200 */
[----:B------:R-:W-:-:S03]  /*83f70*/  NOP ;  /* 0x0000000000007918 */ /* 0x000fc60000000000 */
[----:B------:R-:W-:Y:S01]  /*83f80*/  LDS.128 R52, [R0] ;  /* 0x0000000000347984 */ /* 0x000fe20000000c00 */
[----:B------:R-:W-:-:S03]  /*83f90*/  NOP ;  /* 0x0000000000007918 */ /* 0x000fc60000000000 */
[----:B------:R0:W-:Y:S04]  /*83fa0*/  STL.64 [R1+0x78], R30 ;  /* 0x0000781e01007387 */ /* 0x0001e80000100a00 */
[----:B------:R-:W-:Y:S01]  /*83fb0*/  STSM.16.M88.4 [R0], R48 ;  /* 0x0000003000007844 */ /* 0x000fe20000000200 */
[----:B------:R-:W-:-:S03]  /*83fc0*/  NOP ;  /* 0x0000000000007918 */ /* 0x000fc60000000000 */
[----:B------:R-:W3:Y:S01]  /*83fd0*/  LDS.128 R48, [R0] ;  /* 0x0000000000307984 */ /* 0x000ee20000000c00 */
[----:B------:R-:W-:-:S03]  /*83fe0*/  NOP ;  /* 0x0000000000007918 */ /* 0x000fc60000000000 */
[----:B0-----:R-:W4:Y:S04]  /*83ff0*/  LDL.LU.64 R30, [R1+0x3190] ;  /* 0x00319000011e7983 */ /* 0x001f280000300a00 */
[----:B------:R-:W4:Y:S04]  /*84000*/  LDL.LU.64 R28, [R1+0x3188] ;  /* 0x00318800011c7983 */ /* 0x000f280000300a00 */
[----:B--2---:R-:W-:Y:S01]  /*84010*/  STSM.16.M88.4 [R0], R44 ;  /* 0x0000002c00007844 */ /* 0x004fe20000000200 */
[----:B------:R-:W-:-:S03]  /*84020*/  NOP ;  /* 0x0000000000007918 */ /* 0x000fc60000000000 */
[----:B------:R-:W0:Y:S01]  /*84030*/  LDS.128 R44, [R0] ;  /* 0x00000000002c7984 */ /* 0x000e220000000c00 */
[----:B------:R-:W-:-:S03]  /*84040*/  NOP ;  /* 0x0000000000007918 */ /* 0x000fc60000000000 */
[----:B-1----:R-:W-:Y:S04]  /*84050*/  STL.64 [R1+0x60], R32 ;  /* 0x0000602001007387 */ /* 0x002fe80000100a00 */
[----:B------:R-:W-:Y:S01]  /*84060*/  STSM.16.M88.4 [R0], R40 ;  /* 0x0000002800007844 */ /* 0x000fe20000000200 */
[----:B------:R-:W-:-:S03]  /*84070*/  NOP ;  /* 0x0000000000007918 */ /* 0x000fc60000000000 */
[----:B------:R-:W1:Y:S01]  /*84080*/  LDS.128 R40, [R0] ;  /* 0x0000000000287984 */ /* 0x000e620000000c00 */
[----:B------:R-:W-:-:S03]  /*84090*/  NOP ;  /* 0x0000000000007918 */ /* 0x000fc60000000000 */
[----:B------:R-:W-:Y:S01]  /*840a0*/  STSM.16.M88.4 [R0], R4 ;  /* 0x0000000400007844 */ /* 0x000fe20000000200 */
[----:B------:R-:W-:-:S03]  /*840b0*/  NOP ;  /* 0x0000000000007918 */ /* 0x000fc60000000000 */
[----:B------:R-:W2:Y:S01]  /*840c0*/  LDS.128 R4, [R0] ;  /* 0x0000000000047984 */ /* 0x000ea20000000c00 */
[----:B---3--:R-:W-:Y:S01]  /*840d0*/  IMAD.MOV.U32 R61, RZ, RZ, R48 ;  /* 0x000000ffff3d7224 */ /* 0x008fe200078e0030 */
[----:B------:R-:W-:Y:S02]  /*840e0*/  NOP ;  /* 0x0000000000007918 */ /* 0x000fe40000000000 */
[----:B------:R3:W-:Y:S04]  /*840f0*/  STL.64 [R1+0x68], R34 ;  /* 0x0000682201007387 */ /* 0x0007e80000100a00 */
[----:B---3--:R-:W3:Y:S04]  /*84100*/  LDL.LU.64 R34, [R1+0x3180] ;  /* 0x0031800001227983 */ /* 0x008ee80000300a00 */
[----:B------:R-:W3:Y:S04]  /*84110*/  LDL.LU.64 R32, [R1+0x3178] ;  /* 0x0031780001207983 */ /* 0x000ee80000300a00 */
[----:B------:R-:W-:Y:S04]  /*84120*/  STL.64 [R1+0x50], R36 ;  /* 0x0000502401007387 */ /* 0x000fe80000100a00 */
[----:B------:R0:W-:Y:S04]  /*84130*/  STL.64 [R1+0x58], R38 ;  /* 0x0000582601007387 */ /* 0x0001e80000100a00 */
[----:B0-----:R-:W3:Y:S04]  /*84140*/  LDL.LU.64 R38, [R1+0x3170] ;  /* 0x0031700001267983 */ /* 0x001ee80000300a00 */
[----:B------:R-:W3:Y:S04]  /*84150*/  LDL.LU.64 R36, [R1+0x3168] ;  /* 0x0031680001247983 */ /* 0x000ee80000300a00 */
[----:B------:R-:W-:Y:S04]  /*84160*/  STL.64 [R1+0x40], R56 ;  /* 0x0000403801007387 */ /* 0x000fe80000100a00 */
[----:B------:R-:W-:Y:S04]  /*84170*/  STL.64 [R1+0x48], R58 ;  /* 0x0000483a01007387 */ /* 0x000fe80000100a00 */
[----:B------:R-:W-:Y:S04]  /*84180*/  STL.64 [R1+0x30], R52 ;  /* 0x0000303401007387 */ /* 0x000fe80000100a00 */
[----:B------:R-:W-:Y:S04]  /*84190*/  STL.64 [R1+0x38], R54 ;  /* 0x0000383601007387 */ /* 0x000fe80000100a00 */
[----:B------:R0:W-:Y:S04]  /*841a0*/  STL [R1+0x24], R49 ;  /* 0x0000243101007387 */ /* 0x0001e80000100800 */
[----:B------:R0:W-:Y:S04]  /*841b0*/  STL.64 [R1+0x28], R50 ;  /* 0x0000283201007387 */ /* 0x0001e80000100a00 */
[----:B------:R-:W-:Y:S04]  /*841c0*/  STL.64 [R1+0x2c0], R44 ;  /* 0x0002c02c01007387 */ /* 0x000fe80000100a00 */
[----:B------:R-:W-:Y:S04]  /*841d0*/  STL.64 [R1+0x2c8], R46 ;  /* 0x0002c82e01007387 */ /* 0x000fe80000100a00 */
[----:B-1----:R1:W-:Y:S04]  /*841e0*/  STL.64 [R1+0x10], R40 ;  /* 0x0000102801007387 */ /* 0x0023e80000100a00 */
[----:B------:R0:W-:Y:S04]  /*841f0*/  STL.64 [R1+0x18], R42 ;  /* 0x0000182a01007387 */ /* 0x0001e80000100a00 */
[----:B------:R-:W3:Y:S04]  /*84200*/  LDL.LU R48, [R1+0x120] ;  /* 0x0001200001307983 */ /* 0x000ee80000300800 */
[----:B--2---:R-:W-:Y:S04]  /*84210*/  STL.64 [R1], R4 ;  /* 0x0000000401007387 */ /* 0x004fe80000100a00 */
[----:B------:R-:W-:Y:S04]  /*84220*/  STL.64 [R1+0x8], R6 ;  /* 0x0000080601007387 */ /* 0x000fe80000100a00 */
[----:B0-----:R-:W3:Y:S04]  /*84230*/  LDL.LU R49, [R1+0x124] ;  /* 0x0001240001317983 */ /* 0x001ee80000300800 */
[----:B------:R-:W3:Y:S04]  /*84240*/  LDL.LU R50, [R1+0x128] ;  /* 0x0001280001327983 */ /* 0x000ee80000300800 */
[----:B------:R-:W3:Y:S04]  /*84250*/  LDL.LU R51, [R1+0x12c] ;  /* 0x00012c0001337983 */ /* 0x000ee80000300800 */
[----:B-1----:R-:W2:Y:S04]  /*84260*/  LDL.LU R40, [R1+0x1b0] ;  /* 0x0001b00001287983 */ /* 0x002ea80000300800 */
[----:B------:R-:W2:Y:S04]  /*84270*/  LDL.LU R41, [R1+0x1b4] ;  /* 0x0001b40001297983 */ /* 0x000ea80000300800 */
[----:B------:R-:W2:Y:S04]  /*84280*/  LDL.LU R42, [R1+0x1b8] ;  /* 0x0001b800012a7983 */ /* 0x000ea80000300800 */
[----:B------:R-:W2:Y:S04]  /*84290*/  LDL.LU R43, [R1+0x1bc] ;  /* 0x0001bc00012b7983 */ /* 0x000ea80000300800 */
[----:B------:R-:W2:Y:S04]  /*842a0*/  LDL.LU R44, [R1+0x1c0] ;  /* 0x0001c000012c7983 */ /* 0x000ea80000300800 */
[----:B------:R-:W2:Y:S04]  /*842b0*/  LDL.LU R45, [R1+0x1c4] ;  /* 0x0001c400012d7983 */ /* 0x000ea80000300800 */
[----:B------:R-:W2:Y:S04]  /*842c0*/  LDL.LU R46, [R1+0x1c8] ;  /* 0x0001c800012e7983 */ /* 0x000ea80000300800 */
[----:B------:R-:W2:Y:S04]  /*842d0*/  LDL.LU R47, [R1+0x1cc] ;  /* 0x0001cc00012f7983 */ /* 0x000ea80000300800 */
[----:B------:R-:W-:Y:S01]  /*842e0*/  STSM.16.M88.4 [R0], R8 ;  /* 0x0000000800007844 */ /* 0x000fe20000000200 */
[----:B------:R-:W-:-:S03]  /*842f0*/  NOP ;  /* 0x0000000000007918 */ /* 0x000fc60000000000 */
[----:B------:R-:W0:Y:S01]  /*84300*/  LDS.128 R4, [R0] ;  /* 0x0000000000047984 */ /* 0x000e220000000c00 */
[----:B------:R-:W-:-:S03]  /*84310*/  NOP ;  /* 0x0000000000007918 */ /* 0x000fc60000000000 */
[----:B------:R-:W-:Y:S01]  /*84320*/  STSM.16.M88.4 [R0], R12 ;  /* 0x0000000c00007844 */ /* 0x000fe20000000200 */
[----:B------:R-:W-:-:S03]  /*84330*/  NOP ;  /* 0x0000000000007918 */ /* 0x000fc60000000000 */
[----:B------:R-:W1:Y:S01]  /*84340*/  LDS.128 R8, [R0] ;  /* 0x0000000000087984 */ /* 0x000e620000000c00 */
[----:B------:R-:W-:-:S03]  /*84350*/  NOP ;  /* 0x0000000000007918 */ /* 0x000fc60000000000 */
[----:B------:R-:W-:Y:S01]  /*84360*/  STSM.16.M88.4 [R0], R16 ;  /* 0x0000001000007844 */ /* 0x000fe20000000200 */
[----:B------:R-:W-:-:S03]  /*84370*/  NOP ;  /* 0x0000000000007918 */ /* 0x000fc60000000000 */
[----:B------:R-:W1:Y:S01]  /*84380*/  LDS.128 R12, [R0] ;  /* 0x00000000000c7984 */ /* 0x000e620000000c00 */
[----:B------:R-:W-:-:S03]  /*84390*/  NOP ;  /* 0x0000000000007918 */ /* 0x000fc60000000000 */
[----:B0-----:R-:W-:Y:S04]  /*843a0*/  STL [R1+0x30e0], R4 ;  /* 0x0030e00401007387 */ /* 0x001fe80000100800 */
[----:B------:R-:W-:Y:S04]  /*843b0*/  STL [R1+0x30d0], R5 ;  /* 0x0030d00501007387 */ /* 0x000fe80000100800 */
[----:B------:R-:W-:Y:S04]  /*843c0*/  STL [R1+0x30c4], R6 ;  /* 0x0030c40601007387 */ /* 0x000fe80000100800 */
[----:B------:R-:W-:Y:S04]  /*843d0*/  STL [R1+0x30c0], R7 ;  /* 0x0030c00701007387 */ /* 0x000fe80000100800 */
[----:B-1----:R-:W-:Y:S04]  /*843e0*/  STL [R1+0x30e4], R8 ;  /* 0x0030e40801007387 */ /* 0x002fe80000100800 */
[----:B------:R-:W-:Y:S04]  /*843f0*/  STL [R1+0x30d4], R9 ;  /* 0x0030d40901007387 */ /* 0x000fe80000100800 */
[----:B------:R-:W-:Y:S04]  /*84400*/  STL [R1+0x30cc], R10 ;  /* 0x0030cc0a01007387 */ /* 0x000fe80000100800 */
[----:B------:R-:W-:Y:S04]  /*84410*/  STL [R1+0x30c8], R11 ;  /* 0x0030c80b01007387 */ /* 0x000fe80000100800 */
[----:B------:R-:W-:Y:S04]  /*84420*/  STL [R1+0x30ec], R12 ;  /* 0x0030ec0c01007387 */ /* 0x000fe80000100800 */
[----:B------:R-:W-:Y:S04]  /*84430*/  STL [R1+0x30e8], R13 ;  /* 0x0030e80d01007387 */ /* 0x000fe80000100800 */
[----:B------:R-:W-:Y:S04]  /*84440*/  STL [R1+0x30dc], R14 ;  /* 0x0030dc0e01007387 */ /* 0x000fe80000100800 */
[----:B------:R-:W-:Y:S04]  /*84450*/  STL [R1+0x30d8], R15 ;  /* 0x0030d80f01007387 */ /* 0x000fe80000100800 */
[----:B---3--:R-:W-:Y:S01]  /*84460*/  STSM.16.M88.4 [R0], R48 ;  /* 0x0000003000007844 */ /* 0x008fe20000000200 */
[----:B------:R-:W-:-:S03]  /*84470*/  NOP ;  /* 0x0000000000007918 */ /* 0x000fc60000000000 */
[----:B------:R-:W0:Y:S01]  /*84480*/  LDS.128 R8, [R0] ;  /* 0x0000000000087984 */ /* 0x000e220000000c00 */
[----:B------:R-:W-:-:S03]  /*84490*/  NOP ;  /* 0x0000000000007918 */ /* 0x000fc60000000000 */
[----:B------:R-:W-:Y:S01]  /*844a0*/  STSM.16.M88.4 [R0], R20 ;  /* 0x0000001400007844 */ /* 0x000fe20000000200 */
[----:B------:R-:W-:-:S03]  /*844b0*/  NOP ;  /* 0x0000000000007918 */ /* 0x000fc60000000000 */
[----:B------:R-:W1:Y:S01]  /*844c0*/  LDS.128 R16, [R0] ;  /* 0x0000000000107984 */ /* 0x000e620000000c00 */
[----:B------:R-:W-:-:S03]  /*844d0*/  NOP ;  /* 0x0000000000007918 */ /* 0x000fc60000000000 */
[----:B--2---:R-:W-:Y:S01]  /*844e0*/  STSM.16.M88.4 [R0], R44 ;  /* 0x0000002c00007844 */ /* 0x004fe20000000200 */
[----:B0-----:R-:W-:-:S03]  /*844f0*/  IMAD.MOV.U32 R7, RZ, RZ, R10 ;  /* 0x000000ffff077224 */ /* 0x001fc600078e000a */
[----:B------:R-:W-:Y:S01]  /*84500*/  STL [R1+0x12c], R11 ;  /* 0x00012c0b01007387 */ /* 0x000fe20000100800 */
[----:B------:R-:W-:Y:S02]  /*84510*/  IMAD.MOV.U32 R6, RZ, RZ, R9 ;  /* 0x000000ffff067224 */ /* 0x000fe400078e0009 */
[----:B------:R-:W-:Y:S01]  /*84520*/  IMAD.MOV.U32 R15, RZ, RZ, R8 ;  /* 0x000000ffff0f7224 */ /* 0x000fe200078e0008 */
[----:B------:R-:W-:Y:S04]  /*84530*/  STL [R1+0x30f8], R7 ;  /* 0x0030f80701007387 */ /* 0x000fe80000100800 */
[----:B------:R-:W-:Y:S01]  /*84540*/  STL [R1+0x30f4], R6 ;  /* 0x0030f40601007387 */ /* 0x000fe20000100800 */
[----:B------:R-:W-:-:S03]  /*84550*/  NOP ;  /* 0x0000000000007918 */ /* 0x000fc60000000000 */
[----:B------:R-:W0:Y:S01]  /*84560*/  LDS.128 R4, [R0] ;  /* 0x0000000000047984 */ /* 0x000e220000000c00 */
[----:B------:R-:W-:-:S03]  /*84570*/  NOP ;  /* 0x0000000000007918 */ /* 0x000fc60000000000 */
[----:B------:R-:W-:Y:S04]  /*84580*/  STL [R1+0x30f0], R15 ;  /* 0x0030f00f01007387 */ /* 0x000fe80000100800 */
[----:B-1----:R1:W-:Y:S04]  /*84590*/  STL [R1+0x3108], R16 ;  /* 0x0031081001007387 */ /* 0x0023e80000100800 */
[----:B------:R2:W-:Y:S04]  /*845a0*/  STL [R1+0x3104], R17 ;  /* 0x0031041101007387 */ /* 0x0005e80000100800 */
[----:B------:R3:W-:Y:S04]  /*845b0*/  STL [R1+0x3100], R18 ;  /* 0x0031001201007387 */ /* 0x0007e80000100800 */
[----:B------:R0:W-:Y:S04]  /*845c0*/  STL [R1+0x30fc], R19 ;  /* 0x0030fc1301007387 */ /* 0x0001e80000100800 */
[----:B------:R-:W-:Y:S01]  /*845d0*/  STSM.16.M88.4 [R0], R40 ;  /* 0x0000002800007844 */ /* 0x000fe20000000200 */
[----:B------:R-:W-:-:S03]  /*845e0*/  NOP ;  /* 0x0000000000007918 */ /* 0x000fc60000000000 */
[----:B------:R-:W1:Y:S04]  /*845f0*/  LDS.128 R40, [R0] ;  /* 0x0000000000287984 */ /* 0x000e680000000c00 */
[----:B0-----:R0:W-:Y:S04]  /*84600*/  STL.64 [R1+0x1c0], R4 ;  /* 0x0001c00401007387 */ /* 0x0011e80000100a00 */
[----:B------:R0:W-:Y:S04]  /*84610*/  STL.64 [R1+0x1c8], R6 ;  /* 0x0001c80601007387 */ /* 0x0001e80000100a00 */
[----:B------:R-:W4:Y:S04]  /*84620*/  LDL.LU R44, [R1+0x1a0] ;  /* 0x0001a000012c7983 */ /* 0x000f280000300800 */
[----:B------:R-:W4:Y:S04]  /*84630*/  LDL.LU R45, [R1+0x1a4] ;  /* 0x0001a400012d7983 */ /* 0x000f280000300800 */
[----:B------:R-:W4:Y:S04]  /*84640*/  LDL.LU R46, [R1+0x1a8] ;  /* 0x0001a800012e7983 */ /* 0x000f280000300800 */
[----:B------:R-:W4:Y:S01]  /*84650*/  LDL.LU R47, [R1+0x1ac] ;  /* 0x0001ac00012f7983 */ /* 0x000f220000300800 */
[----:B------:R-:W-:-:S03]  /*84660*/  NOP ;  /* 0x0000000000007918 */ /* 0x000fc60000000000 */
        /* <DEDUP_REMOVED lines=13> */
[----:B--2---:R-:W2:Y:S04]  /*84740*/  LDL.LU R17, [R1+0x164] ;  /* 0x0001640001117983 */ /* 0x004ea80000300800 */
[----:B---3--:R-:W2:Y:S04]  /*84750*/  LDL.LU R18, [R1+0x168] ;  /* 0x0001680001127983 */ /* 0x008ea80000300800 */
[----:B------:R-:W2:Y:S04]  /*84760*/  LDL.LU R19, [R1+0x16c] ;  /* 0x00016c0001137983 */ /* 0x000ea80000300800 */
[----:B------:R-:W3:Y:S04]  /*84770*/  LDL.LU R20, [R1+0x150] ;  /* 0x0001500001147983 */ /* 0x000ee80000300800 */
[----:B------:R-:W3:Y:S04]  /*84780*/  LDL.LU R21, [R1+0x154] ;  /* 0x0001540001157983 */ /* 0x000ee80000300800 */
[----:B------:R-:W3:Y:S04]  /*84790*/  LDL.LU R22, [R1+0x158] ;  /* 0x0001580001167983 */ /* 0x000ee80000300800 */
[----:B------:R-:W3:Y:S04]  /*847a0*/  LDL.LU R23, [R1+0x15c] ;  /* 0x00015c0001177983 */ /* 0x000ee80000300800 */
[----:B0-----:R-:W3:Y:S04]  /*847b0*/  LDL.LU R4, [R1+0x140] ;  /* 0x0001400001047983 */ /* 0x001ee80000300800 */
        /* <DEDUP_REMOVED lines=9> */
[----:B0-----:R-:W3:Y:S04]  /*84850*/  LDL.LU.64 R42, [R1+0x3160] ;  /* 0x00316000012a7983 */ /* 0x001ee80000300a00 */
[----:B------:R-:W3:Y:S04]  /*84860*/  LDL.LU.64 R40, [R1+0x3158] ;  /* 0x0031580001287983 */ /* 0x000ee80000300a00 */
[----:B----4-:R-:W-:Y:S01]  /*84870*/  STSM.16.M88.4 [R0], R44 ;  /* 0x0000002c00007844 */ /* 0x010fe20000000200 */
        /* <DEDUP_REMOVED lines=9> */
[----:B------:R-:W4:Y:S01]  /*84910*/  LDS.128 R52, [R0] ;  /* 0x0000000000347984 */ /* 0x000f220000000c00 */
[----:B------:R-:W-:-:S03]  /*84920*/  NOP ;  /* 0x0000000000007918 */ /* 0x000fc60000000000 */
[----:B0-----:R-:W-:Y:S04]  /*84930*/  STL.64 [R1+0x1a0], R44 ;  /* 0x0001a02c01007387 */ /* 0x001fe80000100a00 */
[----:B------:R-:W-:Y:S01]  /*84940*/  STSM.16.M88.4 [R0], R56 ;  /* 0x0000003800007844 */ /* 0x000fe20000000200 */
[----:B------:R-:W-:-:S03]  /*84950*/  NOP ;  /* 0x0000000000007918 */ /* 0x000fc60000000000 */
[----:B------:R-:W0:Y:S01]  /*84960*/  LDS.128 R56, [R0] ;  /* 0x0000000000387984 */ /* 0x000e220000000c00 */
[----:B------:R-:W-:-:S03]  /*84970*/  NOP ;  /* 0x0000000000007918 */ /* 0x000fc60000000000 */
[----:B--2---:R-:W-:Y:S01]  /*84980*/  STSM.16.M88.4 [R0], R16 ;  /* 0x0000001000007844 */ /* 0x004fe20000000200 */
[----:B------:R-:W-:-:S03]  /*84990*/  NOP ;  /* 0x0000000000007918 */ /* 0x000fc60000000000 */
[----:B------:R-:W2:Y:S01]  /*849a0*/  LDS.128 R16, [R0] ;  /* 0x0000000000107984 */ /* 0x000ea20000000c00 */
[----:B------:R-:W-:-:S03]  /*849b0*/  NOP ;  /* 0x0000000000007918 */ /* 0x000fc60000000000 */
[----:B------:R1:W-:Y:S04]  /*849c0*/  STL.64 [R1+0x1a8], R46 ;  /* 0x0001a82e01007387 */ /* 0x0003e80000100a00 */
[----:B-1----:R-:W2:Y:S04]  /*849d0*/  LDL.LU.64 R46, [R1+0x3150] ;  /* 0x00315000012e7983 */ /* 0x002ea80000300a00 */
[----:B------:R-:W2:Y:S04]  /*849e0*/  LDL.LU.64 R44, [R1+0x3148] ;  /* 0x00314800012c7983 */ /* 0x000ea80000300a00 */
[----:B------:R-:W-:Y:S04]  /*849f0*/  STL.64 [R1+0x190], R48 ;  /* 0x0001903001007387 */ /* 0x000fe80000100a00 */
[----:B------:R1:W-:Y:S04]  /*84a00*/  STL.64 [R1+0x198], R50 ;  /* 0x0001983201007387 */ /* 0x0003e80000100a00 */
[----:B-1----:R-:W2:Y:S04]  /*84a10*/  LDL.LU.64 R50, [R1+0x3140] ;  /* 0x0031400001327983 */ /* 0x002ea80000300a00 */
[----:B------:R-:W2:Y:S04]  /*84a20*/  LDL.LU.64 R48, [R1+0x3138] ;  /* 0x0031380001307983 */ /* 0x000ea80000300a00 */
[----:B----4-:R-:W-:Y:S04]  /*84a30*/  STL.64 [R1+0x180], R52 ;  /* 0x0001803401007387 */ /* 0x010fe80000100a00 */
[----:B------:R1:W-:Y:S04]  /*84a40*/  STL.64 [R1+0x188], R54 ;  /* 0x0001883601007387 */ /* 0x0003e80000100a00 */
[----:B---3--:R-:W-:Y:S04]  /*84a50*/  STSM.16.M88.4 [R0], R20 ;  /* 0x0000001400007844 */ /* 0x008fe80000000200 */
[----:B-1----:R-:W3:Y:S04]  /*84a60*/  LDL.LU.64 R54, [R1+0x3130] ;  /* 0x0031300001367983 */ /* 0x002ee80000300a00 */
[----:B------:R-:W3:Y:S01]  /*84a70*/  LDL.LU.64 R52, [R1+0x3128] ;  /* 0x0031280001347983 */ /* 0x000ee20000300a00 */
[----:B------:R-:W-:-:S03]  /*84a80*/  NOP ;  /* 0x0000000000007918 */ /* 0x000fc60000000000 */
[----:B0-----:R-:W-:Y:S04]  /*84a90*/  STL.64 [R1+0x170], R56 ;  /* 0x0001703801007387 */ /* 0x001fe80000100a00 */
[----:B------:R0:W-:Y:S04]  /*84aa0*/  STL.64 [R1+0x178], R58 ;  /* 0x0001783a01007387 */ /* 0x0001e80000100a00 */
[----:B0-----:R-:W4:Y:S04]  /*84ab0*/  LDL.LU.64 R58, [R1+0x3120] ;  /* 0x00312000013a7983 */ /* 0x001f280000300a00 */
[----:B------:R-:W4:Y:S04]  /*84ac0*/  LDL.LU.64 R56, [R1+0x3118] ;  /* 0x0031180001387983 */ /* 0x000f280000300a00 */
[----:B--2---:R-:W-:Y:S04]  /*84ad0*/  STL.64 [R1+0x160], R16 ;  /* 0x0001601001007387 */ /* 0x004fe80000100a00 */
[----:B------:R-:W-:Y:S04]  /*84ae0*/  STL.64 [R1+0x168], R18 ;  /* 0x0001681201007387 */ /* 0x000fe80000100a00 */
[----:B------:R-:W0:Y:S01]  /*84af0*/  LDS.128 R16, [R0] ;  /* 0x0000000000107984 */ /* 0x000e220000000c00 */
[----:B------:R-:W-:-:S03]  /*84b00*/  NOP ;  /* 0x0000000000007918 */ /* 0x000fc60000000000 */
[----:B------:R-:W-:Y:S01]  /*84b10*/  STSM.16.M88.4 [R0], R4 ;  /* 0x0000000400007844 */ /* 0x000fe20000000200 */
[----:B------:R-:W-:-:S03]  /*84b20*/  NOP ;  /* 0x0000000000007918 */ /* 0x000fc60000000000 */
[----:B------:R-:W1:Y:S01]  /*84b30*/  LDS.128 R4, [R0] ;  /* 0x0000000000047984 */ /* 0x000e620000000c00 */
[----:B------:R-:W-:-:S03]  /*84b40*/  NOP ;  /* 0x0000000000007918 */ /* 0x000fc60000000000 */
[----:B------:R-:W-:Y:S04]  /*84b50*/  STSM.16.M88.4 [R0], R8 ;  /* 0x0000000800007844 */ /* 0x000fe80000000200 */
[----:B0-----:R-:W-:Y:S04]  /*84b60*/  STL.64 [R1+0x150], R16 ;  /* 0x0001501001007387 */ /* 0x001fe80000100a00 */
[----:B------:R-:W-:Y:S04]  /*84b70*/  STL.64 [R1+0x158], R18 ;  /* 0x0001581201007387 */ /* 0x000fe80000100a00 */
[----:B-1----:R-:W-:Y:S04]  /*84b80*/  STL.64 [R1+0x140], R4 ;  /* 0x0001400401007387 */ /* 0x002fe80000100a00 */
[----:B------:R-:W-:Y:S01]  /*84b90*/  STL.64 [R1+0x148], R6 ;  /* 0x0001480601007387 */ /* 0x000fe20000100a00 */
[----:B------:R-:W-:-:S03]  /*84ba0*/  NOP ;  /* 0x0000000000007918 */ /* 0x000fc60000000000 */
[----:B------:R-:W0:Y:S01]  /*84bb0*/  LDS.128 R4, [R0] ;  /* 0x0000000000047984 */ /* 0x000e220000000c00 */
[----:B------:R-:W-:-:S03]  /*84bc0*/  NOP ;  /* 0x0000000000007918 */ /* 0x000fc60000000000 */
[----:B------:R-:W-:Y:S04]  /*84bd0*/  STSM.16.M88.4 [R0], R24 ;  /* 0x0000001800007844 */ /* 0x000fe80000000200 */
[----:B0-----:R-:W-:Y:S04]  /*84be0*/  STL.64 [R1+0x320], R4 ;  /* 0x0003200401007387 */ /* 0x001fe80000100a00 */
[----:B------:R-:W-:Y:S01]  /*84bf0*/  STL.64 [R1+0x328], R6 ;  /* 0x0003280601007387 */ /* 0x000fe20000100a00 */
[----:B------:R-:W-:-:S03]  /*84c00*/  NOP ;  /* 0x0000000000007918 */ /* 0x000fc60000000000 */
[----:B------:R-:W0:Y:S01]  /*84c10*/  LDS.128 R4, [R0] ;  /* 0x0000000000047984 */ /* 0x000e220000000c00 */
[----:B------:R-:W-:-:S03]  /*84c20*/  NOP ;  /* 0x0000000000007918 */ /* 0x000fc60000000000 */
[----:B------:R-:W-:Y:S01]  /*84c30*/  STSM.16.M88.4 [R0], R28 ;  /* 0x0000001c00007844 */ /* 0x000fe20000000200 */
[----:B------:R-:W-:-:S03]  /*84c40*/  NOP ;  /* 0x0000000000007918 */ /* 0x000fc60000000000 */
[----:B0-----:R-:W-:Y:S04]  /*84c50*/  STL.64 [R1+0x330], R4 ;  /* 0x0003300401007387 */ /* 0x001fe80000100a00 */
[----:B------:R-:W-:Y:S04]  /*84c60*/  STL.64 [R1+0x338], R6 ;  /* 0x0003380601007387 */ /* 0x000fe80000100a00 */
        /* <DEDUP_REMOVED lines=20> */
[----:B------:R-:W2:Y:S04]  /*84db0*/  LDL.LU R8, [R1+0x240] ;  /* 0x0002400001087983 */ /* 0x000ea80000300800 */
[----:B0-----:R-:W-:Y:S04]  /*84dc0*/  STL.64 [R1+0x2d0], R4 ;  /* 0x0002d00401007387 */ /* 0x001fe80000100a00 */
[----:B------:R-:W-:Y:S04]  /*84dd0*/  STL.64 [R1+0x2d8], R6 ;  /* 0x0002d80601007387 */ /* 0x000fe80000100a00 */
[----:B------:R-:W2:Y:S04]  /*84de0*/  LDL.LU R9, [R1+0x244] ;  /* 0x0002440001097983 */ /* 0x000ea80000300800 */
[----:B------:R-:W2:Y:S04]  /*84df0*/  LDL.LU R10, [R1+0x248] ;  /* 0x00024800010a7983 */ /* 0x000ea80000300800 */
[----:B------:R-:W2:Y:S04]  /*84e00*/  LDL.LU R11, [R1+0x24c] ;  /* 0x00024c00010b7983 */ /* 0x000ea80000300800 */
[----:B------:R-:W-:Y:S01]  /*84e10*/  STSM.16.M88.4 [R0], R44 ;  /* 0x0000002c00007844 */ /* 0x000fe20000000200 */
[----:B------:R-:W-:-:S03]  /*84e20*/  NOP ;  /* 0x0000000000007918 */ /* 0x000fc60000000000 */
[----:B------:R-:W0:Y:S01]  /*84e30*/  LDS.128 R4, [R0] ;  /* 0x0000000000047984 */ /* 0x000e220000000c00 */
[----:B------:R-:W-:-:S03]  /*84e40*/  NOP ;  /* 0x0000000000007918 */ /* 0x000fc60000000000 */
[----:B------:R-:W2:Y:S04]  /*84e50*/  LDL.LU R16, [R1+0x230] ;  /* 0x0002300001107983 */ /* 0x000ea80000300800 */
[----:B------:R1:W-:Y:S02]  /*84e60*/  STSM.16.M88.4 [R0], R48 ;  /* 0x0000003000007844 */ /* 0x0003e40000000200 */
[----:B-1----:R-:W1:Y:S02]  /*84e70*/  LDC R51, c[0x0][0x3b4] ;  /* 0x0000ed00ff337b82 */ /* 0x002e640000000800 */
[----:B0-----:R-:W-:Y:S04]  /*84e80*/  STL.64 [R1+0x130], R4 ;  /* 0x0001300401007387 */ /* 0x001fe80000100a00 */
[----:B------:R-:W-:Y:S01]  /*84e90*/  STL.64 [R1+0x138], R6 ;  /* 0x0001380601007387 */ /* 0x000fe20000100a00 */
[----:B------:R-:W-:-:S03]  /*84ea0*/  NOP ;  /* 0x0000000000007918 */ /* 0x000fc60000000000 */
[----:B------:R-:W2:Y:S04]  /*84eb0*/  LDL.LU R17, [R1+0x234] ;  /* 0x0002340001117983 */ /* 0x000ea80000300800 */
[----:B------:R-:W0:Y:S01]  /*84ec0*/  LDS.128 R4, [R0] ;  /* 0x0000000000047984 */ /* 0x000e220000000c00 */
[----:B------:R-:W-:-:S03]  /*84ed0*/  NOP ;  /* 0x0000000000007918 */ /* 0x000fc60000000000 */
[----:B------:R-:W2:Y:S04]  /*84ee0*/  LDL.LU R18, [R1+0x238] ;  /* 0x0002380001127983 */ /* 0x000ea80000300800 */
[----:B------:R-:W2:Y:S04]  /*84ef0*/  LDL.LU R19, [R1+0x23c] ;  /* 0x00023c0001137983 */ /* 0x000ea80000300800 */
[----:B------:R-:W2:Y:S04]  /*84f00*/  LDL.LU R24, [R1+0x220] ;  /* 0x0002200001187983 */ /* 0x000ea80000300800 */
[----:B0-----:R0:W-:Y:S04]  /*84f10*/  STL.64 [R1+0x370], R4 ;  /* 0x0003700401007387 */ /* 0x0011e80000100a00 */
[----:B------:R-:W-:Y:S04]  /*84f20*/  STL.64 [R1+0x378], R6 ;  /* 0x0003780601007387 */ /* 0x000fe80000100a00 */
[----:B------:R-:W2:Y:S04]  /*84f30*/  LDL.LU R25, [R1+0x224] ;  /* 0x0002240001197983 */ /* 0x000ea80000300800 */
[----:B------:R-:W2:Y:S04]  /*84f40*/  LDL.LU R26, [R1+0x228] ;  /* 0x00022800011a7983 */ /* 0x000ea80000300800 */
[----:B------:R-:W2:Y:S04]  /*84f50*/  LDL.LU R27, [R1+0x22c] ;  /* 0x00022c00011b7983 */ /* 0x000ea80000300800 */
[----:B------:R-:W2:Y:S04]  /*84f60*/  LDL.LU R20, [R1+0x210] ;  /* 0x0002100001147983 */ /* 0x000ea80000300800 */
[----:B------:R-:W2:Y:S04]  /*84f70*/  LDL.LU R21, [R1+0x214] ;  /* 0x0002140001157983 */ /* 0x000ea80000300800 */
[----:B------:R-:W2:Y:S04]  /*84f80*/  LDL.LU R22, [R1+0x218] ;  /* 0x0002180001167983 */ /* 0x000ea80000300800 */
[----:B------:R-:W2:Y:S04]  /*84f90*/  LDL.LU R23, [R1+0x21c] ;  /* 0x00021c0001177983 */ /* 0x000ea80000300800 */
[----:B---3--:R3:W-:Y:S01]  /*84fa0*/  STSM.16.M88.4 [R0], R52 ;  /* 0x0000003400007844 */ /* 0x0087e20000000200 */
[----:B------:R-:W-:-:S03]  /*84fb0*/  NOP ;  /* 0x0000000000007918 */ /* 0x000fc60000000000 */
[----:B------:R-:W1:Y:S01]  /*84fc0*/  LDS.128 R28, [R0] ;  /* 0x00000000001c7984 */ /* 0x000e620000000c00 */
[----:B------:R-:W-:-:S03]  /*84fd0*/  NOP ;  /* 0x0000000000007918 */ /* 0x000fc60000000000 */
[----:B0-----:R-:W2:Y:S01]  /*84fe0*/  LDL.LU R4, [R1+0x200] ;  /* 0x0002000001047983 */ /* 0x001ea20000300800 */
[----:B---3--:R-:W0:Y:S03]  /*84ff0*/  LDC R52, c[0x0][0x3b4] ;  /* 0x0000ed00ff347b82 */ /* 0x008e260000000800 */
[----:B----4-:R-:W-:Y:S05]  /*85000*/  STSM.16.M88.4 [R0], R56 ;  /* 0x0000003800007844 */ /* 0x010fea0000000200 */
[----:B------:R-:W3:Y:S01]  /*85010*/  LDC R54, c[0x0][0x3b4] ;  /* 0x0000ed00ff367b82 */ /* 0x000ee20000000800 */
[----:B-1----:R-:W-:Y:S04]  /*85020*/  STL.64 [R1+0x540], R28 ;  /* 0x0005401c01007387 */ /* 0x002fe80000100a00 */
[----:B------:R-:W-:Y:S01]  /*85030*/  STL.64 [R1+0x548], R30 ;  /* 0x0005481e01007387 */ /* 0x000fe20000100a00 */
[----:B------:R-:W-:-:S03]  /*85040*/  NOP ;  /* 0x0000000000007918 */ /* 0x000fc60000000000 */
[----:B------:R-:W4:Y:S04]  /*85050*/  LDL.LU R5, [R1+0x204] ;  /* 0x0002040001057983 */ /* 0x000f280000300800 */
[----:B------:R-:W4:Y:S04]  /*85060*/  LDL.LU R6, [R1+0x208] ;  /* 0x0002080001067983 */ /* 0x000f280000300800 */
[----:B------:R-:W4:Y:S04]  /*85070*/  LDL.LU R7, [R1+0x20c] ;  /* 0x00020c0001077983 */ /* 0x000f280000300800 */
[----:B------:R-:W1:Y:S01]  /*85080*/  LDS.128 R28, [R0] ;  /* 0x00000000001c7984 */ /* 0x000e620000000c00 */
[----:B------:R-:W-:-:S03]  /*85090*/  NOP ;  /* 0x0000000000007918 */ /* 0x000fc60000000000 */
[----:B-1----:R-:W-:Y:S04]  /*850a0*/  STL.64 [R1+0x550], R28 ;  /* 0x0005501c01007387 */ /* 0x002fe80000100a00 */
[----:B------:R-:W-:Y:S04]  /*850b0*/  STL.64 [R1+0x558], R30 ;  /* 0x0005581e01007387 */ /* 0x000fe80000100a00 */
[----:B--2---:R1:W-:Y:S01]  /*850c0*/  STSM.16.M88.4 [R0], R8 ;  /* 0x0000000800007844 */ /* 0x0043e20000000200 */
[----:B------:R-:W-:-:S03]  /*850d0*/  NOP ;  /* 0x0000000000007918 */ /* 0x000fc60000000000 */
[----:B------:R-:W2:Y:S01]  /*850e0*/  LDS.128 R28, [R0] ;  /* 0x00000000001c7984 */ /* 0x000ea20000000c00 */
[----:B------:R-:W-:-:S03]  /*850f0*/  NOP ;  /* 0x0000000000007918 */ /* 0x000fc60000000000 */
[----:B-1----:R-:W3:Y:S04]  /*85100*/  LDL.LU R8, [R1+0x1f0] ;  /* 0x0001f00001087983 */ /* 0x002ee80000300800 */
[----:B------:R-:W3:Y:S04]  /*85110*/  LDL.LU R9, [R1+0x1f4] ;  /* 0x0001f40001097983 */ /* 0x000ee80000300800 */
[----:B------:R-:W3:Y:S04]  /*85120*/  LDL.LU R10, [R1+0x1f8] ;  /* 0x0001f800010a7983 */ /* 0x000ee80000300800 */
[----:B------:R-:W3:Y:S04]  /*85130*/  LDL.LU R11, [R1+0x1fc] ;  /* 0x0001fc00010b7983 */ /* 0x000ee80000300800 */
[----:B--2---:R-:W-:Y:S04]  /*85140*/  STL.64 [R1+0x240], R28 ;  /* 0x0002401c01007387 */ /* 0x004fe80000100a00 */
[----:B------:R-:W-:Y:S04]  /*85150*/  STL.64 [R1+0x248], R30 ;  /* 0x0002481e01007387 */ /* 0x000fe80000100a00 */
[----:B------:R1:W-:Y:S01]  /*85160*/  STSM.16.M88.4 [R0], R16 ;  /* 0x0000001000007844 */ /* 0x0003e20000000200 */
[----:B------:R-:W-:-:S03]  /*85170*/  NOP ;  /* 0x0000000000007918 */ /* 0x000fc60000000000 */
[----:B------:R-:W2:Y:S01]  /*85180*/  LDS.128 R28, [R0] ;  /* 0x00000000001c7984 */ /* 0x000ea20000000c00 */
[----:B------:R-:W-:-:S03]  /*85190*/  NOP ;  /* 0x0000000000007918 */ /* 0x000fc60000000000 */
[----:B-1----:R-:W3:Y:S04]  /*851a0*/  LDL.LU R16, [R1+0x1e0] ;  /* 0x0001e00001107983 */ /* 0x002ee80000300800 */
[----:B------:R-:W3:Y:S04]  /*851b0*/  LDL.LU R17, [R1+0x1e4] ;  /* 0x0001e40001117983 */ /* 0x000ee80000300800 */
[----:B------:R-:W3:Y:S04]  /*851c0*/  LDL.LU R18, [R1+0x1e8] ;  /* 0x0001e80001127983 */ /* 0x000ee80000300800 */
[----:B------:R-:W3:Y:S04]  /*851d0*/  LDL.LU R19, [R1+0x1ec] ;  /* 0x0001ec0001137983 */ /* 0x000ee80000300800 */
[----:B------:R-:W-:Y:S01]  /*851e0*/  STSM.16.M88.4 [R0], R24 ;  /* 0x0000001800007844 */ /* 0x000fe20000000200 */
[----:B------:R-:W-:-:S03]  /*851f0*/  NOP ;  /* 0x0000000000007918 */ /* 0x000fc60000000000 */
[----:B------:R-:W1:Y:S01]  /*85200*/  LDS.128 R24, [R0] ;  /* 0x0000000000187984 */ /* 0x000e620000000c00 */
[----:B------:R-:W-:-:S03]  /*85210*/  NOP ;  /* 0x0000000000007918 */ /* 0x000fc60000000000 */
[----:B--2---:R-:W-:Y:S04]  /*85220*/  STL.64 [R1+0x230], R28 ;  /* 0x0002301c01007387 */ /* 0x004fe80000100a00 */
[----:B------:R-:W-:Y:S04]  /*85230*/  STL.64 [R1+0x238], R30 ;  /* 0x0002381e01007387 */ /* 0x000fe80000100a00 */
[----:B------:R2:W-:Y:S04]  /*85240*/  STSM.16.M88.4 [R0], R20 ;  /* 0x0000001400007844 */ /* 0x0005e80000000200 */
[----:B-1----:R-:W-:Y:S04]  /*85250*/  STL.64 [R1+0x220], R24 ;  /* 0x0002201801007387 */ /* 0x002fe80000100a00 */
[----:B------:R-:W-:Y:S01]  /*85260*/  STL.64 [R1+0x228], R26 ;  /* 0x0002281a01007387 */ /* 0x000fe20000100a00 */
[----:B------:R-:W-:-:S03]  /*85270*/  NOP ;  /* 0x0000000000007918 */ /* 0x000fc60000000000 */
[----:B--2---:R-:W2:Y:S04]  /*85280*/  LDL.LU R20, [R1+0x1d0] ;  /* 0x0001d00001147983 */ /* 0x004ea80000300800 */
[----:B------:R-:W2:Y:S04]  /*85290*/  LDL.LU R21, [R1+0x1d4] ;  /* 0x0001d40001157983 */ /* 0x000ea80000300800 */
[----:B------:R-:W2:Y:S04]  /*852a0*/  LDL.LU R22, [R1+0x1d8] ;  /* 0x0001d80001167983 */ /* 0x000ea80000300800 */
[----:B------:R-:W2:Y:S04]  /*852b0*/  LDL.LU R23, [R1+0x1dc] ;  /* 0x0001dc0001177983 */ /* 0x000ea80000300800 */
[----:B------:R-:W1:Y:S01]  /*852c0*/  LDS.128 R24, [R0] ;  /* 0x0000000000187984 */ /* 0x000e620000000c00 */
[----:B------:R-:W-:-:S03]  /*852d0*/  NOP ;  /* 0x0000000000007918 */ /* 0x000fc60000000000 */
[----:B----4-:R4:W-:Y:S04]  /*852e0*/  STSM.16.M88.4 [R0], R4 ;  /* 0x0000000400007844 */ /* 0x0109e80000000200 */
[----:B-1----:R-:W-:Y:S04]  /*852f0*/  STL.64 [R1+0x210], R24 ;  /* 0x0002101801007387 */ /* 0x002fe80000100a00 */
[----:B------:R-:W-:Y:S01]  /*85300*/  STL.64 [R1+0x218], R26 ;  /* 0x0002181a01007387 */ /* 0x000fe20000100a00 */
[----:B------:R-:W-:-:S03]  /*85310*/  NOP ;  /* 0x0000000000007918 */ /* 0x000fc60000000000 */
[----:B----4-:R-:W4:Y:S04]  /*85320*/  LDL.LU R4, [R1+0x2b0] ;  /* 0x0002b00001047983 */ /* 0x010f280000300800 */
[----:B------:R-:W4:Y:S04]  /*85330*/  LDL.LU R5, [R1+0x2b4] ;  /* 0x0002b40001057983 */ /* 0x000f280000300800 */
[----:B------:R-:W4:Y:S04]  /*85340*/  LDL.LU R6, [R1+0x2b8] ;  /* 0x0002b80001067983 */ /* 0x000f280000300800 */
[----:B------:R-:W4:Y:S04]  /*85350*/  LDL.LU R7, [R1+0x2bc] ;  /* 0x0002bc0001077983 */ /* 0x000f280000300800 */
[----:B------:R-:W1:Y:S01]  /*85360*/  LDS.128 R24, [R0] ;  /* 0x0000000000187984 */ /* 0x000e620000000c00 */
[----:B------:R-:W-:-:S03]  /*85370*/  NOP ;  /* 0x0000000000007918 */ /* 0x000fc60000000000 */
[----:B-1----:R-:W-:Y:S04]  /*85380*/  STL.64 [R1+0x200], R24 ;  /* 0x0002001801007387 */ /* 0x002fe80000100a00 */
[----:B------:R-:W-:Y:S04]  /*85390*/  STL.64 [R1+0x208], R26 ;  /* 0x0002081a01007387 */ /* 0x000fe80000100a00 */
[----:B---3--:R1:W-:Y:S01]  /*853a0*/  STSM.16.M88.4 [R0], R8 ;  /* 0x0000000800007844 */ /* 0x0083e20000000200 */
[----:B------:R-:W-:-:S03]  /*853b0*/  NOP ;  /* 0x0000000000007918 */ /* 0x000fc60000000000 */
[----:B------:R-:W3:Y:S01]  /*853c0*/  LDS.128 R24, [R0] ;  /* 0x0000000000187984 */ /* 0x000ee20000000c00 */
[----:B------:R-:W-:-:S03]  /*853d0*/  NOP ;  /* 0x0000000000007918 */ /* 0x000fc60000000000 */
[----:B-1----:R-:W4:Y:S04]  /*853e0*/  LDL.LU R8, [R1+0x2a0] ;  /* 0x0002a00001087983 */ /* 0x002f280000300800 */
[----:B------:R-:W4:Y:S04]  /*853f0*/  LDL.LU R9, [R1+0x2a4] ;  /* 0x0002a40001097983 */ /* 0x000f280000300800 */
[----:B------:R-:W4:Y:S04]  /*85400*/  LDL.LU R10, [R1+0x2a8] ;  /* 0x0002a800010a7983 */ /* 0x000f280000300800 */
[----:B------:R-:W4:Y:S04]  /*85410*/  LDL.LU R11, [R1+0x2ac] ;  /* 0x0002ac00010b7983 */ /* 0x000f280000300800 */
[----:B---3--:R1:W-:Y:S04]  /*85420*/  STL.64 [R1+0x1f0], R24 ;  /* 0x0001f01801007387 */ /* 0x0083e80000100a00 */
[----:B------:R3:W-:Y:S04]  /*85430*/  STL.64 [R1+0x1f8], R26 ;  /* 0x0001f81a01007387 */ /* 0x0007e80000100a00 */
[----:B-1----:R-:W4:Y:S04]  /*85440*/  LDL.LU R24, [R1+0x290] ;  /* 0x0002900001187983 */ /* 0x002f280000300800 */
[----:B------:R-:W4:Y:S04]  /*85450*/  LDL.LU R25, [R1+0x294] ;  /* 0x0002940001197983 */ /* 0x000f280000300800 */
[----:B---3--:R-:W3:Y:S04]  /*85460*/  LDL.LU R26, [R1+0x298] ;  /* 0x00029800011a7983 */ /* 0x008ee80000300800 */
[----:B------:R-:W3:Y:S04]  /*85470*/  LDL.LU R27, [R1+0x29c] ;  /* 0x00029c00011b7983 */ /* 0x000ee80000300800 */
[----:B------:R1:W-:Y:S01]  /*85480*/  STSM.16.M88.4 [R0], R16 ;  /* 0x0000001000007844 */ /* 0x0003e20000000200 */
[----:B------:R-:W-:-:S03]  /*85490*/  NOP ;  /* 0x0000000000007918 */ /* 0x000fc60000000000 */
[----:B------:R-:W0:Y:S01]  /*854a0*/  LDS.128 R28, [R0] ;  /* 0x00000000001c7984 */ /* 0x000e220000000c00 */
[----:B------:R-:W-:-:S03]  /*854b0*/  NOP ;  /* 0x0000000000007918 */ /* 0x000fc60000000000 */
[----:B-1----:R-:W3:Y:S04]  /*854c0*/  LDL.LU R16, [R1+0x280] ;  /* 0x0002800001107983 */ /* 0x002ee80000300800 */
[----:B------:R-:W3:Y:S04]  /*854d0*/  LDL.LU R17, [R1+0x284] ;  /* 0x0002840001117983 */ /* 0x000ee80000300800 */
[----:B------:R-:W3:Y:S04]  /*854e0*/  LDL.LU R18, [R1+0x288] ;  /* 0x0002880001127983 */ /* 0x000ee80000300800 */
[----:B------:R-:W3:Y:S04]  /*854f0*/  LDL.LU R19, [R1+0x28c] ;  /* 0x00028c0001137983 */ /* 0x000ee80000300800 */
[----:B0-----:R-:W-:Y:S04]  /*85500*/  STL.64 [R1+0x560], R28 ;  /* 0x0005601c01007387 */ /* 0x001fe80000100a00 */
[----:B------:R-:W-:Y:S04]  /*85510*/  STL.64 [R1+0x568], R30 ;  /* 0x0005681e01007387 */ /* 0x000fe80000100a00 */
[----:B--2---:R0:W-:Y:S01]  /*85520*/  STSM.16.M88.4 [R0], R20 ;  /* 0x0000001400007844 */ /* 0x0041e20000000200 */
[----:B------:R-:W-:-:S03]  /*85530*/  NOP ;  /* 0x0000000000007918 */ /* 0x000fc60000000000 */
[----:B------:R-:W1:Y:S01]  /*85540*/  LDS.128 R28, [R0] ;  /* 0x00000000001c7984 */ /* 0x000e620000000c00 */
[----:B------:R-:W-:-:S03]  /*85550*/  NOP ;  /* 0x0000000000007918 */ /* 0x000fc60000000000 */
[----:B0-----:R-:W2:Y:S04]  /*85560*/  LDL.LU R20, [R1+0x270] ;  /* 0x0002700001147983 */ /* 0x001ea80000300800 */
[----:B------:R-:W2:Y:S04]  /*85570*/  LDL.LU R21, [R1+0x274] ;  /* 0x0002740001157983 */ /* 0x000ea80000300800 */
[----:B------:R-:W2:Y:S04]  /*85580*/  LDL.LU R22, [R1+0x278] ;  /* 0x0002780001167983 */ /* 0x000ea80000300800 */
[----:B------:R-:W2:Y:S04]  /*85590*/  LDL.LU R23, [R1+0x27c] ;  /* 0x00027c0001177983 */ /* 0x000ea80000300800 */
[----:B-1----:R-:W-:Y:S04]  /*855a0*/  STL.64 [R1+0x6c0], R28 ;  /* 0x0006c01c01007387 */ /* 0x002fe80000100a00 */
[----:B------:R-:W-:Y:S04]  /*855b0*/  STL.64 [R1+0x6c8], R30 ;  /* 0x0006c81e01007387 */ /* 0x000fe80000100a00 */
[----:B----4-:R0:W-:Y:S01]  /*855c0*/  STSM.16.M88.4 [R0], R4 ;  /* 0x0000000400007844 */ /* 0x0101e20000000200 */
[----:B------:R-:W-:-:S03]  /*855d0*/  NOP ;  /* 0x0000000000007918 */ /* 0x000fc60000000000 */
[----:B------:R-:W1:Y:S01]  /*855e0*/  LDS.128 R28, [R0] ;  /* 0x00000000001c7984 */ /* 0x000e620000000c00 */
[----:B------:R-:W-:-:S03]  /*855f0*/  NOP ;  /* 0x0000000000007918 */ /* 0x000fc60000000000 */
[----:B0-----:R-:W4:Y:S04]  /*85600*/  LDL.LU R4, [R1+0x260] ;  /* 0x0002600001047983 */ /* 0x001f280000300800 */
[----:B------:R-:W4:Y:S04]  /*85610*/  LDL.LU R5, [R1+0x264] ;  /* 0x0002640001057983 */ /* 0x000f280000300800 */
[----:B------:R-:W4:Y:S04]  /*85620*/  LDL.LU R6, [R1+0x268] ;  /* 0x0002680001067983 */ /* 0x000f280000300800 */
[----:B------:R-:W4:Y:S04]  /*85630*/  LDL.LU R7, [R1+0x26c] ;  /* 0x00026c0001077983 */ /* 0x000f280000300800 */
[----:B-1----:R-:W-:Y:S04]  /*85640*/  STL.64 [R1+0x2b0], R28 ;  /* 0x0002b01c01007387 */ /* 0x002fe80000100a00 */
[----:B------:R-:W-:Y:S04]  /*85650*/  STL.64 [R1+0x2b8], R30 ;  /* 0x0002b81e01007387 */ /* 0x000fe80000100a00 */
[----:B------:R0:W-:Y:S01]  /*85660*/  STSM.16.M88.4 [R0], R8 ;  /* 0x0000000800007844 */ /* 0x0001e20000000200 */
[----:B------:R-:W-:-:S03]  /*85670*/  NOP ;  /* 0x0000000000007918 */ /* 0x000fc60000000000 */
[----:B------:R-:W1:Y:S01]  /*85680*/  LDS.128 R28, [R0] ;  /* 0x00000000001c7984 */ /* 0x000e620000000c00 */
[----:B------:R-:W-:-:S03]  /*85690*/  NOP ;  /* 0x0000000000007918 */ /* 0x000fc60000000000 */
[----:B0-----:R-:W4:Y:S04]  /*856a0*/  LDL.LU R8, [R1+0x250] ;  /* 0x0002500001087983 */ /* 0x001f280000300800 */
[----:B------:R-:W4:Y:S04]  /*856b0*/  LDL.LU R9, [R1+0x254] ;  /* 0x0002540001097983 */ /* 0x000f280000300800 */
[----:B------:R-:W4:Y:S04]  /*856c0*/  LDL.LU R10, [R1+0x258] ;  /* 0x00025800010a7983 */ /* 0x000f280000300800 */
[----:B------:R-:W4:Y:S04]  /*856d0*/  LDL.LU R11, [R1+0x25c] ;  /* 0x00025c00010b7983 */ /* 0x000f280000300800 */
[----:B---3--:R-:W-:Y:S01]  /*856e0*/  STSM.16.M88.4 [R0], R24 ;  /* 0x0000001800007844 */ /* 0x008fe20000000200 */
[----:B------:R-:W-:-:S03]  /*856f0*/  NOP ;  /* 0x0000000000007918 */ /* 0x000fc60000000000 */
[----:B------:R-:W0:Y:S01]  /*85700*/  LDS.128 R24, [R0] ;  /* 0x0000000000187984 */ /* 0x000e220000000c00 */
[----:B------:R-:W-:-:S03]  /*85710*/  NOP ;  /* 0x0000000000007918 */ /* 0x000fc60000000000 */
[----:B-1----:R-:W-:Y:S04]  /*85720*/  STL.64 [R1+0x2a0], R28 ;  /* 0x0002a01c01007387 */ /* 0x002fe80000100a00 */
[----:B------:R-:W-:Y:S04]  /*85730*/  STL.64 [R1+0x2a8], R30 ;  /* 0x0002a81e01007387 */ /* 0x000fe80000100a00 */
[----:B------:R1:W-:Y:S04]  /*85740*/  STSM.16.M88.4 [R0], R16 ;  /* 0x0000001000007844 */ /* 0x0003e80000000200 */
[----:B0-----:R-:W-:Y:S04]  /*85750*/  STL.64 [R1+0x290], R24 ;  /* 0x0002901801007387 */ /* 0x001fe80000100a00 */
[----:B------:R-:W-:Y:S01]  /*85760*/  STL.64 [R1+0x298], R26 ;  /* 0x0002981a01007387 */ /* 0x000fe20000100a00 */
[----:B------:R-:W-:-:S03]  /*85770*/  NOP ;  /* 0x0000000000007918 */ /* 0x000fc60000000000 */
[----:B-1----:R-:W3:Y:S04]  /*85780*/  LDL.LU R16, [R1+0x2e0] ;  /* 0x0002e00001107983 */ /* 0x002ee80000300800 */
[----:B------:R-:W3:Y:S04]  /*85790*/  LDL.LU R17, [R1+0x2e4] ;  /* 0x0002e40001117983 */ /* 0x000ee80000300800 */
[----:B------:R-:W3:Y:S04]  /*857a0*/  LDL.LU R18, [R1+0x2e8] ;  /* 0x0002e80001127983 */ /* 0x000ee80000300800 */
[----:B------:R-:W3:Y:S04]  /*857b0*/  LDL.LU R19, [R1+0x2ec] ;  /* 0x0002ec0001137983 */ /* 0x000ee80000300800 */
[----:B------:R-:W0:Y:S01]  /*857c0*/  LDS.128 R24, [R0] ;  /* 0x0000000000187984 */ /* 0x000e220000000c00 */
[----:B------:R-:W-:-:S03]  /*857d0*/  NOP ;  /* 0x0000000000007918 */ /* 0x000fc60000000000 */
        /* <DEDUP_REMOVED lines=20> */
[----:B-1----:R0:W-:Y:S04]  /*85920*/  STL.64 [R1+0x270], R24 ;  /* 0x0002701801007387 */ /* 0x0021e80000100a00 */
[----:B------:R1:W-:Y:S04]  /*85930*/  STL.64 [R1+0x278], R26 ;  /* 0x0002781a01007387 */ /* 0x0003e80000100a00 */
[----:B0-----:R-:W4:Y:S04]  /*85940*/  LDL.LU R24, [R1+0x380] ;  /* 0x0003800001187983 */ /* 0x001f280000300800 */
[----:B------:R-:W4:Y:S04]  /*85950*/  LDL.LU R25, [R1+0x384] ;  /* 0x0003840001197983 */ /* 0x000f280000300800 */
[----:B-1----:R-:W4:Y:S04]  /*85960*/  LDL.LU R26, [R1+0x388] ;  /* 0x00038800011a7983 */ /* 0x002f280000300800 */
[----:B------:R-:W4:Y:S04]  /*85970*/  LDL.LU R27, [R1+0x38c] ;  /* 0x00038c00011b7983 */ /* 0x000f280000300800 */
        /* <DEDUP_REMOVED lines=10> */
[----:B---3--:R0:W-:Y:S01]  /*85a20*/  STSM.16.M88.4 [R0], R16 ;  /* 0x0000001000007844 */ /* 0x0081e20000000200 */
[----:B------:R-:W-:-:S03]  /*85a30*/  NOP ;  /* 0x0000000000007918 */ /* 0x000fc60000000000 */
[----:B------:R-:W1:Y:S01]  /*85a40*/  LDS.128 R28, [R0] ;  /* 0x00000000001c7984 */ /* 0x000e620000000c00 */
[----:B------:R-:W-:-:S03]  /*85a50*/  NOP ;  /* 0x0000000000007918 */ /* 0x000fc60000000000 */
[----:B0-----:R-:W3:Y:S04]  /*85a60*/  LDL.LU R16, [R1+0x300] ;  /* 0x0003000001107983 */ /* 0x001ee80000300800 */
[----:B------:R-:W3:Y:S04]  /*85a70*/  LDL.LU R17, [R1+0x304] ;  /* 0x0003040001117983 */ /* 0x000ee80000300800 */
[----:B------:R-:W3:Y:S04]  /*85a80*/  LDL.LU R18, [R1+0x308] ;  /* 0x0003080001127983 */ /* 0x000ee80000300800 */
[----:B------:R-:W3:Y:S04]  /*85a90*/  LDL.LU R19, [R1+0x30c] ;  /* 0x00030c0001137983 */ /* 0x000ee80000300800 */
[----:B-1----:R-:W-:Y:S04]  /*85aa0*/  STL.64 [R1+0x2e0], R28 ;  /* 0x0002e01c01007387 */ /* 0x002fe80000100a00 */
        /* <DEDUP_REMOVED lines=19> */
[----:B------:R-:W-:Y:S01]  /*85be0*/  STSM.16.M88.4 [R0], R24 ;  /* 0x0000001800007844 */ /* 0x000fe20000000200 */
[----:B------:R-:W-:-:S03]  /*85bf0*/  NOP ;  /* 0x0000000000007918 */ /* 0x000fc60000000000 */
[----:B------:R-:W0:Y:S01]  /*85c00*/  LDS.128 R24, [R0] ;  /* 0x0000000000187984 */ /* 0x000e220000000c00 */
[----:B------:R-:W-:-:S03]  /*85c10*/  NOP ;  /* 0x0000000000007918 */ /* 0x000fc60000000000 */
[----:B-1----:R-:W-:Y:S04]  /*85c20*/  STL.64 [R1+0x390], R28 ;  /* 0x0003901c01007387 */ /* 0x002fe80000100a00 */
[----:B------:R-:W-:Y:S04]  /*85c30*/  STL.64 [R1+0x398], R30 ;  /* 0x0003981e01007387 */ /* 0x000fe80000100a00 */
[----:B0-----:R-:W-:Y:S04]  /*85c40*/  STL.64 [R1+0x380], R24 ;  /* 0x0003801801007387 */ /* 0x001fe80000100a00 */
[----:B------:R-:W-:Y:S04]  /*85c50*/  STL.64 [R1+0x388], R26 ;  /* 0x0003881a01007387 */ /* 0x000fe80000100a00 */
[----:B------:R0:W-:Y:S01]  /*85c60*/  STSM.16.M88.4 [R0], R8 ;  /* 0x0000000800007844 */ /* 0x0001e20000000200 */
[----:B------:R-:W-:-:S03]  /*85c70*/  NOP ;  /* 0x0000000000007918 */ /* 0x000fc60000000000 */
[----:B------:R-:W1:Y:S01]  /*85c80*/  LDS.128 R24, [R0] ;  /* 0x0000000000187984 */ /* 0x000e620000000c00 */
[----:B------:R-:W-:-:S03]  /*85c90*/  NOP ;  /* 0x0000000000007918 */ /* 0x000fc60000000000 */
[----:B0-----:R-:W4:Y:S04]  /*85ca0*/  LDL.LU R8, [R1+0x3c0] ;  /* 0x0003c00001087983 */ /* 0x001f280000300800 */
[----:B-1----:R0:W-:Y:S04]  /*85cb0*/  STL.64 [R1+0x260], R24 ;  /* 0x0002601801007387 */ /* 0x0021e80000100a00 */
[----:B------:R-:W-:Y:S04]  /*85cc0*/  STL.64 [R1+0x268], R26 ;  /* 0x0002681a01007387 */ /* 0x000fe80000100a00 */
[----:B------:R-:W4:Y:S04]  /*85cd0*/  LDL.LU R9, [R1+0x3c4] ;  /* 0x0003c40001097983 */ /* 0x000f280000300800 */
[----:B------:R-:W4:Y:S04]  /*85ce0*/  LDL.LU R10, [R1+0x3c8] ;  /* 0x0003c800010a7983 */ /* 0x000f280000300800 */
[----:B------:R-:W4:Y:S04]  /*85cf0*/  LDL.LU R11, [R1+0x3cc] ;  /* 0x0003cc00010b7983 */ /* 0x000f280000300800 */
[----:B0-----:R-:W4:Y:S04]  /*85d00*/  LDL.LU R24, [R1+0x3d0] ;  /* 0x0003d00001187983 */ /* 0x001f280000300800 */
[----:B---3--:R-:W-:Y:S01]  /*85d10*/  STSM.16.M88.4 [R0], R16 ;  /* 0x0000001000007844 */ /* 0x008fe20000000200 */
[----:B------:R-:W-:-:S03]  /*85d20*/  NOP ;  /* 0x0000000000007918 */ /* 0x000fc60000000000 */
[----:B------:R-:W0:Y:S01]  /*85d30*/  LDS.128 R16, [R0] ;  /* 0x0000000000107984 */ /* 0x000e220000000c00 */
[----:B------:R-:W-:-:S03]  /*85d40*/  NOP ;  /* 0x0000000000007918 */ /* 0x000fc60000000000 */
[----:B0-----:R-:W-:Y:S04]  /*85d50*/  STL.64 [R1+0x250], R16 ;  /* 0x0002501001007387 */ /* 0x001fe80000100a00 */
[----:B------:R-:W-:Y:S04]  /*85d60*/  STL.64 [R1+0x258], R18 ;  /* 0x0002581201007387 */ /* 0x000fe80000100a00 */
[----:B------:R-:W3:Y:S04]  /*85d70*/  LDL.LU R25, [R1+0x3d4] ;  /* 0x0003d40001197983 */ /* 0x000ee80000300800 */
[----:B------:R-:W3:Y:S04]  /*85d80*/  LDL.LU R26, [R1+0x3d8] ;  /* 0x0003d800011a7983 */ /* 0x000ee80000300800 */
[----:B------:R-:W3:Y:S04]  /*85d90*/  LDL.LU R27, [R1+0x3dc] ;  /* 0x0003dc00011b7983 */ /* 0x000ee80000300800 */
        /* <DEDUP_REMOVED lines=8> */
[----:B-1----:R0:W-:Y:S04]  /*85e20*/  STL.64 [R1+0x3a0], R16 ;  /* 0x0003a01001007387 */ /* 0x0021e80000100a00 */
[----:B------:R1:W-:Y:S04]  /*85e30*/  STL.64 [R1+0x3a8], R18 ;  /* 0x0003a81201007387 */ /* 0x0003e80000100a00 */
[----:B0-----:R-:W2:Y:S04]  /*85e40*/  LDL.LU R16, [R1+0x400] ;  /* 0x0004000001107983 */ /* 0x001ea80000300800 */
[----:B------:R-:W2:Y:S04]  /*85e50*/  LDL.LU R17, [R1+0x404] ;  /* 0x0004040001117983 */ /* 0x000ea80000300800 */
[----:B-1----:R-:W2:Y:S04]  /*85e60*/  LDL.LU R18, [R1+0x408] ;  /* 0x0004080001127983 */ /* 0x002ea80000300800 */
[----:B------:R-:W2:Y:S04]  /*85e70*/  LDL.LU R19, [R1+0x40c] ;  /* 0x00040c0001137983 */ /* 0x000ea80000300800 */
        /* <DEDUP_REMOVED lines=24> */
[----:B--2---:R1:W-:Y:S04]  /*86000*/  STSM.16.M88.4 [R0], R20 ;  /* 0x0000001400007844 */ /* 0x0043e80000000200 */
[----:B0-----:R-:W-:Y:S04]  /*86010*/  STL.64 [R1+0x3b0], R24 ;  /* 0x0003b01801007387 */ /* 0x001fe80000100a00 */
[----:B------:R-:W-:Y:S01]  /*86020*/  STL.64 [R1+0x3b8], R26 ;  /* 0x0003b81a01007387 */ /* 0x000fe20000100a00 */
[----:B------:R-:W-:-:S03]  /*86030*/  NOP ;  /* 0x0000000000007918 */ /* 0x000fc60000000000 */
[----:B------:R-:W0:Y:S01]  /*86040*/  LDS.128 R24, [R0] ;  /* 0x0000000000187984 */ /* 0x000e220000000c00 */
[----:B------:R-:W-:-:S03]  /*86050*/  NOP ;  /* 0x0000000000007918 */ /* 0x000fc60000000000 */
[----:B-1----:R-:W2:Y:S04]  /*86060*/  LDL.LU R20, [R1+0x420] ;  /* 0x0004200001147983 */ /* 0x002ea80000300800 */
[----:B------:R-:W2:Y:S04]  /*86070*/  LDL.LU R21, [R1+0x424] ;  /* 0x0004240001157983 */ /* 0x000ea80000300800 */
[----:B------:R-:W2:Y:S04]  /*86080*/  LDL.LU R22, [R1+0x428] ;  /* 0x0004280001167983 */ /* 0x000ea80000300800 */
[----:B------:R-:W2:Y:S04]  /*86090*/  LDL.LU R23, [R1+0x42c] ;  /* 0x00042c0001177983 */ /* 0x000ea80000300800 */
[----:B------:R-:W-:Y:S01]  /*860a0*/  STSM.16.M88.4 [R0], R16 ;  /* 0x0000001000007844 */ /* 0x000fe20000000200 */
[----:B------:R-:W-:-:S03]  /*860b0*/  NOP ;  /* 0x0000000000007918 */ /* 0x000fc60000000000 */
[----:B------:R-:W1:Y:S01]  /*860c0*/  LDS.128 R16, [R0] ;  /* 0x0000000000107984 */ /* 0x000e620000000c00 */
[----:B------:R-:W-:-:S03]  /*860d0*/  NOP ;  /* 0x0000000000007918 */ /* 0x000fc60000000000 */
[----:B0-----:R-:W-:Y:S04]  /*860e0*/  STL.64 [R1+0x410], R24 ;  /* 0x0004101801007387 */ /* 0x001fe80000100a00 */
[----:B------:R-:W-:Y:S04]  /*860f0*/  STL.64 [R1+0x418], R26 ;  /* 0x0004181a01007387 */ /* 0x000fe80000100a00 */
[----:B----4-:R0:W-:Y:S04]  /*86100*/  STSM.16.M88.4 [R0], R4 ;  /* 0x0000000400007844 */ /* 0x0101e80000000200 */
[----:B-1----:R-:W-:Y:S04]  /*86110*/  STL.64 [R1+0x3d0], R16 ;  /* 0x0003d01001007387 */ /* 0x002fe80000100a00 */
[----:B------:R-:W-:Y:S01]  /*86120*/  STL.64 [R1+0x3d8], R18 ;  /* 0x0003d81201007387 */ /* 0x000fe20000100a00 */
[----:B------:R-:W-:-:S03]  /*86130*/  NOP ;  /* 0x0000000000007918 */ /* 0x000fc60000000000 */
[----:B0-----:R-:W3:Y:S04]  /*86140*/  LDL.LU R4, [R1+0x430] ;  /* 0x0004300001047983 */ /* 0x001ee80000300800 */
[----:B------:R-:W3:Y:S04]  /*86150*/  LDL.LU R5, [R1+0x434] ;  /* 0x0004340001057983 */ /* 0x000ee80000300800 */
[----:B------:R-:W3:Y:S04]  /*86160*/  LDL.LU R6, [R1+0x438] ;  /* 0x0004380001067983 */ /* 0x000ee80000300800 */
[----:B------:R-:W3:Y:S04]  /*86170*/  LDL.LU R7, [R1+0x43c] ;  /* 0x00043c0001077983 */ /* 0x000ee80000300800 */
[----:B------:R-:W0:Y:S01]  /*86180*/  LDS.128 R16, [R0] ;  /* 0x0000000000107984 */ /* 0x000e220000000c00 */
[----:B------:R-:W-:-:S03]  /*86190*/  NOP ;  /* 0x0000000000007918 */ /* 0x000fc60000000000 */
[----:B0-----:R-:W-:Y:S04]  /*861a0*/  STL.64 [R1+0x3f0], R16 ;  /* 0x0003f01001007387 */ /* 0x001fe80000100a00 */
[----:B------:R-:W-:Y:S04]  /*861b0*/  STL.64 [R1+0x3f8], R18 ;  /* 0x0003f81201007387 */ /* 0x000fe80000100a00 */
[----:B------:R-:W4:Y:S04]  /*861c0*/  LDL.LU R24, [R1+0x440] ;  /* 0x0004400001187983 */ /* 0x000f280000300800 */
[----:B------:R-:W4:Y:S04]  /*861d0*/  LDL.LU R25, [R1+0x444] ;  /* 0x0004440001197983 */ /* 0x000f280000300800 */
[----:B------:R-:W4:Y:S04]  /*861e0*/  LDL.LU R26, [R1+0x448] ;  /* 0x00044800011a7983 */ /* 0x000f280000300800 */
        /* <DEDUP_REMOVED lines=33> */
[----:B----4-:R-:W-:Y:S01]  /*86400*/  STSM.16.M88.4 [R0], R24 ;  /* 0x0000001800007844 */ /* 0x010fe20000000200 */
[----:B------:R-:W-:-:S03]  /*86410*/  NOP ;  /* 0x0000000000007918 */ /* 0x000fc60000000000 */
[----:B------:R-:W0:Y:S01]  /*86420*/  LDS.128 R24, [R0] ;  /* 0x0000000000187984 */ /* 0x000e220000000c00 */
[----:B------:R-:W-:-:S03]  /*86430*/  NOP ;  /* 0x0000000000007918 */ /* 0x000fc60000000000 */
[----:B-1----:R-:W-:Y:S04]  /*86440*/  STL.64 [R1+0x400], R28 ;  /* 0x0004001c01007387 */ /* 0x002fe80000100a00 */
[----:B------:R-:W-:Y:S04]  /*86450*/  STL.64 [R1+0x408], R30 ;  /* 0x0004081e01007387 */ /* 0x000fe80000100a00 */
[----:B0-----:R-:W-:Y:S04]  /*86460*/  STL.64 [R1+0x430], R24 ;  /* 0x0004301801007387 */ /* 0x001fe80000100a00 */
[----:B------:R0:W-:Y:S04]  /*86470*/  STSM.16.M88.4 [R0], R8 ;  /* 0x0000000800007844 */ /* 0x0001e80000000200 */
[----:B------:R-:W-:Y:S01]  /*86480*/  STL.64 [R1+0x438], R26 ;  /* 0x0004381a01007387 */ /* 0x000fe20000100a00 */
        /* <DEDUP_REMOVED lines=37> */
[----:B-1----:R0:W-:Y:S04]  /*866e0*/  STL.64 [R1+0x3e0], R16 ;  /* 0x0003e01001007387 */ /* 0x0021e80000100a00 */
[----:B------:R1:W-:Y:S04]  /*866f0*/  STL.64 [R1+0x3e8], R18 ;  /* 0x0003e81201007387 */ /* 0x0003e80000100a00 */
[----:B0-----:R-:W3:Y:S04]  /*86700*/  LDL.LU R16, [R1+0x4d0] ;  /* 0x0004d00001107983 */ /* 0x001ee80000300800 */
[----:B------:R-:W3:Y:S04]  /*86710*/  LDL.LU R17, [R1+0x4d4] ;  /* 0x0004d40001117983 */ /* 0x000ee80000300800 */
[----:B-1----:R-:W3:Y:S04]  /*86720*/  LDL.LU R18, [R1+0x4d8] ;  /* 0x0004d80001127983 */ /* 0x002ee80000300800 */
[----:B------:R-:W3:Y:S04]  /*86730*/  LDL.LU R19, [R1+0x4dc] ;  /* 0x0004dc0001137983 */ /* 0x000ee80000300800 */
        /* <DEDUP_REMOVED lines=18> */
[----:B------:R-:W-:Y:S01]  /*86860*/  STSM.16.M88.4 [R0], R24 ;  /* 0x0000001800007844 */ /* 0x000fe20000000200 */
[----:B------:R-:W-:-:S03]  /*86870*/  NOP ;  /* 0x0000000000007918 */ /* 0x000fc60000000000 */
[----:B------:R-:W0:Y:S01]  /*86880*/  LDS.128 R24, [R0] ;  /* 0x0000000000187984 */ /* 0x000e220000000c00 */
[----:B------:R-:W-:-:S03]  /*86890*/  NOP ;  /* 0x0000000000007918 */ /* 0x000fc60000000000 */
[----:B-1----:R-:W-:Y:S04]  /*868a0*/  STL.64 [R1+0x470], R28 ;  /* 0x0004701c01007387 */ /* 0x002fe80000100a00 */
[----:B------:R-:W-:Y:S04]  /*868b0*/  STL.64 [R1+0x478], R30 ;  /* 0x0004781e01007387 */ /* 0x000fe80000100a00 */
[----:B---3--:R1:W-:Y:S04]  /*868c0*/  STSM.16.M88.4 [R0], R4 ;  /* 0x0000000400007844 */ /* 0x0083e80000000200 */
        /* <DEDUP_REMOVED lines=9> */
[----:B------:R-:W-:Y:S01]  /*86960*/  STSM.16.M88.4 [R0], R16 ;  /* 0x0000001000007844 */ /* 0x000fe20000000200 */
[----:B------:R-:W-:-:S03]  /*86970*/  NOP ;  /* 0x0000000000007918 */ /* 0x000fc60000000000 */
[----:B------:R-:W1:Y:S01]  /*86980*/  LDS.128 R16, [R0] ;  /* 0x0000000000107984 */ /* 0x000e620000000c00 */
[----:B------:R-:W-:-:S03]  /*86990*/  NOP ;  /* 0x0000000000007918 */ /* 0x000fc60000000000 */
[----:B0-----:R-:W-:Y:S04]  /*869a0*/  STL.64 [R1+0x4a0], R24 ;  /* 0x0004a01801007387 */ /* 0x001fe80000100a00 */
[----:B------:R-:W-:Y:S04]  /*869b0*/  STL.64 [R1+0x4a8], R26 ;  /* 0x0004a81a01007387 */ /* 0x000fe80000100a00 */
        /* <DEDUP_REMOVED lines=12> */
[----:B------:R-:W4:Y:S04]  /*86a80*/  LDL.LU R24, [R1+0x520] ;  /* 0x0005200001187983 */ /* 0x000f280000300800 */
[----:B------:R-:W4:Y:S04]  /*86a90*/  LDL.LU R25, [R1+0x524] ;  /* 0x0005240001197983 */ /* 0x000f280000300800 */
[----:B------:R-:W4:Y:S04]  /*86aa0*/  LDL.LU R26, [R1+0x528] ;  /* 0x00052800011a7983 */ /* 0x000f280000300800 */
        /* <DEDUP_REMOVED lines=67> */
[----:B------:R-:W3:Y:S04]  /*86ee0*/  LDL.LU R24, [R1+0x590] ;  /* 0x0005900001187983 */ /* 0x000ee80000300800 */
[----:B------:R-:W3:Y:S04]  /*86ef0*/  LDL.LU R25, [R1+0x594] ;  /* 0x0005940001197983 */ /* 0x000ee80000300800 */
[----:B------:R-:W3:Y:S04]  /*86f00*/  LDL.LU R26, [R1+0x598] ;  /* 0x00059800011a7983 */ /* 0x000ee80000300800 */
        /* <DEDUP_REMOVED lines=33> */
[----:B------:R-:W-:Y:S01]  /*87120*/  STSM.16.M88.4 [R0], R24 ;  /* 0x0000001800007844 */ /* 0x000fe20000000200 */
[----:B------:R-:W-:-:S03]  /*87130*/  NOP ;  /* 0x0000000000007918 */ /* 0x000fc60000000000 */
[----:B------:R-:W0:Y:S01]  /*87140*/  LDS.128 R24, [R0] ;  /* 0x0000000000187984 */ /* 0x000e220000000c00 */
[----:B------:R-:W-:-:S03]  /*87150*/  NOP ;  /* 0x0000000000007918 */ /* 0x000fc60000000000 */
[----:B-1----:R-:W-:Y:S04]  /*87160*/  STL.64 [R1+0x5a0], R28 ;  /* 0x0005a01c01007387 */ /* 0x002fe80000100a00 */
[----:B------:R-:W-:Y:S04]  /*87170*/  STL.64 [R1+0x5a8], R30 ;  /* 0x0005a81e01007387 */ /* 0x000fe80000100a00 */
[----:B0-----:R-:W-:Y:S04]  /*87180*/  STL.64 [R1+0x590], R24 ;  /* 0x0005901801007387 */ /* 0x001fe80000100a00 */
[----:B----4-:R0:W-:Y:S04]  /*87190*/  STSM.16.M88.4 [R0], R8 ;  /* 0x0000000800007844 */ /* 0x0101e80000000200 */
        /* <DEDUP_REMOVED lines=72> */
[----:B------:R-:W0:Y:S01]  /*87620*/  LDS.128 R24, [R0] ;  /* 0x0000000000187984 */ /* 0x000e220000000c00 */
        /* <DEDUP_REMOVED lines=32> */
[----:B-1----:R0:W-:Y:S04]  /*87830*/  STL.64 [R1+0x640], R16 ;  /* 0x0006401001007387 */ /* 0x0021e80000100a00 */
[----:B------:R-:W-:Y:S04]  /*87840*/  STL.64 [R1+0x648], R18 ;  /* 0x0006481201007387 */ /* 0x000fe80000100a00 */
[----:B------:R-:W2:Y:S04]  /*87850*/  LDL.LU R21, [R1+0x6b4] ;  /* 0x0006b40001157983 */ /* 0x000ea80000300800 */
[----:B------:R-:W2:Y:S04]  /*87860*/  LDL.LU R22, [R1+0x6b8] ;  /* 0x0006b80001167983 */ /* 0x000ea80000300800 */
[----:B------:R-:W2:Y:S04]  /*87870*/  LDL.LU R23, [R1+0x6bc] ;  /* 0x0006bc0001177983 */ /* 0x000ea80000300800 */
[----:B0-----:R-:W2:Y:S04]  /*87880*/  LDL.LU R16, [R1+0x6d0] ;  /* 0x0006d00001107983 */ /* 0x001ea80000300800 */
[----:B---3--:R-:W-:Y:S01]  /*87890*/  STSM.16.M88.4 [R0], R4 ;  /* 0x0000000400007844 */ /* 0x008fe20000000200 */
[----:B------:R-:W-:-:S03]  /*878a0*/  NOP ;  /* 0x0000000000007918 */ /* 0x000fc60000000000 */
[----:B------:R-:W0:Y:S01]  /*878b0*/  LDS.128 R4, [R0] ;  /* 0x0000000000047984 */ /* 0x000e220000000c00 */
[----:B------:R-:W-:-:S03]  /*878c0*/  NOP ;  /* 0x0000000000007918 */ /* 0x000fc60000000000 */
[----:B0-----:R0:W-:Y:S04]  /*878d0*/  STL.64 [R1+0x620], R4 ;  /* 0x0006200401007387 */ /* 0x0011e80000100a00 */
        /* <DEDUP_REMOVED lines=18> */
[----:B------:R-:W-:Y:S01]  /*87a00*/  LDS.128 R32, [R0] ;  /* 0x0000000000207984 */ /* 0x000fe20000000c00 */
[----:B------:R-:W-:-:S03]  /*87a10*/  NOP ;  /* 0x0000000000007918 */ /* 0x000fc60000000000 */
[----:B-1----:R-:W-:Y:S04]  /*87a20*/  STL [R1+0x3110], R30 ;  /* 0x0031101e01007387 */ /* 0x002fe80000100800 */
[----:B------:R-:W-:Y:S04]  /*87a30*/  STL [R1+0x310c], R31 ;  /* 0x00310c1f01007387 */ /* 0x000fe80000100800 */
[----:B--2---:R0:W-:Y:S01]  /*87a40*/  STSM.16.M88.4 [R0], R20 ;  /* 0x0000001400007844 */ /* 0x0041e20000000200 */
[----:B------:R-:W-:-:S03]  /*87a50*/  NOP ;  /* 0x0000000000007918 */ /* 0x000fc60000000000 */
[----:B------:R-:W-:Y:S01]  /*87a60*/  LDS.128 R36, [R0] ;  /* 0x0000000000247984 */ /* 0x000fe20000000c00 */
[----:B------:R-:W-:-:S03]  /*87a70*/  NOP ;  /* 0x0000000000007918 */ /* 0x000fc60000000000 */
[----:B0-----:R-:W2:Y:S04]  /*87a80*/  LDL.LU R20, [R1+0x700] ;  /* 0x0007000001147983 */ /* 0x001ea80000300800 */
[----:B------:R-:W2:Y:S04]  /*87a90*/  LDL.LU R21, [R1+0x704] ;  /* 0x0007040001157983 */ /* 0x000ea80000300800 */
[----:B------:R-:W2:Y:S04]  /*87aa0*/  LDL.LU R22, [R1+0x708] ;  /* 0x0007080001167983 */ /* 0x000ea80000300800 */
[----:B------:R-:W2:Y:S04]  /*87ab0*/  LDL.LU R23, [R1+0x70c] ;  /* 0x00070c0001177983 */ /* 0x000ea80000300800 */
[----:B---3--:R-:W-:Y:S01]  /*87ac0*/  STSM.16.M88.4 [R0], R16 ;  /* 0x0000001000007844 */ /* 0x008fe20000000200 */
[----:B------:R-:W-:-:S03]  /*87ad0*/  NOP ;  /* 0x0000000000007918 */ /* 0x000fc60000000000 */
[----:B------:R-:W-:Y:S01]  /*87ae0*/  LDS.128 R40, [R0] ;  /* 0x0000000000287984 */ /* 0x000fe20000000c00 */
[----:B------:R-:W-:-:S03]  /*87af0*/  NOP ;  /* 0x0000000000007918 */ /* 0x000fc60000000000 */
[----:B------:R0:W-:Y:S01]  /*87b00*/  STSM.16.M88.4 [R0], R4 ;  /* 0x0000000400007844 */ /* 0x0001e20000000200 */
        /* <DEDUP_REMOVED lines=51> */
[----:B----4-:R1:W-:Y:S04]  /*87e40*/  STSM.16.M88.4 [R0], R8 ;  /* 0x0000000800007844 */ /* 0x0103e80000000200 */
[----:B0-----:R-:W-:Y:S04]  /*87e50*/  STL.64 [R1+0x6b0], R24 ;  /* 0x0006b01801007387 */ /* 0x001fe80000100a00 */
[----:B------:R-:W-:Y:S01]  /*87e60*/  STL.64 [R1+0x6b8], R26 ;  /* 0x0006b81a01007387 */ /* 0x000fe20000100a00 */
[----:B------:R-:W-:-:S03]  /*87e70*/  NOP ;  /* 0x0000000000007918 */ /* 0x000fc60000000000 */
[----:B------:R-:W0:Y:S01]  /*87e80*/  LDS.128 R24, [R0] ;  /* 0x0000000000187984 */ /* 0x000e220000000c00 */
[----:B------:R-:W-:-:S03]  /*87e90*/  NOP ;  /* 0x0000000000007918 */ /* 0x000fc60000000000 */
[----:B-1----:R-:W4:Y:S04]  /*87ea0*/  LDL.LU R8, [R1+0x850] ;  /* 0x0008500001087983 */ /* 0x002f280000300800 */
[----:B------:R-:W-:Y:S01]  /*87eb0*/  STSM.16.M88.4 [R0], R16 ;  /* 0x0000001000007844 */ /* 0x000fe20000000200 */
[----:B------:R-:W-:-:S03]  /*87ec0*/  NOP ;  /* 0x0000000000007918 */ /* 0x000fc60000000000 */
[----:B------:R-:W1:Y:S01]  /*87ed0*/  LDS.128 R16, [R0] ;  /* 0x0000000000107984 */ /* 0x000e620000000c00 */
[----:B------:R-:W-:-:S03]  /*87ee0*/  NOP ;  /* 0x0000000000007918 */ /* 0x000fc60000000000 */
[----:B0-----:R-:W-:Y:S04]  /*87ef0*/  STL.64 [R1+0x6d0], R24 ;  /* 0x0006d01801007387 */ /* 0x001fe80000100a00 */
[----:B------:R-:W-:Y:S04]  /*87f00*/  STL.64 [R1+0x6d8], R26 ;  /* 0x0006d81a01007387 */ /* 0x000fe80000100a00 */
        /* <DEDUP_REMOVED lines=9> */
[----:B--2---:R-:W-:Y:S01]  /*87fa0*/  STSM.16.M88.4 [R0], R20 ;  /* 0x0000001400007844 */ /* 0x004fe20000000200 */
[----:B------:R-:W-:-:S03]  /*87fb0*/  NOP ;  /* 0x0000000000007918 */ /* 0x000fc60000000000 */
[----:B------:R-:W0:Y:S01]  /*87fc0*/  LDS.128 R20, [R0] ;  /* 0x0000000000147984 */ /* 0x000e220000000c00 */
[----:B------:R-:W-:-:S03]  /*87fd0*/  NOP ;  /* 0x0000000000007918 */ /* 0x000fc60000000000 */
[----:B0-----:R-:W-:Y:S04]  /*87fe0*/  STL.64 [R1+0x6e0], R20 ;  /* 0x0006e01401007387 */ /* 0x001fe80000100a00 */
        /* <DEDUP_REMOVED lines=27> */
[----:B------:R0:W-:Y:S04]  /*881a0*/  STSM.16.M88.4 [R0], R16 ;  /* 0x0000001000007844 */ /* 0x0001e80000000200 */
[----:B-1----:R-:W-:Y:S04]  /*881b0*/  STL.64 [R1+0x740], R44 ;  /* 0x0007402c01007387 */ /* 0x002fe80000100a00 */
[----:B------:R-:W-:Y:S01]  /*881c0*/  STL.64 [R1+0x748], R46 ;  /* 0x0007482e01007387 */ /* 0x000fe20000100a00 */
[----:B------:R-:W-:-:S03]  /*881d0*/  NOP ;  /* 0x0000000000007918 */ /* 0x000fc60000000000 */
[----:B0-----:R-:W4:Y:S04]  /*881e0*/  LDL.LU R16, [R1+0xd50] ;  /* 0x000d500001107983 */ /* 0x001f280000300800 */
[----:B------:R-:W4:Y:S04]  /*881f0*/  LDL.LU R17, [R1+0xd54] ;  /* 0x000d540001117983 */ /* 0x000f280000300800 */
[----:B------:R-:W4:Y:S04]  /*88200*/  LDL.LU R18, [R1+0xd58] ;  /* 0x000d580001127983 */ /* 0x000f280000300800 */
[----:B------:R-:W4:Y:S04]  /*88210*/  LDL.LU R19, [R1+0xd5c] ;  /* 0x000d5c0001137983 */ /* 0x000f280000300800 */
[----:B------:R-:W0:Y:S01]  /*88220*/  LDS.128 R44, [R0] ;  /* 0x00000000002c7984 */ /* 0x000e220000000c00 */
[----:B------:R-:W-:-:S03]  /*88230*/  NOP ;  /* 0x0000000000007918 */ /* 0x000fc60000000000 */
[----:B--2---:R-:W-:Y:S01]  /*88240*/  STSM.16.M88.4 [R0], R24 ;  /* 0x0000001800007844 */ /* 0x004fe20000000200 */
[----:B------:R-:W-:-:S03]  /*88250*/  NOP ;  /* 0x0000000000007918 */ /* 0x000fc60000000000 */
[----:B------:R-:W1:Y:S01]  /*88260*/  LDS.128 R24, [R0] ;  /* 0x0000000000187984 */ /* 0x000e620000000c00 */
[----:B------:R-:W-:-:S03]  /*88270*/  NOP ;  /* 0x0000000000007918 */ /* 0x000fc60000000000 */
[----:B0-----:R-:W-:Y:S04]  /*88280*/  STL.64 [R1+0x730], R44 ;  /* 0x0007302c01007387 */ /* 0x001fe80000100a00 */
[----:B------:R-:W-:Y:S04]  /*88290*/  STL.64 [R1+0x738], R46 ;  /* 0x0007382e01007387 */ /* 0x000fe80000100a00 */
[----:B-1----:R-:W-:Y:S04]  /*882a0*/  STL.64 [R1+0x720], R24 ;  /* 0x0007201801007387 */ /* 0x002fe80000100a00 */
[----:B------:R-:W-:Y:S04]  /*882b0*/  STL.64 [R1+0x728], R26 ;  /* 0x0007281a01007387 */ /* 0x000fe80000100a00 */
[----:B---3--:R0:W-:Y:S01]  /*882c0*/  STSM.16.M88.4 [R0], R4 ;  /* 0x0000000400007844 */ /* 0x0081e20000000200 */
[----:B------:R-:W-:-:S03]  /*882d0*/  NOP ;  /* 0x0000000000007918 */ /* 0x000fc60000000000 */
[----:B------:R-:W1:Y:S01]  /*882e0*/  LDS.128 R24, [R0] ;  /* 0x0000000000187984 */ /* 0x000e620000000c00 */
[----:B------:R-:W-:-:S03]  /*882f0*/  NOP ;  /* 0x0000000000007918 */ /* 0x000fc60000000000 */
[----:B0-----:R-:W2:Y:S04]  /*88300*/  LDL R6, [R1+0x18a4] ;  /* 0x0018a40001067983 */ /* 0x001ea80000100800 */
[----:B------:R0:W-:Y:S04]  /*88310*/  STSM.16.M88.4 [R0], R20 ;  /* 0x0000001400007844 */ /* 0x0001e80000000200 */
[----:B-1----:R-:W-:Y:S04]  /*88320*/  STL.64 [R1+0x710], R24 ;  /* 0x0007101801007387 */ /* 0x002fe80000100a00 */
[----:B------:R-:W-:Y:S01]  /*88330*/  STL.64 [R1+0x718], R26 ;  /* 0x0007181a01007387 */ /* 0x000fe20000100a00 */
[----:B------:R-:W-:-:S03]  /*88340*/  NOP ;  /* 0x0000000000007918 */ /* 0x000fc60000000000 */
[----:B------:R-:W1:Y:S01]  /*88350*/  LDS.128 R24, [R0] ;  /* 0x0000000000187984 */ /* 0x000e620000000c00 */
[----:B------:R-:W-:Y:S01]  /*88360*/  NOP ;  /* 0x0000000000007918 */ /* 0x000fe20000000000 */
[----:B0-----:R-:W0:Y:S02]  /*88370*/  LDC R23, c[0x0][0x3b4] ;  /* 0x0000ed00ff177b82 */ /* 0x001e240000000800 */
[----:B-1----:R-:W-:Y:S04]  /*88380*/  STL.64 [R1+0x700], R24 ;  /* 0x0007001801007387 */ /* 0x002fe80000100a00 */
[----:B------:R-:W-:Y:S04]  /*88390*/  STL.64 [R1+0x708], R26 ;  /* 0x0007081a01007387 */ /* 0x000fe80000100a00 */
[----:B----4-:R1:W-:Y:S01]  /*883a0*/  STSM.16.M88.4 [R0], R8 ;  /* 0x0000000800007844 */ /* 0x0103e20000000200 */
[----:B------:R-:W-:-:S03]  /*883b0*/  NOP ;  /* 0x0000000000007918 */ /* 0x000fc60000000000 */
[----:B------:R-:W3:Y:S01]  /*883c0*/  LDS.128 R24, [R0] ;  /* 0x0000000000187984 */ /* 0x000ee20000000c00 */
[----:B------:R-:W-:-:S03]  /*883d0*/  NOP ;  /* 0x0000000000007918 */ /* 0x000fc60000000000 */
[----:B-1----:R-:W4:Y:S04]  /*883e0*/  LDL.LU R8, [R1+0x110] ;  /* 0x0001100001087983 */ /* 0x002f280000300800 */
[----:B------:R-:W4:Y:S04]  /*883f0*/  LDL R11, [R1+0x18c0] ;  /* 0x0018c000010b7983 */ /* 0x000f280000100800 */
[----:B------:R-:W-:Y:S04]  /*88400*/  STSM.16.M88.4 [R0], R16 ;  /* 0x0000001000007844 */ /* 0x000fe80000000200 */
[----:B---3--:R-:W-:Y:S04]  /*88410*/  STL.64 [R1+0x660], R24 ;  /* 0x0006601801007387 */ /* 0x008fe80000100a00 */
[----:B------:R1:W-:Y:S04]  /*88420*/  STL.64 [R1+0x668], R26 ;  /* 0x0006681a01007387 */ /* 0x0003e80000100a00 */
[----:B------:R-:W3:Y:S04]  /*88430*/  LDL.LU R7, [R1+0x100] ;  /* 0x0001000001077983 */ /* 0x000ee80000300800 */
[----:B------:R-:W3:Y:S04]  /*88440*/  LDL R12, [R1+0x18d8] ;  /* 0x0018d800010c7983 */ /* 0x000ee80000100800 */
[----:B------:R-:W3:Y:S01]  /*88450*/  LDL R4, [R1+0x18d4] ;  /* 0x0018d40001047983 */ /* 0x000ee20000100800 */
[----:B-1----:R-:W1:Y:S03]  /*88460*/  LDC R26, c[0x0][0x3b4] ;  /* 0x0000ed00ff1a7b82 */ /* 0x002e660000000800 */
[----:B------:R-:W3:Y:S04]  /*88470*/  LDL R14, [R1+0x18d0] ;  /* 0x0018d000010e7983 */ /* 0x000ee80000100800 */
[----:B------:R-:W3:Y:S01]  /*88480*/  LDL R9, [R1+0x18c8] ;  /* 0x0018c80001097983 */ /* 0x000ee20000100800 */
[----:B------:R-:W0:Y:S03]  /*88490*/  LDC R27, c[0x0][0x3b4] ;  /* 0x0000ed00ff1b7b82 */ /* 0x000e260000000800 */
[----:B------:R-:W3:Y:S04]  /*884a0*/  LDL R5, [R1+0x18c4] ;  /* 0x0018c40001057983 */ /* 0x000ee80000100800 */
[----:B------:R-:W3:Y:S04]  /*884b0*/  LDL R10, [R1+0x18cc] ;  /* 0x0018cc00010a7983 */ /* 0x000ee80000100800 */
[----:B------:R1:W-:Y:S04]  /*884c0*/  STL [R1+0x30bc], R0 ;  /* 0x0030bc0001007387 */ /* 0x0003e80000100800 */
[----:B-1----:R-:W3:Y:S04]  /*884d0*/  LDL.LU R0, [R1+0x18a0] ;  /* 0x0018a00001007983 */ /* 0x002ee80000300800 */
[----:B------:R-:W4:Y:S01]  /*884e0*/  LDL.LU R13, [R1+0xf0] ;  /* 0x0000f000010d7983 */ /* 0x000f220000300800 */
[C---:B--2---:R-:W-:Y:S01]  /*884f0*/  IMAD R3, R6.reuse, UR12, RZ ;  /* 0x0000000c06037c24 */ /* 0x044fe2000f8e02ff */
[----:B------:R-:W-:Y:S01]  /*88500*/  ISETP.GE.AND P1, PT, R6, UR33, PT ;  /* 0x0000002106007c0c */ /* 0x000fe2000bf26270 */
[----:B------:R-:W1:Y:S03]  /*88510*/  LDCU.64 UR12, c[0x0][0x390] ;  /* 0x00007200ff0c77ac */ /* 0x000e660008000a00 */
[----:B------:R-:W-:Y:S01]  /*88520*/  LEA R2, P3, R3, UR6, 0x1 ;  /* 0x0000000603027c11 */ /* 0x000fe2000f8608ff */
[----:B0-----:R-:W-:-:S03]  /*88530*/  IMAD R23, R23, 0x40, R3 ;  /* 0x0000004017177824 */ /* 0x001fc600078e0203 */
[----:B------:R-:W-:Y:S01]  /*88540*/  LEA.HI.X.SX32 R3, R3, UR7, 0x1, P3 ;  /* 0x0000000703037c11 */ /* 0x000fe200098f0eff */
[----:B------:R-:W0:Y:S01]  /*88550*/  LDCU.64 UR6, c[0x0][0x398] ;  /* 0x00007300ff0677ac */ /* 0x000e220008000a00 */
[C---:B---3--:R-:W-:Y:S01]  /*88560*/  ISETP.LT.AND P1, PT, R0.reuse, UR34, !P1 ;  /* 0x0000002200007c0c */ /* 0x048fe2000cf21270 */
[----:B------:R-:W-:-:S04]  /*88570*/  IMAD R55, R0, UR15, RZ ;  /* 0x0000000f00377c24 */ /* 0x000fc8000f8e02ff */
[----:B------:R-:W-:Y:S01]  /*88580*/  IMAD.WIDE R24, R55, 0x2, R2 ;  /* 0x0000000237187825 */ /* 0x000fe200078e0202 */
[----:B------:R-:W-:-:S07]  /*88590*/  NOP ;  /* 0x0000000000007918 */ /* 0x000fce0000000000 */
[----:B----4-:R2:W-:Y:S02]  /*885a0*/  @P1 STG.E.U16 desc[UR48][R24.64], R8 ;  /* 0x0000000818001986 */ /* 0x0105e4000c101530 */
[----:B--2---:R-:W-:Y:S01]  /*885b0*/  IMAD R25, R26, 0x20, R23 ;  /* 0x000000201a197824 */ /* 0x004fe200078e0217 */
[----:B------:R-:W-:Y:S02]  /*885c0*/  PRMT R26, R8, 0x7632, R26 ;  /* 0x00007632081a7816 */ /* 0x000fe4000000001a */
[----:B------:R-:W2:Y:S01]  /*885d0*/  LDL.LU R8, [R1+0xe0] ;  /* 0x0000e00001087983 */ /* 0x000ea20000300800 */
[----:B0-----:R-:W-:Y:S01]  /*885e0*/  UMOV UR33, UR7 ;  /* 0x0000000700217c82 */ /* 0x001fe20008000000 */
[----:B------:R-:W-:Y:S01]  /*885f0*/  UMOV UR74, UR6 ;  /* 0x00000006004a7c82 */ /* 0x000fe20008000000 */
[----:B------:R-:W0:Y:S01]  /*88600*/  LDCU.64 UR6, c[0x0][0x390] ;  /* 0x00007200ff0677ac */ /* 0x000e220008000a00 */
[----:B------:R-:W-:Y:S01]  /*88610*/  IMAD R21, R11, UR32, RZ ;  /* 0x000000200b157c24 */ /* 0x000fe2000f8e02ff */
[----:B-1----:R-:W-:-:S04]  /*88620*/  LEA R22, P1, R23, UR12, 0x1 ;  /* 0x0000000c17167c11 */ /* 0x002fc8000f8208ff */
[----:B------:R-:W-:-:S04]  /*88630*/  LEA R20, P3, R21, UR8, 0x1 ;  /* 0x0000000815147c11 */ /* 0x000fc8000f8608ff */
[----:B------:R-:W-:Y:S01]  /*88640*/  LEA.HI.X.SX32 R21, R21, UR9, 0x1, P3 ;  /* 0x0000000915157c11 */ /* 0x000fe200098f0eff */
[----:B------:R-:W1:Y:S01]  /*88650*/  LDCU.64 UR8, c[0x0][0x390] ;  /* 0x00007200ff0877ac */ /* 0x000e620008000a00 */
[----:B------:R-:W-:Y:S02]  /*88660*/  ISETP.GE.AND P3, PT, R11, UR62, PT ;  /* 0x0000003e0b007c0c */ /* 0x000fe4000bf66270 */
[----:B------:R-:W-:Y:S01]  /*88670*/  LEA.HI.X.SX32 R23, R23, UR13, 0x1, P1 ;  /* 0x0000000d17177c11 */ /* 0x000fe200088f0eff */
[----:B------:R-:W3:Y:S01]  /*88680*/  LDCU.64 UR12, c[0x0][0x390] ;  /* 0x00007200ff0c77ac */ /* 0x000ee20008000a00 */
[C---:B------:R-:W-:Y:S02]  /*88690*/  ISETP.GE.AND P1, PT, R0.reuse, UR33, PT ;  /* 0x0000002100007c0c */ /* 0x040fe4000bf26270 */
[----:B0-----:R-:W-:Y:S01]  /*886a0*/  LEA R24, P4, R25, UR6, 0x1 ;  /* 0x0000000619187c11 */ /* 0x001fe2000f8808ff */
[----:B------:R-:W-:Y:S01]  /*886b0*/  IMAD R27, R27, 0x20, R25 ;  /* 0x000000201b1b7824 */ /* 0x000fe200078e0219 */
[----:B------:R-:W-:Y:S01]  /*886c0*/  ISETP.LT.AND P3, PT, R0, UR11, !P3 ;  /* 0x0000000b00007c0c */ /* 0x000fe2000df61270 */
[----:B------:R-:W-:Y:S01]  /*886d0*/  IMAD.WIDE R44, R55, 0x2, R20 ;  /* 0x00000002372c7825 */ /* 0x000fe200078e0214 */
[----:B------:R-:W-:Y:S01]  /*886e0*/  LEA.HI.X.SX32 R25, R25, UR7, 0x1, P4 ;  /* 0x0000000719197c11 */ /* 0x000fe2000a0f0eff */
[----:B------:R-:W0:Y:S01]  /*886f0*/  LDCU.64 UR6, c[0x0][0x390] ;  /* 0x00007200ff0677ac */ /* 0x000e220008000a00 */
[----:B------:R-:W-:-:S02]  /*88700*/  ISETP.LT.AND P5, PT, R5, UR4, !P1 ;  /* 0x0000000405007c0c */ /* 0x000fc4000cfa1270 */
[----:B------:R-:W-:Y:S01]  /*88710*/  ISETP.LT.AND P4, PT, R9, UR14, !P1 ;  /* 0x0000000e09007c0c */ /* 0x000fe2000cf81270 */
[----:B------:R-:W4:Y:S01]  /*88720*/  LDCU.64 UR14, c[0x0][0x390] ;  /* 0x00007200ff0e77ac */ /* 0x000f220008000a00 */
[----:B------:R-:W-:Y:S01]  /*88730*/  IMAD.WIDE R46, R55, 0x2, R22 ;  /* 0x00000002372e7825 */ /* 0x000fe200078e0216 */
[----:B------:R-:W-:Y:S02]  /*88740*/  PRMT R50, R7, 0x7632, R50 ;  /* 0x0000763207327816 */ /* 0x000fe40000000032 */
[----:B------:R-:W-:Y:S01]  /*88750*/  PRMT R56, R13, 0x7632, R56 ;  /* 0x000076320d387816 */ /* 0x000fe20000000038 */
[C---:B------:R-:W-:Y:S01]  /*88760*/  IMAD.WIDE R48, R55.reuse, 0x2, R24 ;  /* 0x0000000237307825 */ /* 0x040fe200078e0218 */
[----:B------:R0:W-:Y:S01]  /*88770*/  @P3 STG.E.U16 desc[UR48][R44.64], R26 ;  /* 0x0000001a2c003986 */ /* 0x0001e2000c101530 */
[----:B------:R-:W-:Y:S01]  /*88780*/  ISETP.LT.AND P6, PT, R10, UR28, !P1 ;  /* 0x0000001c0a007c0c */ /* 0x000fe2000cfc1270 */
[----:B------:R-:W2:Y:S02]  /*88790*/  LDCU.64 UR32, c[0x0][0x398] ;  /* 0x00007300ff2077ac */ /* 0x000ea40008000a00 */
[----:B------:R3:W-:Y:S01]  /*887a0*/  @P5 STG.E.U16 desc[UR48][R46.64], R7 ;  /* 0x000000072e005986 */ /* 0x0007e2000c101530 */
[----:B------:R-:W-:Y:S01]  /*887b0*/  VIADD R58, R55, UR23 ;  /* 0x00000017373a7c36 */ /* 0x000fe20008000000 */
[----:B------:R-:W-:Y:S01]  /*887c0*/  PRMT R57, R60, 0x7632, R57 ;  /* 0x000076323c397816 */ /* 0x000fe20000000039 */
[----:B------:R-:W2:Y:S01]  /*887d0*/  LDCU UR62, c[0x0][0x398] ;  /* 0x00007300ff3e77ac */ /* 0x000ea20008000800 */
[----:B------:R4:W-:Y:S01]  /*887e0*/  @P4 STG.E.U16 desc[UR48][R48.64], R50 ;  /* 0x0000003230004986 */ /* 0x0009e2000c101530 */
[----:B0-----:R-:W-:Y:S01]  /*887f0*/  IMAD R45, R51, 0x20, R27 ;  /* 0x00000020332d7824 */ /* 0x001fe200078e021b */
[----:B-1----:R-:W-:-:S02]  /*88800*/  LEA R26, P3, R27, UR8, 0x1 ;  /* 0x000000081b1a7c11 */ /* 0x002fc4000f8608ff */
[----:B---3--:R-:W3:Y:S02]  /*88810*/  LDL.LU R7, [R1+0xc0] ;  /* 0x0000c00001077983 */ /* 0x008ee40000300800 */
[----:B------:R-:W-:Y:S02]  /*88820*/  LEA R44, P4, R45, UR12, 0x1 ;  /* 0x0000000c2d2c7c11 */ /* 0x000fe4000f8808ff */
[----:B------:R-:W-:Y:S01]  /*88830*/  LEA.HI.X.SX32 R27, R27, UR9, 0x1, P3 ;  /* 0x000000091b1b7c11 */ /* 0x000fe200098f0eff */
[----:B------:R-:W-:Y:S01]  /*88840*/  IMAD R47, R52, 0x20, R45 ;  /* 0x00000020342f7824 */ /* 0x000fe200078e022d */
[----:B------:R-:W-:Y:S01]  /*88850*/  ISETP.LT.AND P3, PT, R14, UR29, !P1 ;  /* 0x0000001d0e007c0c */ /* 0x000fe2000cf61270 */
[----:B------:R-:W0:Y:S01]  /*88860*/  LDCU.64 UR8, c[0x0][0x398] ;  /* 0x00007300ff0877ac */ /* 0x000e220008000a00 */
[----:B------:R-:W-:Y:S01]  /*88870*/  LEA.HI.X.SX32 R45, R45, UR13, 0x1, P4 ;  /* 0x0000000d2d2d7c11 */ /* 0x000fe2000a0f0eff */
[----:B----4-:R-:W-:Y:S01]  /*88880*/  IMAD.WIDE R48, R55, 0x2, R26 ;  /* 0x0000000237307825 */ /* 0x010fe200078e021a */
[----:B------:R-:W-:-:S02]  /*88890*/  LEA R46, P4, R47, UR14, 0x1 ;  /* 0x0000000e2f2e7c11 */ /* 0x000fc4000f8808ff */
[----:B--2---:R-:W-:Y:S01]  /*888a0*/  PRMT R59, R8, 0x7632, R59 ;  /* 0x00007632083b7816 */ /* 0x004fe2000000003b */
[----:B------:R-:W-:Y:S01]  /*888b0*/  IMAD R54, R54, 0x20, R47 ;  /* 0x0000002036367824 */ /* 0x000fe200078e022f */
[----:B------:R-:W-:Y:S01]  /*888c0*/  ISETP.LT.AND P5, PT, R4, UR27, !P1 ;  /* 0x0000001b04007c0c */ /* 0x000fe2000cfa1270 */
[----:B------:R-:W-:Y:S01]  /*888d0*/  IMAD.WIDE R50, R55, 0x2, R44 ;  /* 0x0000000237327825 */ /* 0x000fe200078e022c */
[----:B------:R-:W-:Y:S01]  /*888e0*/  LEA.HI.X.SX32 R47, R47, UR15, 0x1, P4 ;  /* 0x0000000f2f2f7c11 */ /* 0x000fe2000a0f0eff */
[----:B------:R1:W-:Y:S01]  /*888f0*/  @P6 STG.E.U16 desc[UR48][R48.64], R13 ;  /* 0x0000000d30006986 */ /* 0x0003e2000c101530 */
[----:B------:R-:W-:Y:S01]  /*88900*/  ISETP.LT.AND P6, PT, R6, UR21, !P0 ;  /* 0x0000001506007c0c */ /* 0x000fe2000c7c1270 */
[----:B------:R-:W-:Y:S01]  /*88910*/  UMOV UR11, UR33 ;  /* 0x00000021000b7c82 */ /* 0x000fe20008000000 */
[----:B------:R-:W2:Y:S01]  /*88920*/  LDCU.64 UR14, c[0x0][0x398] ;  /* 0x00007300ff0e77ac */ /* 0x000ea20008000a00 */
[----:B------:R4:W-:Y:S01]  /*88930*/  @P3 STG.E.U16 desc[UR48][R50.64], R56 ;  /* 0x0000003832003986 */ /* 0x0009e2000c101530 */
[----:B------:R-:W-:Y:S01]  /*88940*/  ISETP.LT.AND P3, PT, R12, UR25, !P1 ;  /* 0x000000190c007c0c */ /* 0x000fe2000cf61270 */
[C---:B------:R-:W-:Y:S01]  /*88950*/  IMAD.WIDE R52, R55.reuse, 0x2, R46 ;  /* 0x0000000237347825 */ /* 0x040fe200078e022e */
[----:B------:R-:W0:Y:S01]  /*88960*/  LDCU.64 UR12, c[0x0][0x398] ;  /* 0x00007300ff0c77ac */ /* 0x000e220008000a00 */
[----:B------:R-:W0:Y:S01]  /*88970*/  LDCU.64 UR28, c[0x0][0x398] ;  /* 0x00007300ff1c77ac */ /* 0x000e220008000a00 */
[C---:B-1----:R-:W-:Y:S01]  /*88980*/  LEA R48, P4, R54.reuse, UR6, 0x1 ;  /* 0x0000000636307c11 */ /* 0x042fe2000f8808ff */
[----:B------:R-:W2:Y:S03]  /*88990*/  LDL.LU R13, [R1+0xb0] ;  /* 0x0000b000010d7983 */ /* 0x000ea60000300800 */
[----:B------:R-:W-:Y:S01]  /*889a0*/  LEA.HI.X.SX32 R49, R54, UR7, 0x1, P4 ;  /* 0x0000000736317c11 */ /* 0x000fe2000a0f0eff */
[----:B------:R1:W-:Y:S01]  /*889b0*/  @P5 STG.E.U16 desc[UR48][R52.64], R8 ;  /* 0x0000000834005986 */ /* 0x0003e2000c101530 */
[----:B----4-:R-:W-:Y:S01]  /*889c0*/  IMAD.WIDE R50, R58, 0x2, R2 ;  /* 0x000000023a327825 */ /* 0x010fe200078e0202 */
[----:B------:R-:W4:Y:S03]  /*889d0*/  LDCU.64 UR6, c[0x0][0x398] ;  /* 0x00007300ff0677ac */ /* 0x000f260008000a00 */
[----:B-1----:R-:W-:Y:S01]  /*889e0*/  IMAD.WIDE R52, R55, 0x2, R48 ;  /* 0x0000000237347825 */ /* 0x002fe200078e0230 */
[----:B------:R-:W2:Y:S04]  /*889f0*/  LDL.LU R8, [R1+0xa0] ;  /* 0x0000a00001087983 */ /* 0x000ea80000300800 */
[----:B------:R-:W-:Y:S04]  /*88a00*/  @P3 STG.E.U16 desc[UR48][R52.64], R59 ;  /* 0x0000003b34003986 */ /* 0x000fe8000c101530 */
[----:B------:R1:W-:Y:S04]  /*88a10*/  @P6 STG.E.U16 desc[UR48][R50.64], R60 ;  /* 0x0000003c32006986 */ /* 0x0003e8000c101530 */
[----:B-1----:R-:W2:Y:S01]  /*88a20*/  LDL.LU R60, [R1+0x3114] ;  /* 0x00311400013c7983 */ /* 0x002ea20000300800 */
[----:B------:R-:W-:-:S02]  /*88a30*/  ISETP.LT.AND P5, PT, R11, UR26, !P0 ;  /* 0x0000001a0b007c0c */ /* 0x000fc4000c7a1270 */
[----:B------:R-:W-:Y:S01]  /*88a40*/  ISETP.LT.AND P4, PT, R5, UR17, !P0 ;  /* 0x0000001105007c0c */ /* 0x000fe2000c781270 */
[C---:B------:R-:W-:Y:S01]  /*88a50*/  IMAD.WIDE R54, R58.reuse, 0x2, R20 ;  /* 0x000000023a367825 */ /* 0x040fe200078e0214 */
[----:B------:R-:W2:Y:S01]  /*88a60*/  LDL.LU R16, [R1+0x114] ;  /* 0x0001140001107983 */ /* 0x000ea20000300800 */
[----:B------:R-:W-:Y:S01]  /*88a70*/  ISETP.LT.AND P6, PT, R9, UR16, !P0 ;  /* 0x0000001009007c0c */ /* 0x000fe2000c7c1270 */
[----:B------:R-:W1:Y:S01]  /*88a80*/  LDCU.64 UR16, c[0x0][0x398] ;  /* 0x00007300ff1077ac */ /* 0x000e620008000a00 */
[----:B------:R-:W-:-:S04]  /*88a90*/  IMAD.WIDE R50, R58, 0x2, R22 ;  /* 0x000000023a327825 */ /* 0x000fc800078e0216 */
[----:B------:R-:W-:Y:S02]  /*88aa0*/  VIADD R56, R0, 0x3 ;  /* 0x0000000300387836 */ /* 0x000fe40000000000 */
[----:B------:R1:W-:Y:S01]  /*88ab0*/  @P5 STG.E.U16 desc[UR48][R54.64], R57 ;  /* 0x0000003936005986 */ /* 0x0003e2000c101530 */
[----:B----4-:R-:W-:Y:S02]  /*88ac0*/  ISETP.LT.AND P5, PT, R10, UR6, !P0 ;  /* 0x000000060a007c0c */ /* 0x010fe4000c7a1270 */
[----:B------:R-:W-:Y:S01]  /*88ad0*/  ISETP.LT.AND P3, PT, R14, UR10, !P0 ;  /* 0x0000000a0e007c0c */ /* 0x000fe2000c761270 */
[----:B---3--:R3:W-:Y:S01]  /*88ae0*/  @P4 STG.E.U16 desc[UR48][R50.64], R7 ;  /* 0x0000000732004986 */ /* 0x0087e2000c101530 */
[----:B------:R-:W-:Y:S01]  /*88af0*/  ISETP.GE.AND P1, PT, R56, UR11, PT ;  /* 0x0000000b38007c0c */ /* 0x000fe2000bf26270 */
[----:B------:R-:W-:Y:S01]  /*88b00*/  IMAD.WIDE R52, R58, 0x2, R44 ;  /* 0x000000023a347825 */ /* 0x000fe200078e022c */
[----:B0-----:R-:W-:Y:S01]  /*88b10*/  ISETP.LT.AND P4, PT, R4, UR8, !P0 ;  /* 0x0000000804007c0c */ /* 0x001fe2000c781270 */
[----:B------:R-:W0:Y:S02]  /*88b20*/  LDCU.64 UR10, c[0x0][0x398] ;  /* 0x00007300ff0a77ac */ /* 0x000e240008000a00 */
[----:B-1----:R-:W-:-:S04]  /*88b30*/  IMAD.WIDE R56, R58, 0x2, R24 ;  /* 0x000000023a387825 */ /* 0x002fc800078e0218 */
[----:B---3--:R-:W-:-:S04]  /*88b40*/  IMAD.WIDE R50, R58, 0x2, R26 ;  /* 0x000000023a327825 */ /* 0x008fc800078e021a */
[----:B------:R-:W-:Y:S01]  /*88b50*/  IMAD.WIDE R54, R58, 0x2, R46 ;  /* 0x000000023a367825 */ /* 0x000fe200078e022e */
[----:B--2---:R-:W-:Y:S02]  /*88b60*/  PRMT R59, R13, 0x7632, R59 ;  /* 0x000076320d3b7816 */ /* 0x004fe4000000003b */
[----:B------:R-:W-:Y:S02]  /*88b70*/  PRMT R60, R7, 0x7632, R60 ;  /* 0x00007632073c7816 */ /* 0x000fe4000000003c */
[----:B------:R-:W2:Y:S04]  /*88b80*/  LDL.LU R7, [R1+0x104] ;  /* 0x0001040001077983 */ /* 0x000ea80000300800 */
[----:B------:R-:W-:Y:S04]  /*88b90*/  @P6 STG.E.U16 desc[UR48][R56.64], R60 ;  /* 0x0000003c38006986 */ /* 0x000fe8000c101530 */
[----:B------:R1:W-:Y:S04]  /*88ba0*/  @P5 STG.E.U16 desc[UR48][R50.64], R13 ;  /* 0x0000000d32005986 */ /* 0x0003e8000c101530 */
[----:B------:R3:W-:Y:S04]  /*88bb0*/  @P3 STG.E.U16 desc[UR48][R52.64], R59 ;  /* 0x0000003b34003986 */ /* 0x0007e8000c101530 */
[----:B-1----:R-:W4:Y:S04]  /*88bc0*/  LDL.LU R13, [R1+0xf4] ;  /* 0x0000f400010d7983 */ /* 0x002f280000300800 */
[----:B------:R1:W-:Y:S01]  /*88bd0*/  @P4 STG.E.U16 desc[UR48][R54.64], R8 ;  /* 0x0000000836004986 */ /* 0x0003e2000c101530 */
[----:B---3--:R-:W-:-:S03]  /*88be0*/  PRMT R59, R8, 0x7632, R59 ;  /* 0x00007632083b7816 */ /* 0x008fc6000000003b */
[----:B-1----:R-:W3:Y:S01]  /*88bf0*/  LDL.LU R8, [R1+0xe4] ;  /* 0x0000e40001087983 */ /* 0x002ee20000300800 */
[----:B------:R-:W-:Y:S01]  /*88c00*/  UMOV UR6, UR15 ;  /* 0x0000000f00067c82 */ /* 0x000fe20008000000 */
[----:B------:R-:W-:Y:S01]  /*88c10*/  UMOV UR8, UR14 ;  /* 0x0000000e00087c82 */ /* 0x000fe20008000000 */
[----:B------:R-:W-:Y:S01]  /*88c20*/  ISETP.LT.AND P3, PT, R12, UR20, !P0 ;  /* 0x000000140c007c0c */ /* 0x000fe2000c761270 */
[----:B------:R-:W1:Y:S01]  /*88c30*/  LDCU.64 UR14, c[0x0][0x398] ;  /* 0x00007300ff0e77ac */ /* 0x000e620008000a00 */
[----:B0-----:R-:W-:Y:S01]  /*88c40*/  ISETP.LT.AND P6, PT, R6, UR10, !P2 ;  /* 0x0000000a06007c0c */ /* 0x001fe2000d7c1270 */
[C---:B------:R-:W-:Y:S01]  /*88c50*/  VIADD R57, R58.reuse, UR19 ;  /* 0x000000133a397c36 */ /* 0x040fe20008000000 */
[----:B------:R-:W-:Y:S01]  /*88c60*/  ISETP.LT.AND P5, PT, R11, UR18, !P2 ;  /* 0x000000120b007c0c */ /* 0x000fe2000d7a1270 */
[----:B------:R-:W0:Y:S01]  /*88c70*/  LDCU.64 UR18, c[0x0][0x398] ;  /* 0x00007300ff1277ac */ /* 0x000e220008000a00 */
[----:B------:R-:W-:Y:S01]  /*88c80*/  IMAD.WIDE R54, R58, 0x2, R48 ;  /* 0x000000023a367825 */ /* 0x000fe200078e0230 */
[----:B------:R-:W-:Y:S01]  /*88c90*/  ISETP.LT.AND P4, PT, R5, UR12, !P2 ;  /* 0x0000000c05007c0c */ /* 0x000fe2000d781270 */
[----:B------:R-:W-:-:S02]  /*88ca0*/  UMOV UR27, UR32 ;  /* 0x00000020001b7c82 */ /* 0x000fc40008000000 */
[C---:B------:R-:W-:Y:S01]  /*88cb0*/  IMAD.WIDE R50, R57.reuse, 0x2, R2 ;  /* 0x0000000239327825 */ /* 0x040fe200078e0202 */
[----:B------:R-:W-:Y:S01]  /*88cc0*/  PRMT R58, R16, 0x7632, R58 ;  /* 0x00007632103a7816 */ /* 0x000fe2000000003a */
[----:B------:R-:W0:Y:S01]  /*88cd0*/  LDCU.64 UR20, c[0x0][0x398] ;  /* 0x00007300ff1477ac */ /* 0x000e220008000a00 */
[----:B------:R-:W-:Y:S01]  /*88ce0*/  @P3 STG.E.U16 desc[UR48][R54.64], R59 ;  /* 0x0000003b36003986 */ /* 0x000fe2000c101530 */
[----:B------:R-:W-:Y:S01]  /*88cf0*/  IMAD.WIDE R52, R57, 0x2, R20 ;  /* 0x0000000239347825 */ /* 0x000fe200078e0214 */
[----:B------:R-:W0:Y:S02]  /*88d00*/  LDCU.64 UR32, c[0x0][0x398] ;  /* 0x00007300ff2077ac */ /* 0x000e240008000a00 */
[----:B------:R0:W-:Y:S01]  /*88d10*/  @P6 STG.E.U16 desc[UR48][R50.64], R16 ;  /* 0x0000001032006986 */ /* 0x0001e2000c101530 */
[----:B-1----:R-:W-:-:S03]  /*88d20*/  ISETP.LT.AND P6, PT, R9, UR14, !P2 ;  /* 0x0000000e09007c0c */ /* 0x002fc6000d7c1270 */
[----:B------:R1:W-:Y:S01]  /*88d30*/  @P5 STG.E.U16 desc[UR48][R52.64], R58 ;  /* 0x0000003a34005986 */ /* 0x0003e2000c101530 */
[----:B------:R-:W-:-:S03]  /*88d40*/  ISETP.LT.AND P5, PT, R10, UR16, !P2 ;  /* 0x000000100a007c0c */ /* 0x000fc6000d7a1270 */
[----:B0-----:R-:W3:Y:S01]  /*88d50*/  LDL.LU R16, [R1+0xd4] ;  /* 0x0000d40001107983 */ /* 0x001ee20000300800 */
[----:B------:R-:W-:Y:S01]  /*88d60*/  IMAD.WIDE R50, R57, 0x2, R22 ;  /* 0x0000000239327825 */ /* 0x000fe200078e0216 */
[----:B------:R-:W-:-:S03]  /*88d70*/  ISETP.LT.AND P3, PT, R14, UR22, !P2 ;  /* 0x000000160e007c0c */ /* 0x000fc6000d761270 */
[----:B------:R-:W-:Y:S02]  /*88d80*/  VIADD R56, R0, 0x4 ;  /* 0x0000000400387836 */ /* 0x000fe40000000000 */
[----:B-1----:R-:W-:-:S04]  /*88d90*/  IMAD.WIDE R58, R57, 0x2, R24 ;  /* 0x00000002393a7825 */ /* 0x002fc800078e0218 */
[----:B------:R-:W-:Y:S01]  /*88da0*/  IMAD.WIDE R52, R57, 0x2, R44 ;  /* 0x0000000239347825 */ /* 0x000fe200078e022c */
[----:B------:R-:W-:-:S03]  /*88db0*/  ISETP.GE.AND P0, PT, R56, UR6, PT ;  /* 0x0000000638007c0c */ /* 0x000fc6000bf06270 */
[----:B------:R-:W-:Y:S01]  /*88dc0*/  IMAD.WIDE R54, R57, 0x2, R46 ;  /* 0x0000000239367825 */ /* 0x000fe200078e022e */
[----:B--2---:R-:W-:Y:S01]  /*88dd0*/  PRMT R60, R7, 0x7632, R60 ;  /* 0x00007632073c7816 */ /* 0x004fe2000000003c */
[----:B------:R0:W-:Y:S01]  /*88de0*/  @P4 STG.E.U16 desc[UR48][R50.64], R7 ;  /* 0x0000000732004986 */ /* 0x0001e2000c101530 */
[----:B------:R-:W-:Y:S01]  /*88df0*/  ISETP.LT.AND P4, PT, R4, UR18, !P2 ;  /* 0x0000001204007c0c */ /* 0x000fe2000d781270 */
[----:B------:R-:W-:Y:S01]  /*88e00*/  UMOV UR16, UR27 ;  /* 0x0000001b00107c82 */ /* 0x000fe20008000000 */
[----:B------:R-:W1:Y:S01]  /*88e10*/  LDCU.64 UR26, c[0x0][0x398] ;  /* 0x00007300ff1a77ac */ /* 0x000e620008000a00 */
[----:B------:R-:W-:Y:S01]  /*88e20*/  @P6 STG.E.U16 desc[UR48][R58.64], R60 ;  /* 0x0000003c3a006986 */ /* 0x000fe2000c101530 */
[----:B------:R-:W2:Y:S03]  /*88e30*/  LDCU.64 UR22, c[0x0][0x398] ;  /* 0x00007300ff1677ac */ /* 0x000ea60008000a00 */
[----:B0-----:R-:W2:Y:S01]  /*88e40*/  LDL.LU R7, [R1+0xc4] ;  /* 0x0000c40001077983 */ /* 0x001ea20000300800 */
[----:B------:R-:W-:Y:S01]  /*88e50*/  IMAD.WIDE R50, R57, 0x2, R26 ;  /* 0x0000000239327825 */ /* 0x000fe200078e021a */
[----:B----4-:R-:W-:-:S04]  /*88e60*/  PRMT R56, R13, 0x7632, R56 ;  /* 0x000076320d387816 */ /* 0x010fc80000000038 */
[----:B------:R0:W-:Y:S04]  /*88e70*/  @P5 STG.E.U16 desc[UR48][R50.64], R13 ;  /* 0x0000000d32005986 */ /* 0x0001e8000c101530 */
[----:B------:R-:W-:Y:S04]  /*88e80*/  @P3 STG.E.U16 desc[UR48][R52.64], R56 ;  /* 0x0000003834003986 */ /* 0x000fe8000c101530 */
[----:B0-----:R-:W4:Y:S01]  /*88e90*/  LDL.LU R13, [R1+0xb4] ;  /* 0x0000b400010d7983 */ /* 0x001f220000300800 */
[----:B---3--:R-:W-:-:S03]  /*88ea0*/  PRMT R59, R8, 0x7632, R59 ;  /* 0x00007632083b7816 */ /* 0x008fc6000000003b */
[----:B------:R0:W-:Y:S04]  /*88eb0*/  @P4 STG.E.U16 desc[UR48][R54.64], R8 ;  /* 0x0000000836004986 */ /* 0x0001e8000c101530 */
[----:B0-----:R-:W3:Y:S01]  /*88ec0*/  LDL.LU R8, [R1+0xa4] ;  /* 0x0000a40001087983 */ /* 0x001ee20000300800 */
[----:B------:R-:W-:Y:S01]  /*88ed0*/  ISETP.LT.AND P2, PT, R12, UR24, !P2 ;  /* 0x000000180c007c0c */ /* 0x000fe2000d741270 */
[----:B-1----:R-:W-:Y:S01]  /*88ee0*/  UMOV UR10, UR27 ;  /* 0x0000001b000a7c82 */ /* 0x002fe20008000000 */
[----:B------:R-:W-:Y:S01]  /*88ef0*/  UMOV UR12, UR26 ;  /* 0x0000001a000c7c82 */ /* 0x000fe20008000000 */
[----:B------:R-:W0:Y:S01]  /*88f00*/  LDCU.64 UR24, c[0x0][0x398] ;  /* 0x00007300ff1877ac */ /* 0x000e220008000a00 */
[----:B------:R-:W-:Y:S01]  /*88f10*/  ISETP.LT.AND P5, PT, R6, UR20, !P1 ;  /* 0x0000001406007c0c */ /* 0x000fe2000cfa1270 */
[----:B------:R-:W1:Y:S01]  /*88f20*/  LDCU.64 UR26, c[0x0][0x398] ;  /* 0x00007300ff1a77ac */ /* 0x000e620008000a00 */
[----:B------:R-:W-:Y:S01]  /*88f30*/  VIADD R56, R57, UR31 ;  /* 0x0000001f39387c36 */ /* 0x000fe20008000000 */
[----:B------:R-:W-:Y:S01]  /*88f40*/  ISETP.LT.AND P4, PT, R11, UR30, !P1 ;  /* 0x0000001e0b007c0c */ /* 0x000fe2000cf81270 */
[----:B------:R-:W-:Y:S01]  /*88f50*/  IMAD.WIDE R54, R57, 0x2, R48 ;  /* 0x0000000239367825 */ /* 0x000fe200078e0230 */
[----:B--2---:R-:W-:Y:S01]  /*88f60*/  ISETP.LT.AND P6, PT, R5, UR22, !P1 ;  /* 0x0000001605007c0c */ /* 0x004fe2000cfc1270 */
[----:B------:R-:W2:Y:S02]  /*88f70*/  LDCU.64 UR30, c[0x0][0x398] ;  /* 0x00007300ff1e77ac */ /* 0x000ea40008000a00 */
[C---:B------:R-:W-:Y:S01]  /*88f80*/  IMAD.WIDE R50, R56.reuse, 0x2, R2 ;  /* 0x0000000238327825 */ /* 0x040fe200078e0202 */
[----:B------:R-:W-:Y:S01]  /*88f90*/  @P2 STG.E.U16 desc[UR48][R54.64], R59 ;  /* 0x0000003b36002986 */ /* 0x000fe2000c101530 */
[----:B------:R-:W-:Y:S01]  /*88fa0*/  UMOV UR6, UR35 ;  /* 0x0000002300067c82 */ /* 0x000fe20008000000 */
[----:B------:R-:W2:Y:S01]  /*88fb0*/  LDCU.64 UR34, c[0x0][0x398] ;  /* 0x00007300ff2277ac */ /* 0x000ea20008000a00 */
[----:B------:R-:W-:Y:S01]  /*88fc0*/  IMAD.WIDE R52, R56, 0x2, R20 ;  /* 0x0000000238347825 */ /* 0x000fe200078e0214 */
[----:B------:R-:W-:Y:S01]  /*88fd0*/  PRMT R57, R16, 0x7632, R57 ;  /* 0x0000763210397816 */ /* 0x000fe20000000039 */
[----:B------:R1:W-:Y:S01]  /*88fe0*/  @P5 STG.E.U16 desc[UR48][R50.64], R16 ;  /* 0x0000001032005986 */ /* 0x0003e2000c101530 */
[----:B0-----:R-:W-:Y:S01]  /*88ff0*/  ISETP.LT.AND P2, PT, R9, UR24, !P1 ;  /* 0x0000001809007c0c */ /* 0x001fe2000cf41270 */
[----:B------:R-:W-:Y:S01]  /*89000*/  VIADD R58, R0, 0x5 ;  /* 0x00000005003a7836 */ /* 0x000fe20000000000 */
[----:B------:R-:W-:Y:S01]  /*89010*/  UMOV UR18, UR70 ;  /* 0x0000004600127c82 */ /* 0x000fe20008000000 */
[----:B------:R0:W-:Y:S01]  /*89020*/  @P4 STG.E.U16 desc[UR48][R52.64], R57 ;  /* 0x0000003934004986 */ /* 0x0001e2000c101530 */
[----:B-1----:R-:W-:Y:S01]  /*89030*/  ISETP.LT.AND P4, PT, R10, UR26, !P1 ;  /* 0x0000001a0a007c0c */ /* 0x002fe2000cf81270 */
[----:B------:R-:W1:Y:S02]  /*89040*/  LDCU UR22, c[0x0][0x3b8] ;  /* 0x00007700ff1677ac */ /* 0x000e640008000800 */
[----:B------:R-:W2:Y:S01]  /*89050*/  LDL.LU R16, [R1+0x118] ;  /* 0x0001180001107983 */ /* 0x000ea20000300800 */
[----:B------:R-:W-:Y:S01]  /*89060*/  IMAD.WIDE R50, R56, 0x2, R22 ;  /* 0x0000000238327825 */ /* 0x000fe200078e0216 */
[----:B------:R-:W-:-:S02]  /*89070*/  ISETP.LT.AND P5, PT, R14, UR37, !P1 ;  /* 0x000000250e007c0c */ /* 0x000fc4000cfa1270 */
[----:B------:R-:W-:Y:S01]  /*89080*/  ISETP.GE.AND P3, PT, R58, UR10, PT ;  /* 0x0000000a3a007c0c */ /* 0x000fe2000bf66270 */
[----:B------:R-:W-:-:S04]  /*89090*/  IMAD.WIDE R58, R56, 0x2, R24 ;  /* 0x00000002383a7825 */ /* 0x000fc800078e0218 */
[----:B0-----:R-:W-:-:S04]  /*890a0*/  IMAD.WIDE R52, R56, 0x2, R44 ;  /* 0x0000000238347825 */ /* 0x001fc800078e022c */
[----:B------:R-:W-:Y:S01]  /*890b0*/  IMAD.WIDE R54, R56, 0x2, R46 ;  /* 0x0000000238367825 */ /* 0x000fe200078e022e */
[----:B------:R0:W-:Y:S01]  /*890c0*/  @P6 STG.E.U16 desc[UR48][R50.64], R7 ;  /* 0x0000000732006986 */ /* 0x0001e2000c101530 */
[----:B------:R-:W-:Y:S02]  /*890d0*/  PRMT R60, R7, 0x7632, R60 ;  /* 0x00007632073c7816 */ /* 0x000fe4000000003c */
[----:B------:R-:W-:Y:S01]  /*890e0*/  ISETP.LT.AND P6, PT, R4, UR28, !P1 ;  /* 0x0000001c04007c0c */ /* 0x000fe2000cfc1270 */
[----:B0-----:R-:W2:Y:S01]  /*890f0*/  LDL.LU R7, [R1+0x108] ;  /* 0x0001080001077983 */ /* 0x001ea20000300800 */
[----:B------:R-:W-:-:S03]  /*89100*/  IMAD.WIDE R50, R56, 0x2, R26 ;  /* 0x0000000238327825 */ /* 0x000fc600078e021a */
[----:B------:R-:W-:Y:S01]  /*89110*/  @P2 STG.E.U16 desc[UR48][R58.64], R60 ;  /* 0x0000003c3a002986 */ /* 0x000fe2000c101530 */
[----:B----4-:R-:W-:-:S03]  /*89120*/  PRMT R57, R13, 0x7632, R57 ;  /* 0x000076320d397816 */ /* 0x010fc60000000039 */
[----:B------:R0:W-:Y:S04]  /*89130*/  @P4 STG.E.U16 desc[UR48][R50.64], R13 ;  /* 0x0000000d32004986 */ /* 0x0001e8000c101530 */
[----:B------:R4:W-:Y:S04]  /*89140*/  @P5 STG.E.U16 desc[UR48][R52.64], R57 ;  /* 0x0000003934005986 */ /* 0x0009e8000c101530 */
[----:B0-----:R-:W2:Y:S04]  /*89150*/  LDL.LU R13, [R1+0xf8] ;  /* 0x0000f800010d7983 */ /* 0x001ea80000300800 */
[----:B---3--:R0:W-:Y:S01]  /*89160*/  @P6 STG.E.U16 desc[UR48][R54.64], R8 ;  /* 0x0000000836006986 */ /* 0x0081e2000c101530 */
[----:B----4-:R-:W-:-:S03]  /*89170*/  PRMT R52, R8, 0x7632, R52 ;  /* 0x0000763208347816 */ /* 0x010fc60000000034 */
[----:B0-----:R-:W3:Y:S01]  /*89180*/  LDL.LU R8, [R1+0xe8] ;  /* 0x0000e80001087983 */ /* 0x001ee20000300800 */
[----:B------:R-:W-:Y:S01]  /*89190*/  ISETP.LT.AND P1, PT, R12, UR36, !P1 ;  /* 0x000000240c007c0c */ /* 0x000fe2000cf21270 */
[----:B------:R-:W-:Y:S01]  /*891a0*/  UMOV UR10, UR6 ;  /* 0x00000006000a7c82 */ /* 0x000fe20008000000 */
[----:B--2---:R-:W-:Y:S01]  /*891b0*/  ISETP.LT.AND P2, PT, R6, UR30, !P0 ;  /* 0x0000001e06007c0c */ /* 0x004fe2000c741270 */
[----:B------:R-:W-:Y:S01]  /*891c0*/  UMOV UR6, UR71 ;  /* 0x0000004700067c82 */ /* 0x000fe20008000000 */
[----:B------:R-:W0:Y:S01]  /*891d0*/  LDCU.64 UR36, c[0x0][0x398] ;  /* 0x00007300ff2477ac */ /* 0x000e220008000a00 */
[C---:B------:R-:W-:Y:S01]  /*891e0*/  IMAD.WIDE R50, R56.reuse, 0x2, R48 ;  /* 0x0000000238327825 */ /* 0x040fe200078e0230 */
[----:B------:R-:W2:Y:S03]  /*891f0*/  LDCU.64 UR70, c[0x0][0x398] ;  /* 0x00007300ff4677ac */ /* 0x000ea60008000a00 */
[----:B------:R-:W-:Y:S01]  /*89200*/  VIADD R56, R56, UR58 ;  /* 0x0000003a38387c36 */ /* 0x000fe20008000000 */
[----:B------:R-:W-:-:S03]  /*89210*/  ISETP.LT.AND P5, PT, R11, UR59, !P0 ;  /* 0x0000003b0b007c0c */ /* 0x000fc6000c7a1270 */
[----:B------:R4:W-:Y:S01]  /*89220*/  @P1 STG.E.U16 desc[UR48][R50.64], R52 ;  /* 0x0000003432001986 */ /* 0x0009e2000c101530 */
[----:B------:R-:W-:Y:S01]  /*89230*/  ISETP.LT.AND P6, PT, R5, UR32, !P0 ;  /* 0x0000002005007c0c */ /* 0x000fe2000c7c1270 */
[----:B------:R-:W-:Y:S01]  /*89240*/  VIADD R54, R0, 0x6 ;  /* 0x0000000600367836 */ /* 0x000fe20000000000 */
[----:B------:R-:W-:Y:S01]  /*89250*/  PRMT R55, R16, 0x7632, R55 ;  /* 0x0000763210377816 */ /* 0x000fe20000000037 */
[----:B----4-:R-:W-:-:S05]  /*89260*/  IMAD.WIDE R50, R56, 0x2, R2 ;  /* 0x0000000238327825 */ /* 0x010fca00078e0202 */
[----:B------:R4:W-:Y:S01]  /*89270*/  @P2 STG.E.U16 desc[UR48][R50.64], R16 ;  /* 0x0000001032002986 */ /* 0x0009e2000c101530 */
[----:B------:R-:W-:Y:S01]  /*89280*/  IMAD.WIDE R52, R56, 0x2, R20 ;  /* 0x0000000238347825 */ /* 0x000fe200078e0214 */
[----:B------:R-:W-:Y:S01]  /*89290*/  ISETP.LT.AND P4, PT, R9, UR34, !P0 ;  /* 0x0000002209007c0c */ /* 0x000fe2000c781270 */
[----:B--2---:R-:W-:Y:S01]  /*892a0*/  UMOV UR28, UR71 ;  /* 0x00000047001c7c82 */ /* 0x004fe20008000000 */
[----:B0-----:R-:W-:Y:S02]  /*892b0*/  ISETP.LT.AND P2, PT, R10, UR36, !P0 ;  /* 0x000000240a007c0c */ /* 0x001fe4000c741270 */
[----:B------:R-:W-:Y:S01]  /*892c0*/  PRMT R58, R13, 0x7632, R58 ;  /* 0x000076320d3a7816 */ /* 0x000fe2000000003a */
[----:B----4-:R-:W2:Y:S01]  /*892d0*/  LDL.LU R16, [R1+0xd8] ;  /* 0x0000d80001107983 */ /* 0x010ea20000300800 */
[----:B------:R-:W-:Y:S01]  /*892e0*/  IMAD.WIDE R50, R56, 0x2, R22 ;  /* 0x0000000238327825 */ /* 0x000fe200078e0216 */
[----:B------:R-:W-:Y:S01]  /*892f0*/  ISETP.GE.AND P1, PT, R54, UR28, PT ;  /* 0x0000001c36007c0c */ /* 0x000fe2000bf26270 */
[----:B------:R-:W-:Y:S01]  /*89300*/  UMOV UR14, UR70 ;  /* 0x00000046000e7c82 */ /* 0x000fe20008000000 */
[----:B------:R0:W-:Y:S01]  /*89310*/  @P5 STG.E.U16 desc[UR48][R52.64], R55 ;  /* 0x0000003734005986 */ /* 0x0001e2000c101530 */
[----:B------:R-:W-:Y:S01]  /*89320*/  PRMT R54, R7, 0x7632, R54 ;  /* 0x0000763207367816 */ /* 0x000fe20000000036 */
[----:B------:R-:W4:Y:S01]  /*89330*/  LDCU.64 UR70, c[0x0][0x398] ;  /* 0x00007300ff4677ac */ /* 0x000f220008000a00 */
[----:B------:R-:W-:Y:S01]  /*89340*/  ISETP.LT.AND P5, PT, R14, UR38, !P0 ;  /* 0x000000260e007c0c */ /* 0x000fe2000c7a1270 */
[----:B------:R1:W-:Y:S01]  /*89350*/  @P6 STG.E.U16 desc[UR48][R50.64], R7 ;  /* 0x0000000732006986 */ /* 0x0003e2000c101530 */
[----:B------:R-:W-:Y:S01]  /*89360*/  ISETP.LT.AND P6, PT, R4, UR39, !P0 ;  /* 0x0000002704007c0c */ /* 0x000fe2000c7c1270 */
[----:B------:R-:W3:Y:S01]  /*89370*/  LDCU.64 UR38, c[0x0][0x398] ;  /* 0x00007300ff2677ac */ /* 0x000ee20008000a00 */
[----:B------:R-:W-:Y:S01]  /*89380*/  VIADD R57, R0, 0x7 ;  /* 0x0000000700397836 */ /* 0x000fe20000000000 */
[----:B------:R-:W-:Y:S01]  /*89390*/  UMOV UR30, UR12 ;  /* 0x0000000c001e7c82 */ /* 0x000fe20008000000 */
[----:B------:R-:W-:Y:S01]  /*893a0*/  MOV.SPILL R17, UR33 ;  /* 0x0000002100117c02 */ /* 0x000fe20009000f00 */
[C---:B0-----:R-:W-:Y:S01]  /*893b0*/  IMAD.WIDE R52, R56.reuse, 0x2, R24 ;  /* 0x0000000238347825 */ /* 0x041fe200078e0218 */
[----:B------:R-:W-:Y:S01]  /*893c0*/  UMOV UR24, UR8 ;  /* 0x0000000800187c82 */ /* 0x000fe20008000000 */
[----:B------:R-:W-:Y:S01]  /*893d0*/  UMOV UR59, UR18 ;  /* 0x00000012003b7c82 */ /* 0x000fe20008000000 */
[----:B------:R-:W0:Y:S01]  /*893e0*/  LDCU UR34, c[0x0][0x398] ;  /* 0x00007300ff2277ac */ /* 0x000e220008000800 */
[----:B-1----:R-:W2:Y:S01]  /*893f0*/  LDL.LU R7, [R1+0xc8] ;  /* 0x0000c80001077983 */ /* 0x002ea20000300800 */
[----:B------:R-:W-:Y:S01]  /*89400*/  IMAD.WIDE R50, R56, 0x2, R26 ;  /* 0x0000000238327825 */ /* 0x000fe200078e021a */
[----:B------:R-:W-:Y:S01]  /*89410*/  ISETP.LT.AND P0, PT, R12, UR41, !P0 ;  /* 0x000000290c007c0c */ /* 0x000fe2000c701270 */
[----:B------:R-:W1:Y:S01]  /*89420*/  LDCU UR36, c[0x0][0x398] ;  /* 0x00007300ff2477ac */ /* 0x000e620008000800 */
[----:B------:R3:W-:Y:S01]  /*89430*/  @P4 STG.E.U16 desc[UR48][R52.64], R54 ;  /* 0x0000003634004986 */ /* 0x0007e2000c101530 */
[----:B----4-:R-:W-:-:S03]  /*89440*/  UMOV UR20, UR71 ;  /* 0x0000004700147c82 */ /* 0x010fc60008000000 */
[----:B------:R4:W-:Y:S01]  /*89450*/  @P2 STG.E.U16 desc[UR48][R50.64], R13 ;  /* 0x0000000d32002986 */ /* 0x0009e2000c101530 */
[----:B------:R-:W-:Y:S01]  /*89460*/  UMOV UR58, UR30 ;  /* 0x0000001e003a7c82 */ /* 0x000fe20008000000 */
[----:B------:R-:W-:Y:S01]  /*89470*/  UMOV UR28, UR74 ;  /* 0x0000004a001c7c82 */ /* 0x000fe20008000000 */
[----:B------:R-:W0:Y:S01]  /*89480*/  LDCU UR8, c[0x0][0x398] ;  /* 0x00007300ff0877ac */ /* 0x000e220008000800 */
[----:B------:R-:W-:Y:S01]  /*89490*/  UMOV UR26, UR70 ;  /* 0x00000046001a7c82 */ /* 0x000fe20008000000 */
[C---:B---3--:R-:W-:Y:S01]  /*894a0*/  IMAD.WIDE R52, R56.reuse, 0x2, R44 ;  /* 0x0000000238347825 */ /* 0x048fe200078e022c */
[----:B------:R-:W3:Y:S03]  /*894b0*/  LDCU UR12, c[0x0][0x398] ;  /* 0x00007300ff0c77ac */ /* 0x000ee60008000800 */
[----:B------:R-:W-:Y:S01]  /*894c0*/  IMAD.WIDE R54, R56, 0x2, R46 ;  /* 0x0000000238367825 */ /* 0x000fe200078e022e */
[----:B----4-:R-:W4:Y:S01]  /*894d0*/  LDL.LU R13, [R1+0xb8] ;  /* 0x0000b800010d7983 */ /* 0x010f220000300800 */
[----:B------:R-:W-:Y:S01]  /*894e0*/  PRMT R51, R8, 0x7632, R51 ;  /* 0x0000763208337816 */ /* 0x000fe20000000033 */
[----:B------:R-:W0:Y:S02]  /*894f0*/  LDCU UR18, c[0x0][0x398] ;  /* 0x00007300ff1277ac */ /* 0x000e240008000800 */
[----:B------:R-:W-:Y:S01]  /*89500*/  @P5 STG.E.U16 desc[UR48][R52.64], R58 ;  /* 0x0000003a34005986 */ /* 0x000fe2000c101530 */
[----:B------:R-:W-:Y:S01]  /*89510*/  ISETP.LT.AND P2, PT, R11, UR57, !P3 ;  /* 0x000000390b007c0c */ /* 0x000fe2000df41270 */
[----:B------:R-:W-:Y:S01]  /*89520*/  VIADD R50, R56, UR56 ;  /* 0x0000003838327c36 */ /* 0x000fe20008000000 */
[----:B------:R-:W-:Y:S01]  /*89530*/  ISETP.LT.AND P5, PT, R5, UR43, !P3 ;  /* 0x0000002b05007c0c */ /* 0x000fe2000dfa1270 */
[----:B------:R0:W-:Y:S01]  /*89540*/  @P6 STG.E.U16 desc[UR48][R54.64], R8 ;  /* 0x0000000836006986 */ /* 0x0001e2000c101530 */
[----:B------:R-:W-:Y:S01]  /*89550*/  ISETP.GE.AND P4, PT, R57, UR20, PT ;  /* 0x0000001439007c0c */ /* 0x000fe2000bf86270 */
[----:B------:R-:W1:Y:S01]  /*89560*/  LDCU.64 UR56, c[0x0][0x398] ;  /* 0x00007300ff3877ac */ /* 0x000e620008000a00 */
[----:B------:R-:W1:Y:S01]  /*89570*/  LDCU UR70, c[0x0][0x398] ;  /* 0x00007300ff4677ac */ /* 0x000e620008000800 */
[----:B------:R-:W1:Y:S01]  /*89580*/  LDCU UR71, c[0x0][0x398] ;  /* 0x00007300ff4777ac */ /* 0x000e620008000800 */
[----:B0-----:R-:W3:Y:S01]  /*89590*/  LDL.LU R8, [R1+0xa8] ;  /* 0x0000a80001087983 */ /* 0x001ee20000300800 */
[----:B------:R-:W-:Y:S01]  /*895a0*/  ISETP.LT.AND P6, PT, R6, UR40, !P3 ;  /* 0x0000002806007c0c */ /* 0x000fe2000dfc1270 */
[----:B------:R-:W0:Y:S01]  /*895b0*/  LDCU.64 UR40, c[0x0][0x398] ;  /* 0x00007300ff2877ac */ /* 0x000e220008000a00 */
[----:B------:R-:W-:Y:S01]  /*895c0*/  IMAD.WIDE R52, R56, 0x2, R48 ;  /* 0x0000000238347825 */ /* 0x000fe200078e0230 */
[----:B------:R-:W0:Y:S03]  /*895d0*/  LDCU UR20, c[0x0][0x398] ;  /* 0x00007300ff1477ac */ /* 0x000e260008000800 */
[C---:B------:R-:W-:Y:S01]  /*895e0*/  IMAD.WIDE R54, R50.reuse, 0x2, R2 ;  /* 0x0000000232367825 */ /* 0x040fe200078e0202 */
[----:B------:R0:W-:Y:S01]  /*895f0*/  @P0 STG.E.U16 desc[UR48][R52.64], R51 ;  /* 0x0000003334000986 */ /* 0x0001e2000c101530 */
[----:B------:R-:W0:Y:S02]  /*89600*/  LDCU UR74, c[0x0][0x3b8] ;  /* 0x00007700ff4a77ac */ /* 0x000e240008000800 */
[----:B------:R-:W-:Y:S01]  /*89610*/  IMAD.WIDE R56, R50, 0x2, R20 ;  /* 0x0000000232387825 */ /* 0x000fe200078e0214 */
[----:B------:R-:W-:-:S02]  /*89620*/  ISETP.LT.AND P0, PT, R9, UR38, !P3 ;  /* 0x0000002609007c0c */ /* 0x000fc4000df01270 */
[----:B--2---:R-:W-:Y:S01]  /*89630*/  PRMT R58, R16, 0x7632, R58 ;  /* 0x00007632103a7816 */ /* 0x004fe2000000003a */
[----:B------:R2:W-:Y:S01]  /*89640*/  @P6 STG.E.U16 desc[UR48][R54.64], R16 ;  /* 0x0000001036006986 */ /* 0x0005e2000c101530 */
[----:B0-----:R-:W-:Y:S01]  /*89650*/  IMAD.WIDE R52, R50, 0x2, R22 ;  /* 0x0000000232347825 */ /* 0x001fe200078e0216 */
[----:B-1----:R-:W-:Y:S01]  /*89660*/  UMOV UR32, UR57 ;  /* 0x0000003900207c82 */ /* 0x002fe20008000000 */
[----:B------:R-:W-:Y:S01]  /*89670*/  UMOV UR33, UR56 ;  /* 0x0000003800217c82 */ /* 0x000fe20008000000 */
[----:B------:R0:W-:Y:S01]  /*89680*/  @P2 STG.E.U16 desc[UR48][R56.64], R58 ;  /* 0x0000003a38002986 */ /* 0x0001e2000c101530 */
[----:B------:R-:W-:Y:S01]  /*89690*/  ISETP.LT.AND P2, PT, R10, UR40, !P3 ;  /* 0x000000280a007c0c */ /* 0x000fe2000df41270 */
[----:B------:R-:W1:Y:S02]  /*896a0*/  LDCU UR38, c[0x0][0x398] ;  /* 0x00007300ff2677ac */ /* 0x000e640008000800 */
[----:B--2---:R-:W2:Y:S01]  /*896b0*/  LDL.LU R16, [R1+0x11c] ;  /* 0x00011c0001107983 */ /* 0x004ea20000300800 */
[----:B------:R-:W-:Y:S01]  /*896c0*/  ISETP.LT.AND P6, PT, R4, UR45, !P3 ;  /* 0x0000002d04007c0c */ /* 0x000fe2000dfc1270 */
[----:B------:R-:W-:Y:S01]  /*896d0*/  IMAD.WIDE R54, R50, 0x2, R26 ;  /* 0x0000000232367825 */ /* 0x000fe200078e021a */
[----:B------:R-:W-:Y:S01]  /*896e0*/  PRMT R51, R7, 0x7632, R51 ;  /* 0x0000763207337816 */ /* 0x000fe20000000033 */
[----:B------:R1:W-:Y:S01]  /*896f0*/  @P5 STG.E.U16 desc[UR48][R52.64], R7 ;  /* 0x0000000734005986 */ /* 0x0003e2000c101530 */
[----:B------:R-:W-:Y:S01]  /*89700*/  ISETP.LT.AND P5, PT, R14, UR42, !P3 ;  /* 0x0000002a0e007c0c */ /* 0x000fe2000dfa1270 */
[C---:B0-----:R-:W-:Y:S01]  /*89710*/  IMAD.WIDE R56, R50.reuse, 0x2, R44 ;  /* 0x0000000232387825 */ /* 0x041fe200078e022c */
[----:B------:R-:W-:Y:S01]  /*89720*/  UMOV UR57, UR28 ;  /* 0x0000001c00397c82 */ /* 0x000fe20008000000 */
[----:B------:R-:W-:Y:S01]  /*89730*/  MOV.SPILL R60, UR19 ;  /* 0x00000013003c7c02 */ /* 0x000fe20009000f00 */
[----:B------:R-:W0:Y:S01]  /*89740*/  LDCU.64 UR42, c[0x0][0x398] ;  /* 0x00007300ff2a77ac */ /* 0x000e220008000a00 */
[----:B------:R-:W0:Y:S01]  /*89750*/  LDCU UR40, c[0x0][0x398] ;  /* 0x00007300ff2877ac */ /* 0x000e220008000800 */
[----:B-1----:R-:W2:Y:S01]  /*89760*/  LDL.LU R7, [R1+0x10c] ;  /* 0x00010c0001077983 */ /* 0x002ea20000300800 */
[----:B------:R-:W-:Y:S01]  /*89770*/  IMAD.WIDE R52, R50, 0x2, R24 ;  /* 0x0000000232347825 */ /* 0x000fe200078e0218 */
[----:B----4-:R-:W-:-:S04]  /*89780*/  PRMT R58, R13, 0x7632, R58 ;  /* 0x000076320d3a7816 */ /* 0x010fc8000000003a */
[----:B------:R1:W-:Y:S01]  /*89790*/  @P0 STG.E.U16 desc[UR48][R52.64], R51 ;  /* 0x0000003334000986 */ /* 0x0003e2000c101530 */
[----:B------:R-:W-:Y:S01]  /*897a0*/  ISETP.LT.AND P3, PT, R12, UR44, !P3 ;  /* 0x0000002c0c007c0c */ /* 0x000fe2000df61270 */
[----:B------:R-:W4:Y:S02]  /*897b0*/  LDCU.64 UR44, c[0x0][0x398] ;  /* 0x00007300ff2c77ac */ /* 0x000f240008000a00 */
[----:B------:R0:W-:Y:S01]  /*897c0*/  @P2 STG.E.U16 desc[UR48][R54.64], R13 ;  /* 0x0000000d36002986 */ /* 0x0001e2000c101530 */
[----:B------:R-:W2:Y:S03]  /*897d0*/  LDCU UR28, c[0x0][0x398] ;  /* 0x00007300ff1c77ac */ /* 0x000ea60008000800 */
[----:B------:R-:W-:Y:S01]  /*897e0*/  @P5 STG.E.U16 desc[UR48][R56.64], R58 ;  /* 0x0000003a38005986 */ /* 0x000fe2000c101530 */
[----:B-1----:R-:W-:-:S03]  /*897f0*/  IMAD.WIDE R52, R50, 0x2, R46 ;  /* 0x0000000232347825 */ /* 0x002fc600078e022e */
[----:B0-----:R-:W2:Y:S01]  /*89800*/  LDL.LU R13, [R1+0xfc] ;  /* 0x0000fc00010d7983 */ /* 0x001ea20000300800 */
[----:B---3--:R-:W-:-:S03]  /*89810*/  PRMT R51, R8, 0x7632, R51 ;  /* 0x0000763208337816 */ /* 0x008fc60000000033 */
[----:B------:R0:W-:Y:S04]  /*89820*/  @P6 STG.E.U16 desc[UR48][R52.64], R8 ;  /* 0x0000000834006986 */ /* 0x0001e8000c101530 */
[----:B0-----:R-:W3:Y:S01]  /*89830*/  LDL.LU R8, [R1+0xec] ;  /* 0x0000ec0001087983 */ /* 0x001ee20000300800 */
[----:B------:R-:W-:Y:S01]  /*89840*/  ISETP.LT.AND P0, PT, R6, UR53, !P1 ;  /* 0x0000003506007c0c */ /* 0x000fe2000cf01270 */
[----:B------:R-:W-:Y:S01]  /*89850*/  IMAD.WIDE R54, R50, 0x2, R48 ;  /* 0x0000000232367825 */ /* 0x000fe200078e0230 */
[----:B------:R-:W-:-:S03]  /*89860*/  ISETP.LT.AND P2, PT, R11, UR55, !P1 ;  /* 0x000000370b007c0c */ /* 0x000fc6000cf41270 */
[----:B------:R-:W-:Y:S01]  /*89870*/  VIADD R56, R50, UR52 ;  /* 0x0000003432387c36 */ /* 0x000fe20008000000 */
[----:B------:R-:W-:Y:S01]  /*89880*/  ISETP.LT.AND P5, PT, R5, UR54, !P1 ;  /* 0x0000003605007c0c */ /* 0x000fe2000cfa1270 */
[----:B------:R0:W-:Y:S01]  /*89890*/  @P3 STG.E.U16 desc[UR48][R54.64], R51 ;  /* 0x0000003336003986 */ /* 0x0001e2000c101530 */
[----:B------:R-:W-:Y:S01]  /*898a0*/  ISETP.LT.AND P6, PT, R9, UR42, !P1 ;  /* 0x0000002a09007c0c */ /* 0x000fe2000cfc1270 */
[C---:B------:R-:W-:Y:S01]  /*898b0*/  IMAD.WIDE R52, R56.reuse, 0x2, R20 ;  /* 0x0000000238347825 */ /* 0x040fe200078e0214 */
[----:B------:R-:W1:Y:S03]  /*898c0*/  LDCU.64 UR52, c[0x0][0x398] ;  /* 0x00007300ff3477ac */ /* 0x000e660008000a00 */
[----:B0-----:R-:W-:-:S04]  /*898d0*/  IMAD.WIDE R50, R56, 0x2, R2 ;  /* 0x0000000238327825 */ /* 0x001fc800078e0202 */
[----:B------:R-:W-:-:S05]  /*898e0*/  VIADD R54, R0, 0x8 ;  /* 0x0000000800367836 */ /* 0x000fca0000000000 */
[----:B------:R-:W-:Y:S02]  /*898f0*/  ISETP.GE.AND P3, PT, R54, UR32, PT ;  /* 0x0000002036007c0c */ /* 0x000fe4000bf66270 */
[----:B--2---:R-:W-:Y:S01]  /*89900*/  PRMT R55, R16, 0x7632, R55 ;  /* 0x0000763210377816 */ /* 0x004fe20000000037 */
[----:B------:R0:W-:Y:S01]  /*89910*/  @P0 STG.E.U16 desc[UR48][R50.64], R16 ;  /* 0x0000001032000986 */ /* 0x0001e2000c101530 */
[----:B----4-:R-:W-:Y:S02]  /*89920*/  ISETP.LT.AND P0, PT, R10, UR44, !P1 ;  /* 0x0000002c0a007c0c */ /* 0x010fe4000cf01270 */
[----:B------:R-:W-:Y:S01]  /*89930*/  PRMT R57, R13, 0x7632, R57 ;  /* 0x000076320d397816 */ /* 0x000fe20000000039 */
[----:B0-----:R-:W-:Y:S01]  /*89940*/  IMAD.WIDE R50, R56, 0x2, R22 ;  /* 0x0000000238327825 */ /* 0x001fe200078e0216 */
[----:B------:R0:W-:Y:S01]  /*89950*/  @P2 STG.E.U16 desc[UR48][R52.64], R55 ;  /* 0x0000003734002986 */ /* 0x0001e2000c101530 */
[----:B------:R-:W-:Y:S01]  /*89960*/  PRMT R54, R7, 0x7632, R54 ;  /* 0x0000763207367816 */ /* 0x000fe20000000036 */
[----:B-1----:R-:W-:Y:S01]  /*89970*/  UMOV UR30, UR53 ;  /* 0x00000035001e7c82 */ /* 0x002fe20008000000 */
[----:B------:R-:W-:Y:S01]  /*89980*/  ISETP.LT.AND P2, PT, R14, UR47, !P1 ;  /* 0x0000002f0e007c0c */ /* 0x000fe2000cf41270 */
[----:B------:R1:W-:Y:S01]  /*89990*/  @P5 STG.E.U16 desc[UR48][R50.64], R7 ;  /* 0x0000000732005986 */ /* 0x0003e2000c101530 */
[----:B------:R-:W-:Y:S01]  /*899a0*/  ISETP.LT.AND P5, PT, R4, UR46, !P1 ;  /* 0x0000002e04007c0c */ /* 0x000fe2000cfa1270 */
[----:B------:R-:W2:Y:S01]  /*899b0*/  LDCU.64 UR46, c[0x0][0x398] ;  /* 0x00007300ff2e77ac */ /* 0x000ea20008000a00 */
[----:B------:R-:W-:Y:S01]  /*899c0*/  UMOV UR54, UR52 ;  /* 0x0000003400367c82 */ /* 0x000fe20008000000 */
[----:B------:R-:W-:Y:S01]  /*899d0*/  UMOV UR55, UR14 ;  /* 0x0000000e00377c82 */ /* 0x000fe20008000000 */
[C---:B0-----:R-:W-:Y:S01]  /*899e0*/  IMAD.WIDE R52, R56.reuse, 0x2, R24 ;  /* 0x0000000238347825 */ /* 0x041fe200078e0218 */
[----:B------:R-:W0:Y:S01]  /*899f0*/  LDCU UR32, c[0x0][0x3b8] ;  /* 0x00007700ff2077ac */ /* 0x000e220008000800 */
[----:B-1----:R-:W4:Y:S02]  /*89a00*/  LDL.LU R7, [R1+0xdc] ;  /* 0x0000dc0001077983 */ /* 0x002f240000300800 */
[----:B------:R-:W-:Y:S01]  /*89a10*/  IMAD.WIDE R50, R56, 0x2, R26 ;  /* 0x0000000238327825 */ /* 0x000fe200078e021a */
[----:B------:R-:W-:Y:S01]  /*89a20*/  ISETP.LT.AND P1, PT, R12, UR51, !P1 ;  /* 0x000000330c007c0c */ /* 0x000fe2000cf21270 */
[----:B------:R-:W1:Y:S01]  /*89a30*/  LDCU.64 UR52, c[0x0][0x398] ;  /* 0x00007300ff3477ac */ /* 0x000e620008000a00 */
[----:B------:R0:W-:Y:S01]  /*89a40*/  @P6 STG.E.U16 desc[UR48][R52.64], R54 ;  /* 0x0000003634006986 */ /* 0x0001e2000c101530 */
[----:B------:R-:W-:-:S03]  /*89a50*/  UMOV UR42, UR10 ;  /* 0x0000000a002a7c82 */ /* 0x000fc60008000000 */
[----:B------:R1:W-:Y:S01]  /*89a60*/  @P0 STG.E.U16 desc[UR48][R50.64], R13 ;  /* 0x0000000d32000986 */ /* 0x0003e2000c101530 */
[----:B------:R-:W-:Y:S01]  /*89a70*/  MOV.SPILL R19, UR43 ;  /* 0x0000002b00137c02 */ /* 0x000fe20009000f00 */
[----:B------:R-:W2:Y:S01]  /*89a80*/  LDCU UR43, c[0x0][0x398] ;  /* 0x00007300ff2b77ac */ /* 0x000ea20008000800 */
[----:B------:R-:W2:Y:S01]  /*89a90*/  LDCU UR14, c[0x0][0x398] ;  /* 0x00007300ff0e77ac */ /* 0x000ea20008000800 */
[C---:B0-----:R-:W-:Y:S01]  /*89aa0*/  IMAD.WIDE R52, R56.reuse, 0x2, R44 ;  /* 0x0000000238347825 */ /* 0x041fe200078e022c */
[----:B------:R-:W0:Y:S03]  /*89ab0*/  LDCU UR44, c[0x0][0x398] ;  /* 0x00007300ff2c77ac */ /* 0x000e260008000800 */
[----:B------:R-:W-:Y:S01]  /*89ac0*/  IMAD.WIDE R54, R56, 0x2, R46 ;  /* 0x0000000238367825 */ /* 0x000fe200078e022e */
[----:B-1----:R-:W4:Y:S04]  /*89ad0*/  LDL.LU R13, [R1+0xcc] ;  /* 0x0000cc00010d7983 */ /* 0x002f280000300800 */
[----:B------:R1:W-:Y:S04]  /*89ae0*/  @P2 STG.E.U16 desc[UR48][R52.64], R57 ;  /* 0x0000003934002986 */ /* 0x0003e8000c101530 */
[----:B---3--:R3:W-:Y:S01]  /*89af0*/  @P5 STG.E.U16 desc[UR48][R54.64], R8 ;  /* 0x0000000836005986 */ /* 0x0087e2000c101530 */
[----:B-1----:R-:W-:-:S03]  /*89b00*/  PRMT R52, R8, 0x7632, R52 ;  /* 0x0000763208347816 */ /* 0x002fc60000000034 */
[----:B---3--:R-:W3:Y:S01]  /*89b10*/  LDL.LU R8, [R1+0xbc] ;  /* 0x0000bc0001087983 */ /* 0x008ee20000300800 */
[----:B------:R-:W-:Y:S01]  /*89b20*/  ISETP.LT.AND P0, PT, R6, UR50, !P4 ;  /* 0x0000003206007c0c */ /* 0x000fe2000e701270 */
[----:B------:R-:W1:Y:S01]  /*89b30*/  LDCU.64 UR50, c[0x0][0x398] ;  /* 0x00007300ff3277ac */ /* 0x000e620008000a00 */
[C---:B------:R-:W-:Y:S01]  /*89b40*/  IMAD.WIDE R50, R56.reuse, 0x2, R48 ;  /* 0x0000000238327825 */ /* 0x040fe200078e0230 */
[----:B------:R-:W3:Y:S03]  /*89b50*/  LDL.LU R16, [R1+0xac] ;  /* 0x0000ac0001107983 */ /* 0x000ee60000300800 */
[----:B------:R-:W-:Y:S01]  /*89b60*/  VIADD R54, R56, UR60 ;  /* 0x0000003c38367c36 */ /* 0x000fe20008000000 */
[----:B------:R-:W-:Y:S01]  /*89b70*/  ISETP.LT.AND P6, PT, R11, UR5, !P4 ;  /* 0x000000050b007c0c */ /* 0x000fe2000e7c1270 */
[----:B------:R0:W-:Y:S01]  /*89b80*/  @P1 STG.E.U16 desc[UR48][R50.64], R52 ;  /* 0x0000003432001986 */ /* 0x0001e2000c101530 */
[----:B------:R-:W-:-:S02]  /*89b90*/  ISETP.LT.AND P1, PT, R5, UR61, !P4 ;  /* 0x0000003d05007c0c */ /* 0x000fc4000e721270 */
[----:B--2---:R-:W-:Y:S01]  /*89ba0*/  ISETP.LT.AND P5, PT, R9, UR46, !P4 ;  /* 0x0000002e09007c0c */ /* 0x004fe2000e7a1270 */
[----:B------:R-:W-:Y:S02]  /*89bb0*/  VIADD R55, R0, 0x9 ;  /* 0x0000000900377836 */ /* 0x000fe40000000000 */
[----:B0-----:R-:W-:-:S04]  /*89bc0*/  IMAD.WIDE R50, R54, 0x2, R2 ;  /* 0x0000000236327825 */ /* 0x001fc800078e0202 */
[----:B------:R-:W-:Y:S01]  /*89bd0*/  IMAD.WIDE R52, R54, 0x2, R20 ;  /* 0x0000000236347825 */ /* 0x000fe200078e0214 */
[----:B------:R-:W-:Y:S02]  /*89be0*/  ISETP.GE.AND P2, PT, R55, UR30, PT ;  /* 0x0000001e37007c0c */ /* 0x000fe4000bf46270 */
[----:B----4-:R-:W-:Y:S01]  /*89bf0*/  PRMT R56, R7, 0x7632, R56 ;  /* 0x0000763207387816 */ /* 0x010fe20000000038 */
[----:B------:R0:W-:Y:S01]  /*89c00*/  @P0 STG.E.U16 desc[UR48][R50.64], R7 ;  /* 0x0000000732000986 */ /* 0x0001e2000c101530 */
[----:B-1----:R-:W-:Y:S01]  /*89c10*/  ISETP.LT.AND P0, PT, R10, UR50, !P4 ;  /* 0x000000320a007c0c */ /* 0x002fe2000e701270 */
[----:B------:R-:W-:Y:S01]  /*89c20*/  UMOV UR5, UR53 ;  /* 0x0000003500057c82 */ /* 0x000fe20008000000 */
[----:B------:R-:W-:Y:S01]  /*89c30*/  UMOV UR46, UR52 ;  /* 0x00000034002e7c82 */ /* 0x000fe20008000000 */
[----:B------:R1:W-:Y:S01]  /*89c40*/  @P6 STG.E.U16 desc[UR48][R52.64], R56 ;  /* 0x0000003834006986 */ /* 0x0003e2000c101530 */
[----:B------:R-:W2:Y:S01]  /*89c50*/  LDCU.64 UR52, c[0x0][0x398] ;  /* 0x00007300ff3477ac */ /* 0x000ea20008000a00 */
[----:B------:R-:W-:Y:S01]  /*89c60*/  UMOV UR60, UR55 ;  /* 0x00000037003c7c82 */ /* 0x000fe20008000000 */
[----:B------:R-:W-:Y:S01]  /*89c70*/  UMOV UR61, UR57 ;  /* 0x00000039003d7c82 */ /* 0x000fe20008000000 */
[----:B------:R-:W-:Y:S01]  /*89c80*/  MOV.SPILL R18, UR32 ;  /* 0x0000002000127c02 */ /* 0x000fe20009000f00 */
[----:B0-----:R-:W4:Y:S01]  /*89c90*/  LDL.LU R7, [R1+0x90] ;  /* 0x0000900001077983 */ /* 0x001f220000300800 */
[C---:B------:R-:W-:Y:S01]  /*89ca0*/  IMAD.WIDE R50, R54.reuse, 0x2, R22 ;  /* 0x0000000236327825 */ /* 0x040fe200078e0216 */
[----:B------:R-:W-:Y:S01]  /*89cb0*/  UMOV UR10, UR6 ;  /* 0x00000006000a7c82 */ /* 0x000fe20008000000 */
[----:B------:R-:W0:Y:S02]  /*89cc0*/  LDCU UR30, c[0x0][0x398] ;  /* 0x00007300ff1e77ac */ /* 0x000e240008000800 */
[----:B-1----:R-:W-:Y:S01]  /*89cd0*/  IMAD.WIDE R52, R54, 0x2, R24 ;  /* 0x0000000236347825 */ /* 0x002fe200078e0218 */
[----:B------:R-:W-:Y:S01]  /*89ce0*/  PRMT R55, R13, 0x7632, R55 ;  /* 0x000076320d377816 */ /* 0x000fe20000000037 */
[----:B------:R1:W-:Y:S01]  /*89cf0*/  @P1 STG.E.U16 desc[UR48][R50.64], R13 ;  /* 0x0000000d32001986 */ /* 0x0003e2000c101530 */
[----:B---3--:R-:W-:-:S03]  /*89d00*/  PRMT R56, R8, 0x7632, R56 ;  /* 0x0000763208387816 */ /* 0x008fc60000000038 */
[----:B-1----:R-:W3:Y:S01]  /*89d10*/  LDL.LU R13, [R1+0x80] ;  /* 0x00008000010d7983 */ /* 0x002ee20000300800 */
[----:B------:R-:W-:Y:S01]  /*89d20*/  IMAD.WIDE R50, R54, 0x2, R26 ;  /* 0x0000000236327825 */ /* 0x000fe200078e021a */
[----:B------:R-:W-:Y:S01]  /*89d30*/  ISETP.LT.AND P6, PT, R14, UR64, !P4 ;  /* 0x000000400e007c0c */ /* 0x000fe2000e7c1270 */
[----:B------:R-:W-:Y:S01]  /*89d40*/  UMOV UR50, UR54 ;  /* 0x0000003600327c82 */ /* 0x000fe20008000000 */
[----:B------:R-:W-:Y:S01]  /*89d50*/  @P5 STG.E.U16 desc[UR48][R52.64], R55 ;  /* 0x0000003734005986 */ /* 0x000fe2000c101530 */
[----:B------:R-:W1:Y:S03]  /*89d60*/  LDCU.64 UR54, c[0x0][0x398] ;  /* 0x00007300ff3677ac */ /* 0x000e660008000a00 */
[----:B------:R0:W-:Y:S01]  /*89d70*/  @P0 STG.E.U16 desc[UR48][R50.64], R8 ;  /* 0x0000000832000986 */ /* 0x0001e2000c101530 */
[----:B------:R-:W1:Y:S01]  /*89d80*/  LDCU.64 UR56, c[0x0][0x398] ;  /* 0x00007300ff3877ac */ /* 0x000e620008000a00 */
[----:B------:R-:W-:Y:S01]  /*89d90*/  UMOV UR32, UR59 ;  /* 0x0000003b00207c82 */ /* 0x000fe20008000000 */
[----:B------:R-:W1:Y:S01]  /*89da0*/  LDCU UR6, c[0x0][0x398] ;  /* 0x00007300ff0677ac */ /* 0x000e620008000800 */
[----:B0-----:R-:W4:Y:S01]  /*89db0*/  LDL.LU R8, [R1+0x70] ;  /* 0x0000700001087983 */ /* 0x001f220000300800 */
[----:B------:R-:W-:Y:S01]  /*89dc0*/  ISETP.LT.AND P5, PT, R4, UR65, !P4 ;  /* 0x0000004104007c0c */ /* 0x000fe2000e7a1270 */
[----:B------:R-:W-:Y:S01]  /*89dd0*/  IMAD.WIDE R52, R54, 0x2, R44 ;  /* 0x0000000236347825 */ /* 0x000fe200078e022c */
[----:B------:R-:W-:Y:S01]  /*89de0*/  ISETP.LT.AND P4, PT, R12, UR66, !P4 ;  /* 0x000000420c007c0c */ /* 0x000fe2000e781270 */
[----:B------:R-:W4:Y:S02]  /*89df0*/  LDL.LU R31, [R1+0x60] ;  /* 0x00006000011f7983 */ /* 0x000f240000300800 */
[----:B------:R-:W-:-:S02]  /*89e00*/  VIADD R55, R0, 0xa ;  /* 0x0000000a00377836 */ /* 0x000fc40000000000 */
[----:B------:R0:W-:Y:S01]  /*89e10*/  @P6 STG.E.U16 desc[UR48][R52.64], R56 ;  /* 0x0000003834006986 */ /* 0x0001e2000c101530 */
[----:B------:R-:W-:Y:S01]  /*89e20*/  ISETP.LT.AND P6, PT, R6, UR68, !P3 ;  /* 0x0000004406007c0c */ /* 0x000fe2000dfc1270 */
[----:B------:R-:W-:Y:S01]  /*89e30*/  IMAD.WIDE R50, R54, 0x2, R48 ;  /* 0x0000000236327825 */ /* 0x000fe200078e0230 */
[----:B------:R-:W-:Y:S02]  /*89e40*/  ISETP.GE.AND P1, PT, R55, UR5, PT ;  /* 0x0000000537007c0c */ /* 0x000fe4000bf26270 */
[----:B------:R-:W-:Y:S01]  /*89e50*/  ISETP.LT.AND P0, PT, R11, UR69, !P3 ;  /* 0x000000450b007c0c */ /* 0x000fe2000df01270 */
[----:B------:R-:W1:Y:S01]  /*89e60*/  LDCU UR69, c[0x0][0x398] ;  /* 0x00007300ff4577ac */ /* 0x000e620008000800 */
[----:B------:R-:W-:Y:S01]  /*89e70*/  PRMT R55, R16, 0x7632, R55 ;  /* 0x0000763210377816 */ /* 0x000fe20000000037 */
[----:B0-----:R-:W-:Y:S01]  /*89e80*/  IMAD.WIDE R52, R54, 0x2, R46 ;  /* 0x0000000236347825 */ /* 0x001fe200078e022e */
[----:B---3--:R-:W-:-:S03]  /*89e90*/  PRMT R58, R13, 0x7632, R58 ;  /* 0x000076320d3a7816 */ /* 0x008fc6000000003a */
[----:B------:R-:W-:Y:S01]  /*89ea0*/  VIADD R54, R54, UR73 ;  /* 0x0000004936367c36 */ /* 0x000fe20008000000 */
[----:B------:R0:W-:Y:S01]  /*89eb0*/  @P5 STG.E.U16 desc[UR48][R52.64], R16 ;  /* 0x0000001034005986 */ /* 0x0001e2000c101530 */
[----:B------:R-:W3:Y:S03]  /*89ec0*/  LDCU UR73, c[0x0][0x398] ;  /* 0x00007300ff4977ac */ /* 0x000ee60008000800 */
[----:B------:R1:W-:Y:S01]  /*89ed0*/  @P4 STG.E.U16 desc[UR48][R50.64], R55 ;  /* 0x0000003732004986 */ /* 0x0003e2000c101530 */
[----:B------:R-:W-:Y:S01]  /*89ee0*/  ISETP.LT.AND P4, PT, R5, UR75, !P3 ;  /* 0x0000004b05007c0c */ /* 0x000fe2000df81270 */
[----:B------:R-:W-:Y:S01]  /*89ef0*/  UMOV UR64, UR58 ;  /* 0x0000003a00407c82 */ /* 0x000fe20008000000 */
[----:B--2---:R-:W-:Y:S01]  /*89f00*/  ISETP.LT.AND P5, PT, R9, UR52, !P3 ;  /* 0x0000003409007c0c */ /* 0x004fe2000dfa1270 */
[C---:B------:R-:W-:Y:S01]  /*89f10*/  IMAD.WIDE R56, R54.reuse, 0x2, R26 ;  /* 0x0000000236387825 */ /* 0x040fe200078e021a */
[----:B------:R-:W2:Y:S01]  /*89f20*/  LDCU.64 UR58, c[0x0][0x398] ;  /* 0x00007300ff3a77ac */ /* 0x000ea20008000a00 */
[----:B0-----:R-:W2:Y:S01]  /*89f30*/  LDL.LU R16, [R1+0x50] ;  /* 0x0000500001107983 */ /* 0x001ea20000300800 */
[----:B------:R-:W-:Y:S01]  /*89f40*/  UMOV UR65, UR26 ;  /* 0x0000001a00417c82 */ /* 0x000fe20008000000 */
[----:B------:R-:W-:Y:S01]  /*89f50*/  UMOV UR68, UR24 ;  /* 0x0000001800447c82 */ /* 0x000fe20008000000 */
[----:B------:R-:W-:Y:S01]  /*89f60*/  UMOV UR66, UR16 ;  /* 0x0000001000427c82 */ /* 0x000fe20008000000 */
[----:B-1----:R-:W-:Y:S01]  /*89f70*/  IMAD.WIDE R50, R54, 0x2, R2 ;  /* 0x0000000236327825 */ /* 0x002fe200078e0202 */
[----:B----4-:R-:W-:Y:S01]  /*89f80*/  PRMT R55, R7, 0x7632, R55 ;  /* 0x0000763207377816 */ /* 0x010fe20000000037 */
[----:B------:R-:W0:Y:S03]  /*89f90*/  LDCU UR5, c[0x0][0x398] ;  /* 0x00007300ff0577ac */ /* 0x000e260008000800 */
[----:B------:R1:W-:Y:S01]  /*89fa0*/  @P6 STG.E.U16 desc[UR48][R50.64], R7 ;  /* 0x0000000732006986 */ /* 0x0003e2000c101530 */
[----:B------:R-:W-:Y:S01]  /*89fb0*/  ISETP.LT.AND P6, PT, R10, UR54, !P3 ;  /* 0x000000360a007c0c */ /* 0x000fe2000dfc1270 */
[C---:B------:R-:W-:Y:S01]  /*89fc0*/  IMAD.WIDE R52, R54.reuse, 0x2, R20 ;  /* 0x0000000236347825 */ /* 0x040fe200078e0214 */
[----:B------:R-:W-:Y:S01]  /*89fd0*/  UMOV UR52, UR50 ;  /* 0x0000003200347c82 */ /* 0x000fe20008000000 */
[----:B------:R-:W4:Y:S03]  /*89fe0*/  LDCU UR26, c[0x0][0x398] ;  /* 0x00007300ff1a77ac */ /* 0x000f260008000800 */
[----:B------:R0:W-:Y:S01]  /*89ff0*/  @P0 STG.E.U16 desc[UR48][R52.64], R55 ;  /* 0x0000003734000986 */ /* 0x0001e2000c101530 */
[----:B------:R-:W2:Y:S01]  /*8a000*/  LDCU UR24, c[0x0][0x398] ;  /* 0x00007300ff1877ac */ /* 0x000ea20008000800 */
[C---:B-1----:R-:W-:Y:S01]  /*8a010*/  IMAD.WIDE R50, R54.reuse, 0x2, R22 ;  /* 0x0000000236327825 */ /* 0x042fe200078e0216 */
[----:B------:R-:W1:Y:S04]  /*8a020*/  LDCU UR16, c[0x0][0x398] ;  /* 0x00007300ff1077ac */ /* 0x000e680008000800 */
[----:B------:R3:W-:Y:S01]  /*8a030*/  @P4 STG.E.U16 desc[UR48][R50.64], R13 ;  /* 0x0000000d32004986 */ /* 0x0007e2000c101530 */
[----:B------:R-:W-:Y:S01]  /*8a040*/  UMOV UR75, UR10 ;  /* 0x0000000a004b7c82 */ /* 0x000fe20008000000 */
[----:B0-----:R-:W-:Y:S01]  /*8a050*/  IMAD.WIDE R52, R54, 0x2, R24 ;  /* 0x0000000236347825 */ /* 0x001fe200078e0218 */
[----:B------:R-:W0:Y:S04]  /*8a060*/  LDCU UR50, c[0x0][0x398] ;  /* 0x00007300ff3277ac */ /* 0x000e280008000800 */
[----:B------:R-:W-:Y:S01]  /*8a070*/  @P5 STG.E.U16 desc[UR48][R52.64], R58 ;  /* 0x0000003a34005986 */ /* 0x000fe2000c101530 */
[----:B------:R-:W0:Y:S03]  /*8a080*/  LDCU UR54, c[0x0][0x398] ;  /* 0x00007300ff3677ac */ /* 0x000e260008000800 */
[----:B---3--:R-:W3:Y:S01]  /*8a090*/  LDL.LU R13, [R1+0x40] ;  /* 0x00004000010d7983 */ /* 0x008ee20000300800 */
[----:B------:R-:W-:Y:S01]  /*8a0a0*/  PRMT R51, R8, 0x7632, R51 ;  /* 0x0000763208337816 */ /* 0x000fe20000000033 */
[----:B------:R-:W-:Y:S01]  /*8a0b0*/  VIADD R55, R0, 0xb ;  /* 0x0000000b00377836 */ /* 0x000fe20000000000 */
[----:B------:R-:W-:Y:S01]  /*8a0c0*/  ISETP.LT.AND P4, PT, R14, UR77, !P3 ;  /* 0x0000004d0e007c0c */ /* 0x000fe2000df81270 */
[----:B------:R0:W-:Y:S01]  /*8a0d0*/  @P6 STG.E.U16 desc[UR48][R56.64], R8 ;  /* 0x0000000838006986 */ /* 0x0001e2000c101530 */
[----:B------:R-:W-:Y:S01]  /*8a0e0*/  VIADD R50, R54, UR76 ;  /* 0x0000004c36327c36 */ /* 0x000fe20008000000 */
[----:B------:R-:W1:Y:S02]  /*8a0f0*/  LDCU UR10, c[0x0][0x398] ;  /* 0x00007300ff0a77ac */ /* 0x000e640008000800 */
[----:B0-----:R-:W4:Y:S01]  /*8a100*/  LDL.LU R8, [R1+0x30] ;  /* 0x0000300001087983 */ /* 0x001f220000300800 */
[----:B------:R-:W-:Y:S01]  /*8a110*/  ISETP.LT.AND P5, PT, R4, UR73, !P3 ;  /* 0x0000004904007c0c */ /* 0x000fe2000dfa1270 */
[----:B------:R-:W-:Y:S01]  /*8a120*/  UMOV UR77, UR60 ;  /* 0x0000003c004d7c82 */ /* 0x000fe20008000000 */
[----:B------:R-:W-:Y:S01]  /*8a130*/  ISETP.GE.AND P0, PT, R55, UR57, PT ;  /* 0x0000003937007c0c */ /* 0x000fe2000bf06270 */
[----:B------:R-:W-:Y:S01]  /*8a140*/  UMOV UR57, UR61 ;  /* 0x0000003d00397c82 */ /* 0x000fe20008000000 */
[----:B------:R-:W-:Y:S01]  /*8a150*/  ISETP.LT.AND P3, PT, R12, UR69, !P3 ;  /* 0x000000450c007c0c */ /* 0x000fe2000df61270 */
[----:B------:R-:W0:Y:S01]  /*8a160*/  LDCU.64 UR60, c[0x0][0x398] ;  /* 0x00007300ff3c77ac */ /* 0x000e220008000a00 */
[----:B------:R-:W-:Y:S01]  /*8a170*/  ISETP.LT.AND P6, PT, R6, UR8, !P2 ;  /* 0x0000000806007c0c */ /* 0x000fe2000d7c1270 */
[----:B------:R-:W-:Y:S01]  /*8a180*/  IMAD.WIDE R56, R54, 0x2, R44 ;  /* 0x0000000236387825 */ /* 0x000fe200078e022c */
[----:B------:R-:W-:-:S03]  /*8a190*/  PRMT R58, R31, 0x7632, R58 ;  /* 0x000076321f3a7816 */ /* 0x000fc6000000003a */
[C---:B------:R-:W-:Y:S01]  /*8a1a0*/  IMAD.WIDE R52, R54.reuse, 0x2, R46 ;  /* 0x0000000236347825 */ /* 0x040fe200078e022e */
[----:B------:R0:W-:Y:S01]  /*8a1b0*/  @P4 STG.E.U16 desc[UR48][R56.64], R51 ;  /* 0x0000003338004986 */ /* 0x0001e2000c101530 */
[----:B------:R-:W-:Y:S01]  /*8a1c0*/  UMOV UR76, UR42 ;  /* 0x0000002a004c7c82 */ /* 0x000fe20008000000 */
[----:B------:R-:W1:Y:S01]  /*8a1d0*/  LDCU UR42, c[0x0][0x3b8] ;  /* 0x00007700ff2a77ac */ /* 0x000e620008000800 */
[----:B------:R-:W-:Y:S01]  /*8a1e0*/  IMAD.WIDE R54, R54, 0x2, R48 ;  /* 0x0000000236367825 */ /* 0x000fe200078e0230 */
[----:B------:R2:W-:Y:S01]  /*8a1f0*/  @P5 STG.E.U16 desc[UR48][R52.64], R31 ;  /* 0x0000001f34005986 */ /* 0x0005e2000c101530 */
[----:B------:R-:W-:Y:S01]  /*8a200*/  UMOV UR69, UR68 ;  /* 0x0000004400457c82 */ /* 0x000fe20008000000 */
[----:B------:R-:W-:Y:S02]  /*8a210*/  UMOV UR73, UR64 ;  /* 0x0000004000497c82 */ /* 0x000fe40008000000 */
[----:B------:R1:W-:Y:S01]  /*8a220*/  @P3 STG.E.U16 desc[UR48][R54.64], R58 ;  /* 0x0000003a36003986 */ /* 0x0003e2000c101530 */
[----:B------:R-:W-:Y:S01]  /*8a230*/  ISETP.LT.AND P3, PT, R11, UR62, !P2 ;  /* 0x0000003e0b007c0c */ /* 0x000fe2000d761270 */
[----:B------:R-:W2:Y:S01]  /*8a240*/  LDCU UR8, c[0x0][0x398] ;  /* 0x00007300ff0877ac */ /* 0x000ea20008000800 */
[----:B0-----:R-:W-:Y:S01]  /*8a250*/  IMAD.WIDE R56, R50, 0x2, R2 ;  /* 0x0000000232387825 */ /* 0x001fe200078e0202 */
[----:B--2---:R-:W-:-:S02]  /*8a260*/  ISETP.LT.AND P5, PT, R9, UR58, !P2 ;  /* 0x0000003a09007c0c */ /* 0x004fc4000d7a1270 */
[----:B------:R-:W-:Y:S01]  /*8a270*/  ISETP.LT.AND P4, PT, R10, UR60, !P2 ;  /* 0x0000003c0a007c0c */ /* 0x000fe2000d781270 */
[----:B------:R-:W-:-:S04]  /*8a280*/  IMAD.WIDE R52, R50, 0x2, R24 ;  /* 0x0000000232347825 */ /* 0x000fc800078e0218 */
[----:B-1----:R-:W-:Y:S01]  /*8a290*/  IMAD.WIDE R54, R50, 0x2, R22 ;  /* 0x0000000232367825 */ /* 0x002fe200078e0216 */
[----:B------:R0:W-:Y:S01]  /*8a2a0*/  @P6 STG.E.U16 desc[UR48][R56.64], R16 ;  /* 0x0000001038006986 */ /* 0x0001e2000c101530 */
[----:B------:R-:W-:Y:S02]  /*8a2b0*/  ISETP.LT.AND P6, PT, R5, UR63, !P2 ;  /* 0x0000003f05007c0c */ /* 0x000fe4000d7c1270 */
[----:B------:R-:W-:Y:S01]  /*8a2c0*/  PRMT R51, R16, 0x7632, R51 ;  /* 0x0000763210337816 */ /* 0x000fe20000000033 */
[----:B------:R-:W-:Y:S01]  /*8a2d0*/  UMOV UR68, UR65 ;  /* 0x0000004100447c82 */ /* 0x000fe20008000000 */
[----:B------:R-:W-:Y:S01]  /*8a2e0*/  MOV.SPILL R7, UR42 ;  /* 0x0000002a00077c02 */ /* 0x000fe20009000f00 */
[----:B------:R-:W1:Y:S01]  /*8a2f0*/  LDCU.64 UR64, c[0x0][0x398] ;  /* 0x00007300ff4077ac */ /* 0x000e620008000a00 */
[----:B------:R-:W2:Y:S01]  /*8a300*/  LDCU.64 UR62, c[0x0][0x398] ;  /* 0x00007300ff3e77ac */ /* 0x000ea20008000a00 */
[----:B0-----:R-:W2:Y:S01]  /*8a310*/  LDL.LU R16, [R1+0x94] ;  /* 0x0000940001107983 */ /* 0x001ea20000300800 */
[----:B------:R-:W-:-:S03]  /*8a320*/  IMAD.WIDE R56, R50, 0x2, R20 ;  /* 0x0000000232387825 */ /* 0x000fc600078e0214 */
[----:B------:R-:W2:Y:S04]  /*8a330*/  LDL.LU R31, [R1+0x84] ;  /* 0x00008400011f7983 */ /* 0x000ea80000300800 */
[----:B------:R0:W-:Y:S02]  /*8a340*/  @P3 STG.E.U16 desc[UR48][R56.64], R51 ;  /* 0x0000003338003986 */ /* 0x0001e4000c101530 */
[----:B0-----:R-:W-:Y:S01]  /*8a350*/  IMAD.WIDE R56, R50, 0x2, R26 ;  /* 0x0000000232387825 */ /* 0x001fe200078e021a */
[----:B---3--:R-:W-:Y:S01]  /*8a360*/  PRMT R58, R13, 0x7632, R58 ;  /* 0x000076320d3a7816 */ /* 0x008fe2000000003a */
[----:B------:R-:W-:Y:S04]  /*8a370*/  @P6 STG.E.U16 desc[UR48][R54.64], R13 ;  /* 0x0000000d36006986 */ /* 0x000fe8000c101530 */
[----:B------:R-:W-:Y:S04]  /*8a380*/  @P5 STG.E.U16 desc[UR48][R52.64], R58 ;  /* 0x0000003a34005986 */ /* 0x000fe8000c101530 */
[----:B----4-:R0:W-:Y:S02]  /*8a390*/  @P4 STG.E.U16 desc[UR48][R56.64], R8 ;  /* 0x0000000838004986 */ /* 0x0101e4000c101530 */
[----:B0-----:R-:W-:-:S02]  /*8a3a0*/  PRMT R56, R8, 0x7632, R56 ;  /* 0x0000763208387816 */ /* 0x001fc40000000038 */
[----:B------:R-:W3:Y:S01]  /*8a3b0*/  LDL.LU R8, [R1+0x74] ;  /* 0x0000740001087983 */ /* 0x000ee20000300800 */
[----:B------:R-:W-:Y:S01]  /*8a3c0*/  ISETP.LT.AND P3, PT, R14, UR67, !P2 ;  /* 0x000000430e007c0c */ /* 0x000fe2000d761270 */
[----:B------:R-:W-:Y:S01]  /*8a3d0*/  UMOV UR42, UR77 ;  /* 0x0000004d002a7c82 */ /* 0x000fe20008000000 */
[----:B------:R-:W-:Y:S01]  /*8a3e0*/  ISETP.LT.AND P5, PT, R4, UR72, !P2 ;  /* 0x0000004804007c0c */ /* 0x000fe2000d7a1270 */
[----:B------:R-:W-:Y:S01]  /*8a3f0*/  UMOV UR77, UR52 ;  /* 0x00000034004d7c82 */ /* 0x000fe20008000000 */
[----:B------:R-:W-:Y:S01]  /*8a400*/  ISETP.LT.AND P2, PT, R12, UR43, !P2 ;  /* 0x0000002b0c007c0c */ /* 0x000fe2000d741270 */
[----:B------:R-:W-:Y:S01]  /*8a410*/  UMOV UR52, UR73 ;  /* 0x0000004900347c82 */ /* 0x000fe20008000000 */
[----:B------:R-:W-:Y:S01]  /*8a420*/  UMOV UR73, UR66 ;  /* 0x0000004200497c82 */ /* 0x000fe20008000000 */
[----:B------:R-:W-:Y:S01]  /*8a430*/  ISETP.LT.AND P4, PT, R6, UR20, !P1 ;  /* 0x0000001406007c0c */ /* 0x000fe2000cf81270 */
[----:B------:R-:W0:Y:S01]  /*8a440*/  LDCU.64 UR66, c[0x0][0x398] ;  /* 0x00007300ff4277ac */ /* 0x000e220008000a00 */
[----:B------:R-:W-:Y:S01]  /*8a450*/  IMAD.WIDE R54, R50, 0x2, R44 ;  /* 0x0000000232367825 */ /* 0x000fe200078e022c */
[----:B------:R-:W-:-:S03]  /*8a460*/  PRMT R57, R61, 0x7632, R57 ;  /* 0x000076323d397816 */ /* 0x000fc60000000039 */
[C---:B------:R-:W-:Y:S02]  /*8a470*/  VIADD R58, R50.reuse, UR22 ;  /* 0x00000016323a7c36 */ /* 0x040fe40008000000 */
[----:B------:R-:W-:Y:S01]  /*8a480*/  IMAD.WIDE R52, R50, 0x2, R46 ;  /* 0x0000000232347825 */ /* 0x000fe200078e022e */
[----:B------:R4:W-:Y:S01]  /*8a490*/  @P3 STG.E.U16 desc[UR48][R54.64], R56 ;  /* 0x0000003836003986 */ /* 0x0009e2000c101530 */
[----:B------:R-:W-:Y:S02]  /*8a4a0*/  ISETP.LT.AND P6, PT, R5, UR18, !P1 ;  /* 0x0000001205007c0c */ /* 0x000fe4000cfc1270 */
[----:B--2---:R-:W-:Y:S01]  /*8a4b0*/  PRMT R30, R16, 0x7632, R30 ;  /* 0x00007632101e7816 */ /* 0x004fe2000000001e */
[----:B------:R-:W-:Y:S01]  /*8a4c0*/  IMAD.WIDE R50, R50, 0x2, R48 ;  /* 0x0000000232327825 */ /* 0x000fe200078e0230 */
[----:B------:R2:W-:Y:S01]  /*8a4d0*/  @P5 STG.E.U16 desc[UR48][R52.64], R61 ;  /* 0x0000003d34005986 */ /* 0x0005e2000c101530 */
[----:B------:R-:W-:Y:S02]  /*8a4e0*/  PRMT R15, R31, 0x7632, R15 ;  /* 0x000076321f0f7816 */ /* 0x000fe4000000000f */
[----:B----4-:R-:W-:Y:S01]  /*8a4f0*/  IMAD.WIDE R54, R58, 0x2, R2 ;  /* 0x000000023a367825 */ /* 0x010fe200078e0202 */
[----:B------:R4:W-:Y:S01]  /*8a500*/  @P2 STG.E.U16 desc[UR48][R50.64], R57 ;  /* 0x0000003932002986 */ /* 0x0009e2000c101530 */
[----:B------:R-:W-:Y:S01]  /*8a510*/  ISETP.LT.AND P2, PT, R11, UR12, !P1 ;  /* 0x0000000c0b007c0c */ /* 0x000fe2000cf41270 */
[----:B------:R-:W-:Y:S01]  /*8a520*/  UMOV UR43, UR76 ;  /* 0x0000004c002b7c82 */ /* 0x000fe20008000000 */
[----:B-1----:R-:W-:Y:S01]  /*8a530*/  ISETP.LT.AND P5, PT, R9, UR64, !P1 ;  /* 0x0000004009007c0c */ /* 0x002fe2000cfa1270 */
[----:B------:R1:W-:Y:S01]  /*8a540*/  @P4 STG.E.U16 desc[UR48][R54.64], R16 ;  /* 0x0000001036004986 */ /* 0x0003e2000c101530 */
[----:B------:R-:W-:Y:S01]  /*8a550*/  ISETP.LT.AND P4, PT, R10, UR62, !P1 ;  /* 0x0000003e0a007c0c */ /* 0x000fe2000cf81270 */
[----:B------:R-:W0:Y:S01]  /*8a560*/  LDCU UR18, c[0x0][0x398] ;  /* 0x00007300ff1277ac */ /* 0x000e220008000800 */
[----:B--2---:R-:W-:Y:S01]  /*8a570*/  IMAD.WIDE R52, R58, 0x2, R22 ;  /* 0x000000023a347825 */ /* 0x004fe200078e0216 */
[----:B------:R-:W-:Y:S01]  /*8a580*/  MOV.SPILL R61, UR56 ;  /* 0x00000038003d7c02 */ /* 0x000fe20009000f00 */
[----:B------:R-:W-:Y:S01]  /*8a590*/  UMOV UR58, UR68 ;  /* 0x00000044003a7c82 */ /* 0x000fe20008000000 */
[----:B------:R-:W-:Y:S01]  /*8a5a0*/  UMOV UR60, UR57 ;  /* 0x00000039003c7c82 */ /* 0x000fe20008000000 */
[----:B----4-:R-:W-:Y:S01]  /*8a5b0*/  VIADD R50, R0, 0xc ;  /* 0x0000000c00327836 */ /* 0x010fe20000000000 */
[----:B------:R-:W2:Y:S01]  /*8a5c0*/  LDCU UR12, c[0x0][0x398] ;  /* 0x00007300ff0c77ac */ /* 0x000ea20008000800 */
[----:B------:R-:W-:Y:S01]  /*8a5d0*/  IMAD.WIDE R56, R58, 0x2, R26 ;  /* 0x000000023a387825 */ /* 0x000fe200078e021a */
[----:B-1----:R-:W4:Y:S02]  /*8a5e0*/  LDL.LU R16, [R1+0x64] ;  /* 0x0000640001107983 */ /* 0x002f240000300800 */
[----:B0-----:R-:W-:Y:S01]  /*8a5f0*/  ISETP.GE.AND P3, PT, R50, UR67, PT ;  /* 0x0000004332007c0c */ /* 0x001fe2000bf66270 */
[C---:B------:R-:W-:Y:S01]  /*8a600*/  IMAD.WIDE R50, R58.reuse, 0x2, R20 ;  /* 0x000000023a327825 */ /* 0x040fe200078e0214 */
[----:B------:R-:W0:Y:S03]  /*8a610*/  LDCU UR22, c[0x0][0x398] ;  /* 0x00007300ff1677ac */ /* 0x000e260008000800 */
[----:B------:R-:W-:Y:S01]  /*8a620*/  IMAD.WIDE R54, R58, 0x2, R24 ;  /* 0x000000023a367825 */ /* 0x000fe200078e0218 */
[----:B------:R1:W-:Y:S01]  /*8a630*/  @P2 STG.E.U16 desc[UR48][R50.64], R30 ;  /* 0x0000001e32002986 */ /* 0x0003e2000c101530 */
[----:B------:R-:W-:Y:S01]  /*8a640*/  UMOV UR56, UR32 ;  /* 0x0000002000387c82 */ /* 0x000fe20008000000 */
[----:B------:R-:W-:Y:S01]  /*8a650*/  UMOV UR76, UR33 ;  /* 0x00000021004c7c82 */ /* 0x000fe20008000000 */
[----:B------:R-:W0:Y:S01]  /*8a660*/  LDCU.64 UR32, c[0x0][0x398] ;  /* 0x00007300ff2077ac */ /* 0x000e220008000a00 */
[----:B------:R2:W-:Y:S01]  /*8a670*/  @P6 STG.E.U16 desc[UR48][R52.64], R31 ;  /* 0x0000001f34006986 */ /* 0x0005e2000c101530 */
[----:B------:R-:W-:-:S03]  /*8a680*/  UMOV UR64, UR69 ;  /* 0x0000004500407c82 */ /* 0x000fc60008000000 */
[----:B------:R0:W-:Y:S01]  /*8a690*/  @P5 STG.E.U16 desc[UR48][R54.64], R15 ;  /* 0x0000000f36005986 */ /* 0x0001e2000c101530 */
[----:B------:R-:W-:Y:S01]  /*8a6a0*/  MOV.SPILL R59, UR18 ;  /* 0x00000012003b7c02 */ /* 0x000fe20009000f00 */
[----:B------:R-:W4:Y:S02]  /*8a6b0*/  LDCU.64 UR68, c[0x0][0x398] ;  /* 0x00007300ff4477ac */ /* 0x000f240008000a00 */
[----:B-1----:R-:W4:Y:S01]  /*8a6c0*/  LDL.LU R30, [R1+0x3110] ;  /* 0x00311000011e7983 */ /* 0x002f220000300800 */
[----:B------:R-:W1:Y:S03]  /*8a6d0*/  LDCU UR57, c[0x0][0x3b8] ;  /* 0x00007700ff3977ac */ /* 0x000e660008000800 */
[----:B--2---:R-:W2:Y:S01]  /*8a6e0*/  LDL.LU R31, [R1+0x310c] ;  /* 0x00310c00011f7983 */ /* 0x004ea20000300800 */
[----:B------:R-:W1:Y:S01]  /*8a6f0*/  LDCU UR20, c[0x0][0x398] ;  /* 0x00007300ff1477ac */ /* 0x000e620008000800 */
[----:B0-----:R-:W-:-:S02]  /*8a700*/  IMAD.WIDE R54, R58, 0x2, R44 ;  /* 0x000000023a367825 */ /* 0x001fc400078e022c */
[----:B------:R-:W2:Y:S04]  /*8a710*/  LDL.LU R15, [R1+0x44] ;  /* 0x00004400010f7983 */ /* 0x000ea80000300800 */
[----:B---3--:R0:W-:Y:S01]  /*8a720*/  @P4 STG.E.U16 desc[UR48][R56.64], R8 ;  /* 0x0000000838004986 */ /* 0x0081e2000c101530 */
[----:B------:R-:W-:Y:S02]  /*8a730*/  ISETP.LT.AND P4, PT, R14, UR34, !P1 ;  /* 0x000000220e007c0c */ /* 0x000fe4000cf81270 */
[----:B------:R-:W-:Y:S02]  /*8a740*/  ISETP.LT.AND P5, PT, R4, UR70, !P1 ;  /* 0x0000004604007c0c */ /* 0x000fe4000cfa1270 */
[----:B------:R-:W-:Y:S01]  /*8a750*/  ISETP.LT.AND P6, PT, R12, UR71, !P1 ;  /* 0x000000470c007c0c */ /* 0x000fe2000cfc1270 */
[----:B------:R-:W3:Y:S01]  /*8a760*/  LDCU.64 UR70, c[0x0][0x398] ;  /* 0x00007300ff4677ac */ /* 0x000ee20008000a00 */
[----:B0-----:R-:W-:Y:S01]  /*8a770*/  PRMT R57, R8, 0x7632, R57 ;  /* 0x0000763208397816 */ /* 0x001fe20000000039 */
[----:B------:R-:W-:Y:S01]  /*8a780*/  IMAD.WIDE R52, R58, 0x2, R46 ;  /* 0x000000023a347825 */ /* 0x000fe200078e022e */
[----:B------:R-:W3:Y:S01]  /*8a790*/  LDL.LU R8, [R1+0x34] ;  /* 0x0000340001087983 */ /* 0x000ee20000300800 */
[----:B------:R-:W-:-:S02]  /*8a7a0*/  ISETP.LT.AND P2, PT, R6, UR28, !P0 ;  /* 0x0000001c06007c0c */ /* 0x000fc4000c741270 */
[C---:B------:R-:W-:Y:S02]  /*8a7b0*/  IMAD.WIDE R50, R58.reuse, 0x2, R48 ;  /* 0x000000023a327825 */ /* 0x040fe400078e0230 */
[----:B------:R0:W-:Y:S01]  /*8a7c0*/  @P4 STG.E.U16 desc[UR48][R54.64], R57 ;  /* 0x0000003936004986 */ /* 0x0001e2000c101530 */
[----:B------:R-:W-:Y:S01]  /*8a7d0*/  UMOV UR62, UR33 ;  /* 0x00000021003e7c82 */ /* 0x000fe20008000000 */
[----:B------:R-:W-:Y:S01]  /*8a7e0*/  UMOV UR18, UR73 ;  /* 0x0000004900127c82 */ /* 0x000fe20008000000 */
[----:B------:R-:W-:Y:S01]  /*8a7f0*/  ISETP.LT.AND P1, PT, R11, UR14, !P0 ;  /* 0x0000000e0b007c0c */ /* 0x000fe2000c721270 */
[----:B------:R-:W-:Y:S01]  /*8a800*/  VIADD R58, R58, UR74 ;  /* 0x0000004a3a3a7c36 */ /* 0x000fe20008000000 */
[----:B------:R-:W-:Y:S01]  /*8a810*/  UMOV UR28, UR32 ;  /* 0x00000020001c7c82 */ /* 0x000fe20008000000 */
[----:B------:R-:W1:Y:S01]  /*8a820*/  LDCU.64 UR32, c[0x0][0x398] ;  /* 0x00007300ff2077ac */ /* 0x000e620008000a00 */
[----:B------:R-:W2:Y:S01]  /*8a830*/  LDCU.64 UR72, c[0x0][0x398] ;  /* 0x00007300ff4877ac */ /* 0x000ea20008000a00 */
[----:B0-----:R-:W3:Y:S01]  /*8a840*/  LDL.LU R57, [R1+0x54] ;  /* 0x0000540001397983 */ /* 0x001ee20000300800 */
[----:B-1----:R-:W-:Y:S01]  /*8a850*/  MOV.SPILL R13, UR57 ;  /* 0x00000039000d7c02 */ /* 0x002fe20009000f00 */
[----:B------:R-:W0:Y:S01]  /*8a860*/  LDCU UR14, c[0x0][0x398] ;  /* 0x00007300ff0e77ac */ /* 0x000e220008000800 */
[----:B------:R-:W1:Y:S01]  /*8a870*/  LDCU UR34, c[0x0][0x398] ;  /* 0x00007300ff2277ac */ /* 0x000e620008000800 */
[----:B------:R-:W-:Y:S01]  /*8a880*/  UMOV UR19, UR33 ;  /* 0x0000002100137c82 */ /* 0x000fe20008000000 */
[----:B------:R-:W-:-:S02]  /*8a890*/  R2UR.FILL UR33, R17 ;  /* 0x00000000112172ca */ /* 0x000fc400004e0000 */
[----:B----4-:R-:W-:Y:S01]  /*8a8a0*/  PRMT R56, R16, 0x7632, R56 ;  /* 0x0000763210387816 */ /* 0x010fe20000000038 */
[----:B------:R4:W-:Y:S01]  /*8a8b0*/  @P5 STG.E.U16 desc[UR48][R52.64], R16 ;  /* 0x0000001034005986 */ /* 0x0009e2000c101530 */
[----:B------:R-:W-:Y:S02]  /*8a8c0*/  ISETP.LT.AND P5, PT, R5, UR6, !P0 ;  /* 0x0000000605007c0c */ /* 0x000fe4000c7a1270 */
[----:B--2---:R-:W-:Y:S01]  /*8a8d0*/  PRMT R55, R15, 0x7632, R55 ;  /* 0x000076320f377816 */ /* 0x004fe20000000037 */
[----:B------:R2:W-:Y:S01]  /*8a8e0*/  @P6 STG.E.U16 desc[UR48][R50.64], R56 ;  /* 0x0000003832006986 */ /* 0x0005e2000c101530 */
[C---:B----4-:R-:W-:Y:S01]  /*8a8f0*/  IMAD.WIDE R52, R58.reuse, 0x2, R20 ;  /* 0x000000023a347825 */ /* 0x050fe200078e0214 */
[----:B---3--:R-:W-:Y:S02]  /*8a900*/  ISETP.LT.AND P6, PT, R9, UR70, !P0 ;  /* 0x0000004609007c0c */ /* 0x008fe4000c7c1270 */
[----:B------:R-:W-:Y:S01]  /*8a910*/  PRMT R54, R57, 0x7632, R54 ;  /* 0x0000763239367816 */ /* 0x000fe20000000036 */
[----:B--2---:R-:W-:Y:S01]  /*8a920*/  IMAD.WIDE R50, R58, 0x2, R2 ;  /* 0x000000023a327825 */ /* 0x004fe200078e0202 */
[----:B------:R-:W2:Y:S01]  /*8a930*/  LDL.LU R16, [R1+0x3108] ;  /* 0x0031080001107983 */ /* 0x000ea20000300800 */
[----:B------:R-:W-:Y:S01]  /*8a940*/  UMOV UR57, UR52 ;  /* 0x0000003400397c82 */ /* 0x000fe20008000000 */
[----:B------:R-:W-:Y:S01]  /*8a950*/  UMOV UR70, UR60 ;  /* 0x0000003c00467c82 */ /* 0x000fe20008000000 */
[----:B------:R-:W3:Y:S01]  /*8a960*/  LDCU UR6, c[0x0][0x398] ;  /* 0x00007300ff0677ac */ /* 0x000ee20008000800 */
[----:B------:R4:W-:Y:S01]  /*8a970*/  @P2 STG.E.U16 desc[UR48][R50.64], R57 ;  /* 0x0000003932002986 */ /* 0x0009e2000c101530 */
[----:B------:R-:W0:Y:S03]  /*8a980*/  LDCU UR52, c[0x0][0x398] ;  /* 0x00007300ff3477ac */ /* 0x000e260008000800 */
[----:B------:R1:W-:Y:S01]  /*8a990*/  @P1 STG.E.U16 desc[UR48][R52.64], R54 ;  /* 0x0000003634001986 */ /* 0x0003e2000c101530 */
[----:B------:R-:W-:-:S03]  /*8a9a0*/  ISETP.LT.AND P1, PT, R10, UR68, !P0 ;  /* 0x000000440a007c0c */ /* 0x000fc6000c721270 */
[----:B----4-:R-:W4:Y:S01]  /*8a9b0*/  LDL.LU R57, [R1+0x24] ;  /* 0x0000240001397983 */ /* 0x010f220000300800 */
[----:B------:R-:W-:Y:S01]  /*8a9c0*/  IMAD.WIDE R50, R58, 0x2, R22 ;  /* 0x000000023a327825 */ /* 0x000fe200078e0216 */
[----:B------:R-:W-:-:S03]  /*8a9d0*/  ISETP.LT.AND P2, PT, R14, UR36, !P0 ;  /* 0x000000240e007c0c */ /* 0x000fc6000c741270 */
[----:B-1----:R-:W-:Y:S01]  /*8a9e0*/  VIADD R54, R0, 0xd ;  /* 0x0000000d00367836 */ /* 0x002fe20000000000 */
[----:B------:R1:W-:Y:S01]  /*8a9f0*/  @P5 STG.E.U16 desc[UR48][R50.64], R15 ;  /* 0x0000000f32005986 */ /* 0x0003e2000c101530 */
[----:B------:R-:W-:Y:S01]  /*8aa00*/  IMAD.WIDE R52, R58, 0x2, R24 ;  /* 0x000000023a347825 */ /* 0x000fe200078e0218 */
[----:B------:R-:W-:Y:S01]  /*8aa10*/  UMOV UR36, UR32 ;  /* 0x0000002000247c82 */ /* 0x000fe20008000000 */
[----:B------:R-:W-:Y:S02]  /*8aa20*/  R2UR.FILL UR32, R18 ;  /* 0x00000000122072ca */ /* 0x000fe400004e0000 */
[----:B------:R-:W-:Y:S01]  /*8aa30*/  ISETP.GE.AND P4, PT, R54, UR73, PT ;  /* 0x0000004936007c0c */ /* 0x000fe2000bf86270 */
[----:B------:R-:W-:Y:S01]  /*8aa40*/  @P6 STG.E.U16 desc[UR48][R52.64], R55 ;  /* 0x0000003734006986 */ /* 0x000fe2000c101530 */
[----:B------:R-:W-:-:S03]  /*8aa50*/  PRMT R54, R8, 0x7632, R54 ;  /* 0x0000763208367816 */ /* 0x000fc60000000036 */
[----:B-1----:R-:W2:Y:S01]  /*8aa60*/  LDL.LU R15, [R1+0x98] ;  /* 0x00009800010f7983 */ /* 0x002ea20000300800 */
[----:B------:R-:W-:-:S03]  /*8aa70*/  IMAD.WIDE R50, R58, 0x2, R26 ;  /* 0x000000023a327825 */ /* 0x000fc600078e021a */
[----:B------:R-:W3:Y:S04]  /*8aa80*/  LDL.LU R17, [R1+0x3104] ;  /* 0x0031040001117983 */ /* 0x000ee80000300800 */
[----:B------:R-:W3:Y:S04]  /*8aa90*/  LDL.LU R18, [R1+0x3100] ;  /* 0x0031000001127983 */ /* 0x000ee80000300800 */
[----:B------:R1:W-:Y:S04]  /*8aaa0*/  @P1 STG.E.U16 desc[UR48][R50.64], R8 ;  /* 0x0000000832001986 */ /* 0x0003e8000c101530 */
[----:B-1----:R-:W3:Y:S01]  /*8aab0*/  LDL.LU R8, [R1+0x88] ;  /* 0x0000880001087983 */ /* 0x002ee20000300800 */
[----:B------:R-:W-:Y:S01]  /*8aac0*/  IMAD.WIDE R52, R58, 0x2, R44 ;  /* 0x000000023a347825 */ /* 0x000fe200078e022c */
[----:B------:R-:W-:Y:S01]  /*8aad0*/  ISETP.LT.AND P5, PT, R4, UR38, !P0 ;  /* 0x0000002604007c0c */ /* 0x000fe2000c7a1270 */
[----:B------:R-:W-:Y:S01]  /*8aae0*/  UMOV UR60, UR42 ;  /* 0x0000002a003c7c82 */ /* 0x000fe20008000000 */
[----:B------:R-:W-:Y:S01]  /*8aaf0*/  ISETP.LT.AND P0, PT, R12, UR40, !P0 ;  /* 0x000000280c007c0c */ /* 0x000fe2000c701270 */
[----:B------:R-:W-:Y:S01]  /*8ab00*/  VIADD R50, R58, UR32 ;  /* 0x000000203a327c36 */ /* 0x000fe20008000000 */
[----:B------:R1:W-:Y:S01]  /*8ab10*/  @P2 STG.E.U16 desc[UR48][R52.64], R54 ;  /* 0x0000003634002986 */ /* 0x0003e2000c101530 */
[----:B------:R-:W-:Y:S01]  /*8ab20*/  ISETP.LT.AND P2, PT, R6, UR26, !P3 ;  /* 0x0000001a06007c0c */ /* 0x000fe2000df41270 */
[----:B------:R-:W-:Y:S01]  /*8ab30*/  UMOV UR73, UR43 ;  /* 0x0000002b00497c82 */ /* 0x000fe20008000000 */
[----:B------:R-:W-:Y:S01]  /*8ab40*/  ISETP.LT.AND P1, PT, R11, UR24, !P3 ;  /* 0x000000180b007c0c */ /* 0x000fe2000df21270 */
[----:B------:R-:W0:Y:S01]  /*8ab50*/  LDCU.64 UR42, c[0x0][0x398] ;  /* 0x00007300ff2a77ac */ /* 0x000e220008000a00 */
[----:B------:R-:W-:Y:S01]  /*8ab60*/  ISETP.LT.AND P6, PT, R5, UR16, !P3 ;  /* 0x0000001005007c0c */ /* 0x000fe2000dfc1270 */
[----:B------:R-:W-:Y:S01]  /*8ab70*/  UMOV UR67, UR77 ;  /* 0x0000004d00437c82 */ /* 0x000fe20008000000 */
[----:B------:R-:W0:Y:S01]  /*8ab80*/  LDCU UR40, c[0x0][0x3b8] ;  /* 0x00007700ff2877ac */ /* 0x000e220008000800 */
[C---:B-1----:R-:W-:Y:S01]  /*8ab90*/  IMAD.WIDE R52, R58.reuse, 0x2, R46 ;  /* 0x000000023a347825 */ /* 0x042fe200078e022e */
[----:B------:R-:W1:Y:S03]  /*8aba0*/  LDCU UR32, c[0x0][0x398] ;  /* 0x00007300ff2077ac */ /* 0x000e660008000800 */
[----:B------:R-:W-:Y:S01]  /*8abb0*/  IMAD.WIDE R54, R58, 0x2, R48 ;  /* 0x000000023a367825 */ /* 0x000fe200078e0230 */
[----:B------:R-:W0:Y:S01]  /*8abc0*/  LDCU UR38, c[0x0][0x398] ;  /* 0x00007300ff2677ac */ /* 0x000e220008000800 */
[----:B----4-:R-:W-:Y:S01]  /*8abd0*/  PRMT R51, R57, 0x7632, R51 ;  /* 0x0000763239337816 */ /* 0x010fe20000000033 */
[----:B------:R4:W-:Y:S04]  /*8abe0*/  @P5 STG.E.U16 desc[UR48][R52.64], R57 ;  /* 0x0000003934005986 */ /* 0x0009e8000c101530 */
[----:B------:R0:W-:Y:S01]  /*8abf0*/  @P0 STG.E.U16 desc[UR48][R54.64], R51 ;  /* 0x0000003336000986 */ /* 0x0001e2000c101530 */
[----:B----4-:R-:W-:-:S04]  /*8ac00*/  IMAD.WIDE R52, R50, 0x2, R2 ;  /* 0x0000000232347825 */ /* 0x010fc800078e0202 */
[C---:B0-----:R-:W-:Y:S01]  /*8ac10*/  IMAD.WIDE R54, R50.reuse, 0x2, R20 ;  /* 0x0000000232367825 */ /* 0x041fe200078e0214 */
[----:B--2---:R-:W-:Y:S01]  /*8ac20*/  PRMT R51, R15, 0x7632, R51 ;  /* 0x000076320f337816 */ /* 0x004fe20000000033 */
[----:B------:R0:W-:Y:S04]  /*8ac30*/  @P2 STG.E.U16 desc[UR48][R52.64], R15 ;  /* 0x0000000f34002986 */ /* 0x0001e8000c101530 */
[----:B------:R-:W-:Y:S01]  /*8ac40*/  @P1 STG.E.U16 desc[UR48][R54.64], R51 ;  /* 0x0000003336001986 */ /* 0x000fe2000c101530 */
[----:B0-----:R-:W-:-:S03]  /*8ac50*/  IMAD.WIDE R52, R50, 0x2, R22 ;  /* 0x0000000232347825 */ /* 0x001fc600078e0216 */
[----:B------:R-:W2:Y:S04]  /*8ac60*/  LDL.LU R15, [R1+0x68] ;  /* 0x00006800010f7983 */ /* 0x000ea80000300800 */
[----:B---3--:R0:W-:Y:S04]  /*8ac70*/  @P6 STG.E.U16 desc[UR48][R52.64], R8 ;  /* 0x0000000834006986 */ /* 0x0081e8000c101530 */
[----:B0-----:R-:W3:Y:S01]  /*8ac80*/  LDL.LU R53, [R1+0x78] ;  /* 0x0000780001357983 */ /* 0x001ee20000300800 */
[----:B------:R-:W-:-:S03]  /*8ac90*/  PRMT R51, R8, 0x7632, R51 ;  /* 0x0000763208337816 */ /* 0x000fc60000000033 */
[----:B------:R-:W4:Y:S01]  /*8aca0*/  LDL.LU R8, [R1+0x58] ;  /* 0x0000580001087983 */ /* 0x000f220000300800 */
[----:B------:R-:W-:Y:S01]  /*8acb0*/  ISETP.LT.AND P0, PT, R9, UR36, !P3 ;  /* 0x0000002409007c0c */ /* 0x000fe2000df01270 */
[----:B------:R-:W-:Y:S01]  /*8acc0*/  UMOV UR26, UR42 ;  /* 0x0000002a001a7c82 */ /* 0x000fe20008000000 */
[----:B------:R-:W-:Y:S01]  /*8acd0*/  UMOV UR68, UR43 ;  /* 0x0000002b00447c82 */ /* 0x000fe20008000000 */
[----:B------:R-:W0:Y:S01]  /*8ace0*/  LDCU.64 UR42, c[0x0][0x398] ;  /* 0x00007300ff2a77ac */ /* 0x000e220008000a00 */
[----:B------:R-:W-:Y:S01]  /*8acf0*/  ISETP.LT.AND P5, PT, R10, UR28, !P3 ;  /* 0x0000001c0a007c0c */ /* 0x000fe2000dfa1270 */
[----:B------:R-:W-:Y:S01]  /*8ad00*/  IMAD.WIDE R54, R50, 0x2, R24 ;  /* 0x0000000232367825 */ /* 0x000fe200078e0218 */
[----:B------:R-:W-:-:S03]  /*8ad10*/  ISETP.LT.AND P2, PT, R14, UR5, !P3 ;  /* 0x000000050e007c0c */ /* 0x000fc6000df41270 */
[----:B------:R-:W-:Y:S01]  /*8ad20*/  IMAD.WIDE R56, R50, 0x2, R26 ;  /* 0x0000000232387825 */ /* 0x000fe200078e021a */
[----:B------:R-:W-:Y:S01]  /*8ad30*/  UMOV UR28, UR18 ;  /* 0x00000012001c7c82 */ /* 0x000fe20008000000 */
[----:B------:R-:W-:Y:S01]  /*8ad40*/  ISETP.LT.AND P6, PT, R6, UR12, !P4 ;  /* 0x0000000c06007c0c */ /* 0x000fe2000e7c1270 */
[----:B------:R-:W-:Y:S01]  /*8ad50*/  UMOV UR24, UR75 ;  /* 0x0000004b00187c82 */ /* 0x000fe20008000000 */
[----:B------:R1:W-:Y:S01]  /*8ad60*/  @P0 STG.E.U16 desc[UR48][R54.64], R51 ;  /* 0x0000003336000986 */ /* 0x0003e2000c101530 */
[----:B------:R-:W-:Y:S01]  /*8ad70*/  ISETP.LT.AND P0, PT, R4, UR30, !P3 ;  /* 0x0000001e04007c0c */ /* 0x000fe2000df01270 */
[----:B------:R-:W2:Y:S01]  /*8ad80*/  LDCU.64 UR74, c[0x0][0x398] ;  /* 0x00007300ff4a77ac */ /* 0x000ea20008000a00 */
[----:B------:R-:W-:Y:S01]  /*8ad90*/  ISETP.LT.AND P1, PT, R11, UR22, !P4 ;  /* 0x000000160b007c0c */ /* 0x000fe2000e721270 */
[----:B------:R-:W-:Y:S01]  /*8ada0*/  UMOV UR77, UR46 ;  /* 0x0000002e004d7c82 */ /* 0x000fe20008000000 */
[----:B------:R-:W2:Y:S01]  /*8adb0*/  LDCU UR5, c[0x0][0x398] ;  /* 0x00007300ff0577ac */ /* 0x000ea20008000800 */
[----:B0-----:R-:W-:Y:S01]  /*8adc0*/  UMOV UR16, UR43 ;  /* 0x0000002b00107c82 */ /* 0x001fe20008000000 */
[----:B-1----:R-:W-:Y:S01]  /*8add0*/  IMAD.WIDE R54, R50, 0x2, R46 ;  /* 0x0000000232367825 */ /* 0x002fe200078e022e */
[----:B------:R-:W-:Y:S01]  /*8ade0*/  UMOV UR18, UR42 ;  /* 0x0000002a00127c82 */ /* 0x000fe20008000000 */
[----:B------:R-:W-:Y:S01]  /*8adf0*/  R2UR.FILL UR43, R19 ;  /* 0x00000000132b72ca */ /* 0x000fe200004e0000 */
[----:B------:R-:W0:Y:S01]  /*8ae00*/  LDCU UR36, c[0x0][0x398] ;  /* 0x00007300ff2477ac */ /* 0x000e220008000800 */
[----:B------:R-:W4:Y:S01]  /*8ae10*/  LDL.LU R19, [R1+0x30fc] ;  /* 0x0030fc0001137983 */ /* 0x000f220000300800 */
[----:B------:R-:W-:-:S02]  /*8ae20*/  R2UR.FILL UR42, R7 ;  /* 0x00000000072a72ca */ /* 0x000fc400004e0000 */
[----:B------:R-:W-:Y:S01]  /*8ae30*/  ISETP.LT.AND P3, PT, R12, UR44, !P3 ;  /* 0x0000002c0c007c0c */ /* 0x000fe2000df61270 */
[----:B------:R-:W4:Y:S01]  /*8ae40*/  LDL.LU R7, [R1+0x30f8] ;  /* 0x0030f80001077983 */ /* 0x000f220000300800 */
[----:B------:R-:W-:Y:S01]  /*8ae50*/  VIADD R51, R0, 0xe ;  /* 0x0000000e00337836 */ /* 0x000fe20000000000 */
[----:B------:R-:W1:Y:S02]  /*8ae60*/  LDCU UR12, c[0x0][0x3b8] ;  /* 0x00007700ff0c77ac */ /* 0x000e640008000800 */
[----:B------:R-:W4:Y:S01]  /*8ae70*/  LDL.LU R6, [R1+0x30f4] ;  /* 0x0030f40001067983 */ /* 0x000f220000300800 */
[----:B--2---:R-:W-:-:S03]  /*8ae80*/  PRMT R58, R15, 0x7632, R58 ;  /* 0x000076320f3a7816 */ /* 0x004fc6000000003a */
[----:B---3--:R2:W-:Y:S01]  /*8ae90*/  @P5 STG.E.U16 desc[UR48][R56.64], R53 ;  /* 0x0000003538005986 */ /* 0x0085e2000c101530 */
[----:B------:R-:W-:Y:S01]  /*8aea0*/  UMOV UR30, UR19 ;  /* 0x00000013001e7c82 */ /* 0x000fe20008000000 */
[----:B------:R-:W3:Y:S01]  /*8aeb0*/  LDCU UR22, c[0x0][0x398] ;  /* 0x00007300ff1677ac */ /* 0x000ee20008000800 */
[----:B------:R-:W0:Y:S01]  /*8aec0*/  LDCU UR46, c[0x0][0x398] ;  /* 0x00007300ff2e77ac */ /* 0x000e220008000800 */
[----:B--2---:R-:W-:Y:S01]  /*8aed0*/  PRMT R56, R53, 0x7632, R56 ;  /* 0x0000763235387816 */ /* 0x004fe20000000038 */
[----:B------:R-:W-:-:S05]  /*8aee0*/  IMAD.WIDE R52, R50, 0x2, R44 ;  /* 0x0000000232347825 */ /* 0x000fca00078e022c */
[----:B------:R-:W-:Y:S04]  /*8aef0*/  @P2 STG.E.U16 desc[UR48][R52.64], R56 ;  /* 0x0000003834002986 */ /* 0x000fe8000c101530 */
[----:B------:R2:W-:Y:S04]  /*8af00*/  @P0 STG.E.U16 desc[UR48][R54.64], R15 ;  /* 0x0000000f36000986 */ /* 0x0005e8000c101530 */
[----:B--2---:R-:W2:Y:S01]  /*8af10*/  LDL.LU R15, [R1+0x48] ;  /* 0x00004800010f7983 */ /* 0x004ea20000300800 */
[C---:B------:R-:W-:Y:S01]  /*8af20*/  VIADD R56, R50.reuse, UR42 ;  /* 0x0000002a32387c36 */ /* 0x040fe20008000000 */
[----:B------:R-:W-:Y:S01]  /*8af30*/  ISETP.GE.AND P2, PT, R51, UR75, PT ;  /* 0x0000004b33007c0c */ /* 0x000fe2000bf46270 */
[----:B------:R-:W-:Y:S01]  /*8af40*/  IMAD.WIDE R50, R50, 0x2, R48 ;  /* 0x0000000232327825 */ /* 0x000fe200078e0230 */
[----:B----4-:R-:W-:-:S03]  /*8af50*/  PRMT R57, R8, 0x7632, R57 ;  /* 0x0000763208397816 */ /* 0x010fc60000000039 */
[C---:B------:R-:W-:Y:S01]  /*8af60*/  IMAD.WIDE R52, R56.reuse, 0x2, R2 ;  /* 0x0000000238347825 */ /* 0x040fe200078e0202 */
[----:B------:R-:W-:Y:S03]  /*8af70*/  @P3 STG.E.U16 desc[UR48][R50.64], R58 ;  /* 0x0000003a32003986 */ /* 0x000fe6000c101530 */
[C---:B------:R-:W-:Y:S01]  /*8af80*/  IMAD.WIDE R54, R56.reuse, 0x2, R20 ;  /* 0x0000000238367825 */ /* 0x040fe200078e0214 */
[----:B------:R4:W-:Y:S04]  /*8af90*/  @P6 STG.E.U16 desc[UR48][R52.64], R8 ;  /* 0x0000000834006986 */ /* 0x0009e8000c101530 */
[----:B------:R0:W-:Y:S04]  /*8afa0*/  @P1 STG.E.U16 desc[UR48][R54.64], R57 ;  /* 0x0000003936001986 */ /* 0x0001e8000c101530 */
[----:B----4-:R-:W4:Y:S04]  /*8afb0*/  LDL.LU R8, [R1+0x28] ;  /* 0x0000280001087983 */ /* 0x010f280000300800 */
[----:B0-----:R-:W3:Y:S01]  /*8afc0*/  LDL.LU R57, [R1+0x38] ;  /* 0x0000380001397983 */ /* 0x001ee20000300800 */
[----:B------:R-:W-:Y:S01]  /*8afd0*/  ISETP.LT.AND P0, PT, R5, UR8, !P4 ;  /* 0x0000000805007c0c */ /* 0x000fe2000e701270 */
[----:B------:R-:W-:Y:S01]  /*8afe0*/  IMAD.WIDE R52, R56, 0x2, R22 ;  /* 0x0000000238347825 */ /* 0x000fe200078e0216 */
[----:B------:R-:W-:Y:S01]  /*8aff0*/  ISETP.LT.AND P6, PT, R10, UR18, !P4 ;  /* 0x000000120a007c0c */ /* 0x000fe2000e7c1270 */
[----:B------:R-:W0:Y:S01]  /*8b000*/  LDCU.64 UR18, c[0x0][0x398] ;  /* 0x00007300ff1277ac */ /* 0x000e220008000a00 */
[----:B------:R-:W-:Y:S01]  /*8b010*/  ISETP.LT.AND P1, PT, R14, UR50, !P4 ;  /* 0x000000320e007c0c */ /* 0x000fe2000e721270 */
[----:B------:R-:W-:Y:S01]  /*8b020*/  UMOV UR50, UR56 ;  /* 0x0000003800327c82 */ /* 0x000fe20008000000 */
[----:B------:R-:W-:Y:S01]  /*8b030*/  UMOV UR44, UR28 ;  /* 0x0000001c002c7c82 */ /* 0x000fe20008000000 */
[----:B------:R-:W-:Y:S01]  /*8b040*/  UMOV UR28, UR64 ;  /* 0x00000040001c7c82 */ /* 0x000fe20008000000 */
[----:B------:R-:W-:Y:S01]  /*8b050*/  UMOV UR64, UR76 ;  /* 0x0000004c00407c82 */ /* 0x000fe20008000000 */
[----:B------:R-:W-:Y:S01]  /*8b060*/  ISETP.LT.AND P3, PT, R9, UR26, !P4 ;  /* 0x0000001a09007c0c */ /* 0x000fe2000e761270 */
[----:B------:R-:W-:Y:S01]  /*8b070*/  IMAD.WIDE R50, R56, 0x2, R24 ;  /* 0x0000000238327825 */ /* 0x000fe200078e0218 */
[----:B------:R-:W-:Y:S01]  /*8b080*/  ISETP.LT.AND P5, PT, R12, UR10, !P4 ;  /* 0x0000000a0c007c0c */ /* 0x000fe2000e7a1270 */
[----:B------:R-:W1:Y:S01]  /*8b090*/  LDCU UR8, c[0x0][0x398] ;  /* 0x00007300ff0877ac */ /* 0x000e620008000800 */
[----:B0-----:R-:W-:Y:S01]  /*8b0a0*/  UMOV UR76, UR18 ;  /* 0x00000012004c7c82 */ /* 0x001fe20008000000 */
[----:B------:R-:W-:Y:S01]  /*8b0b0*/  R2UR.FILL UR18, R59 ;  /* 0x000000003b1272ca */ /* 0x000fe200004e0000 */
[----:B------:R-:W-:Y:S01]  /*8b0c0*/  UMOV UR75, UR19 ;  /* 0x00000013004b7c82 */ /* 0x000fe20008000000 */
[----:B------:R-:W4:Y:S01]  /*8b0d0*/  LDL R59, [R1+0x18a4] ;  /* 0x0018a400013b7983 */ /* 0x000f220000100800 */
[----:B------:R-:W-:-:S03]  /*8b0e0*/  ISETP.LT.AND P4, PT, R4, UR54, !P4 ;  /* 0x0000003604007c0c */ /* 0x000fc6000e781270 */
[----:B--2---:R0:W-:Y:S01]  /*8b0f0*/  @P0 STG.E.U16 desc[UR48][R52.64], R15 ;  /* 0x0000000f34000986 */ /* 0x0041e2000c101530 */
[----:B------:R-:W-:Y:S01]  /*8b100*/  ISETP.LT.AND P0, PT, R4, UR20, !P2 ;  /* 0x0000001404007c0c */ /* 0x000fe2000d701270 */
[----:B------:R-:W-:Y:S01]  /*8b110*/  UMOV UR20, UR57 ;  /* 0x0000003900147c82 */ /* 0x000fe20008000000 */
[----:B------:R-:W2:Y:S01]  /*8b120*/  LDCU.64 UR56, c[0x0][0x398] ;  /* 0x00007300ff3877ac */ /* 0x000ea20008000a00 */
[----:B------:R-:W-:Y:S01]  /*8b130*/  PRMT R54, R15, 0x7632, R54 ;  /* 0x000076320f367816 */ /* 0x000fe20000000036 */
[----:B------:R-:W-:Y:S01]  /*8b140*/  UMOV UR26, UR24 ;  /* 0x00000018001a7c82 */ /* 0x000fe20008000000 */
[----:B------:R-:W-:-:S03]  /*8b150*/  R2UR.FILL UR19, R60 ;  /* 0x000000003c1372ca */ /* 0x000fc600004e0000 */
[----:B------:R1:W-:Y:S01]  /*8b160*/  @P3 STG.E.U16 desc[UR48][R50.64], R54 ;  /* 0x0000003632003986 */ /* 0x0003e2000c101530 */
[----:B------:R-:W-:Y:S01]  /*8b170*/  ISETP.LT.AND P3, PT, R12, UR18, !P2 ;  /* 0x000000120c007c0c */ /* 0x000fe2000d761270 */
[----:B------:R-:W-:Y:S01]  /*8b180*/  UMOV UR54, UR16 ;  /* 0x0000001000367c82 */ /* 0x000fe20008000000 */
[----:B0-----:R-:W-:Y:S01]  /*8b190*/  IMAD.WIDE R52, R56, 0x2, R26 ;  /* 0x0000000238347825 */ /* 0x001fe200078e021a */
[----:B------:R-:W4:Y:S01]  /*8b1a0*/  LDL.LU R15, [R1+0x30f0] ;  /* 0x0030f000010f7983 */ /* 0x000f220000300800 */
[----:B------:R-:W0:Y:S03]  /*8b1b0*/  LDCU UR16, c[0x0][0x398] ;  /* 0x00007300ff1077ac */ /* 0x000e260008000800 */
[----:B------:R-:W4:Y:S01]  /*8b1c0*/  LDL.LU R12, [R1+0x30ec] ;  /* 0x0030ec00010c7983 */ /* 0x000f220000300800 */
[----:B------:R-:W0:Y:S01]  /*8b1d0*/  LDCU UR24, c[0x0][0x398] ;  /* 0x00007300ff1877ac */ /* 0x000e220008000800 */
[----:B--2---:R-:W-:Y:S01]  /*8b1e0*/  UMOV UR42, UR57 ;  /* 0x00000039002a7c82 */ /* 0x004fe20008000000 */
[----:B------:R-:W-:Y:S01]  /*8b1f0*/  UMOV UR18, UR56 ;  /* 0x0000003800127c82 */ /* 0x000fe20008000000 */
[----:B------:R-:W-:Y:S01]  /*8b200*/  R2UR.FILL UR57, R13 ;  /* 0x000000000d3972ca */ /* 0x000fe200004e0000 */
[----:B------:R-:W2:Y:S01]  /*8b210*/  LDCU UR10, c[0x0][0x398] ;  /* 0x00007300ff0a77ac */ /* 0x000ea20008000800 */
[----:B------:R-:W2:Y:S01]  /*8b220*/  LDL.LU R13, [R1+0x30e8] ;  /* 0x0030e800010d7983 */ /* 0x000ea20000300800 */
[----:B------:R-:W-:-:S03]  /*8b230*/  R2UR.FILL UR56, R61 ;  /* 0x000000003d3872ca */ /* 0x000fc600004e0000 */
[----:B------:R-:W2:Y:S01]  /*8b240*/  LDL.LU R61, [R1+0x9c] ;  /* 0x00009c00013d7983 */ /* 0x000ea20000300800 */
[C---:B-1----:R-:W-:Y:S01]  /*8b250*/  IMAD.WIDE R50, R56.reuse, 0x2, R44 ;  /* 0x0000000238327825 */ /* 0x042fe200078e022c */
[----:B---3--:R-:W-:Y:S02]  /*8b260*/  PRMT R54, R57, 0x7632, R54 ;  /* 0x0000763239367816 */ /* 0x008fe40000000036 */
[----:B------:R-:W-:Y:S04]  /*8b270*/  @P6 STG.E.U16 desc[UR48][R52.64], R57 ;  /* 0x0000003934006986 */ /* 0x000fe8000c101530 */
[----:B------:R1:W-:Y:S04]  /*8b280*/  @P1 STG.E.U16 desc[UR48][R50.64], R54 ;  /* 0x0000003632001986 */ /* 0x0003e8000c101530 */
[----:B------:R-:W3:Y:S01]  /*8b290*/  LDL.LU R60, [R1+0x8c] ;  /* 0x00008c00013c7983 */ /* 0x000ee20000300800 */
[----:B-1----:R-:W-:Y:S01]  /*8b2a0*/  IMAD.WIDE R50, R56, 0x2, R46 ;  /* 0x0000000238327825 */ /* 0x002fe200078e022e */
[----:B----4-:R-:W-:-:S04]  /*8b2b0*/  PRMT R54, R8, 0x7632, R54 ;  /* 0x0000763208367816 */ /* 0x010fc80000000036 */
[----:B------:R1:W-:Y:S04]  /*8b2c0*/  @P4 STG.E.U16 desc[UR48][R50.64], R8 ;  /* 0x0000000832004986 */ /* 0x0003e8000c101530 */
[----:B-1----:R-:W4:Y:S01]  /*8b2d0*/  LDL.LU R8, [R1+0x7c] ;  /* 0x00007c0001087983 */ /* 0x002f220000300800 */
[----:B------:R-:W-:Y:S01]  /*8b2e0*/  ISETP.LT.AND P6, PT, R59, UR6, !P2 ;  /* 0x000000063b007c0c */ /* 0x000fe2000d7c1270 */
[C---:B------:R-:W-:Y:S01]  /*8b2f0*/  IMAD.WIDE R52, R56.reuse, 0x2, R48 ;  /* 0x0000000238347825 */ /* 0x040fe200078e0230 */
[----:B------:R-:W-:Y:S01]  /*8b300*/  ISETP.LT.AND P1, PT, R11, UR14, !P2 ;  /* 0x0000000e0b007c0c */ /* 0x000fe2000d721270 */
[----:B------:R-:W1:Y:S02]  /*8b310*/  LDCU UR6, c[0x0][0x398] ;  /* 0x00007300ff0677ac */ /* 0x000e640008000800 */
[----:B------:R-:W-:Y:S01]  /*8b320*/  VIADD R57, R56, UR57 ;  /* 0x0000003938397c36 */ /* 0x000fe20008000000 */
[----:B------:R0:W-:Y:S01]  /*8b330*/  @P5 STG.E.U16 desc[UR48][R52.64], R54 ;  /* 0x0000003634005986 */ /* 0x0001e2000c101530 */
[----:B------:R-:W-:-:S02]  /*8b340*/  ISETP.LT.AND P5, PT, R5, UR34, !P2 ;  /* 0x0000002205007c0c */ /* 0x000fc4000d7a1270 */
[C---:B------:R-:W-:Y:S01]  /*8b350*/  IMAD.WIDE R50, R57.reuse, 0x2, R2 ;  /* 0x0000000239327825 */ /* 0x040fe200078e0202 */
[----:B------:R-:W-:Y:S02]  /*8b360*/  UMOV UR57, UR76 ;  /* 0x0000004c00397c82 */ /* 0x000fe40008000000 */
[----:B------:R-:W-:Y:S01]  /*8b370*/  ISETP.LT.AND P4, PT, R10, UR57, !P2 ;  /* 0x000000390a007c0c */ /* 0x000fe2000d781270 */
[----:B0-----:R-:W-:Y:S01]  /*8b380*/  IMAD.WIDE R52, R57, 0x2, R20 ;  /* 0x0000000239347825 */ /* 0x001fe200078e0214 */
[----:B--2---:R0:W-:Y:S01]  /*8b390*/  @P6 STG.E.U16 desc[UR48][R50.64], R61 ;  /* 0x0000003d32006986 */ /* 0x0041e2000c101530 */
[----:B------:R-:W-:Y:S02]  /*8b3a0*/  ISETP.LT.AND P6, PT, R9, UR18, !P2 ;  /* 0x0000001209007c0c */ /* 0x000fe4000d7c1270 */
[----:B------:R-:W-:Y:S02]  /*8b3b0*/  PRMT R55, R61, 0x7632, R55 ;  /* 0x000076323d377816 */ /* 0x000fe40000000037 */
[----:B---3--:R-:W-:Y:S01]  /*8b3c0*/  PRMT R58, R60, 0x7632, R58 ;  /* 0x000076323c3a7816 */ /* 0x008fe2000000003a */
[----:B0-----:R-:W-:-:S02]  /*8b3d0*/  IMAD.WIDE R50, R57, 0x2, R22 ;  /* 0x0000000239327825 */ /* 0x001fc400078e0216 */
[----:B------:R0:W-:Y:S01]  /*8b3e0*/  @P1 STG.E.U16 desc[UR48][R52.64], R55 ;  /* 0x0000003734001986 */ /* 0x0001e2000c101530 */
[----:B----4-:R-:W-:-:S03]  /*8b3f0*/  PRMT R56, R8, 0x7632, R56 ;  /* 0x0000763208387816 */ /* 0x010fc60000000038 */
[----:B------:R2:W-:Y:S01]  /*8b400*/  @P5 STG.E.U16 desc[UR48][R50.64], R60 ;  /* 0x0000003c32005986 */ /* 0x0005e2000c101530 */
[C---:B0-----:R-:W-:Y:S01]  /*8b410*/  IMAD.WIDE R52, R57.reuse, 0x2, R26 ;  /* 0x0000000239347825 */ /* 0x041fe200078e021a */
[----:B------:R-:W-:Y:S01]  /*8b420*/  UMOV UR14, UR77 ;  /* 0x0000004d000e7c82 */ /* 0x000fe20008000000 */
[----:B------:R-:W0:Y:S01]  /*8b430*/  LDCU.64 UR76, c[0x0][0x398] ;  /* 0x00007300ff4c77ac */ /* 0x000e220008000a00 */
[----:B------:R-:W3:Y:S01]  /*8b440*/  LDL R61, [R1+0x18d8] ;  /* 0x0018d800013d7983 */ /* 0x000ee20000100800 */
[----:B------:R-:W-:Y:S01]  /*8b450*/  VIADD R54, R0, 0xf ;  /* 0x0000000f00367836 */ /* 0x000fe20000000000 */
[----:B------:R-:W-:Y:S01]  /*8b460*/  UMOV UR57, UR20 ;  /* 0x0000001400397c82 */ /* 0x000fe20008000000 */
[----:B------:R-:W-:Y:S01]  /*8b470*/  UMOV UR34, UR44 ;  /* 0x0000002c00227c82 */ /* 0x000fe20008000000 */
[----:B------:R-:W4:Y:S01]  /*8b480*/  LDCU UR18, c[0x0][0x3b8] ;  /* 0x00007700ff1277ac */ /* 0x000f220008000800 */
[----:B--2---:R-:W-:Y:S01]  /*8b490*/  IMAD.WIDE R50, R57, 0x2, R24 ;  /* 0x0000000239327825 */ /* 0x004fe200078e0218 */
[----:B------:R-:W2:Y:S04]  /*8b4a0*/  LDL.LU R60, [R1+0x5c] ;  /* 0x00005c00013c7983 */ /* 0x000ea80000300800 */
[----:B------:R-:W-:Y:S04]  /*8b4b0*/  @P6 STG.E.U16 desc[UR48][R50.64], R58 ;  /* 0x0000003a32006986 */ /* 0x000fe8000c101530 */
[----:B------:R0:W-:Y:S04]  /*8b4c0*/  @P4 STG.E.U16 desc[UR48][R52.64], R8 ;  /* 0x0000000834004986 */ /* 0x0001e8000c101530 */
[----:B0-----:R-:W2:Y:S04]  /*8b4d0*/  LDL.LU R8, [R1+0x30e4] ;  /* 0x0030e40001087983 */ /* 0x001ea80000300800 */
[----:B------:R-:W2:Y:S01]  /*8b4e0*/  LDL.LU R53, [R1+0x6c] ;  /* 0x00006c0001357983 */ /* 0x000ea20000300800 */
[----:B------:R-:W-:-:S02]  /*8b4f0*/  ISETP.LT.AND P2, PT, R14, UR52, !P2 ;  /* 0x000000340e007c0c */ /* 0x000fc4000d741270 */
[----:B------:R-:W-:Y:S01]  /*8b500*/  ISETP.GE.AND P1, PT, R54, UR77, PT ;  /* 0x0000004d36007c0c */ /* 0x000fe2000bf26270 */
[----:B------:R-:W-:-:S03]  /*8b510*/  IMAD.WIDE R54, R57, 0x2, R44 ;  /* 0x0000000239367825 */ /* 0x000fc600078e022c */
[----:B------:R-:W-:Y:S01]  /*8b520*/  ISETP.LT.AND P4, PT, R59, UR22, !P1 ;  /* 0x000000163b007c0c */ /* 0x000fe2000cf81270 */
[----:B------:R-:W-:-:S06]  /*8b530*/  IMAD.WIDE R50, R57, 0x2, R46 ;  /* 0x0000000239327825 */ /* 0x000fcc00078e022e */
[----:B------:R0:W-:Y:S02]  /*8b540*/  @P2 STG.E.U16 desc[UR48][R54.64], R56 ;  /* 0x0000003836002986 */ /* 0x0001e4000c101530 */
[----:B0-----:R-:W-:Y:S02]  /*8b550*/  VIADD R54, R57, UR40 ;  /* 0x0000002839367c36 */ /* 0x001fe40008000000 */
[----:B--2---:R0:W-:Y:S01]  /*8b560*/  @P0 STG.E.U16 desc[UR48][R50.64], R53 ;  /* 0x0000003532000986 */ /* 0x0041e2000c101530 */
[----:B------:R-:W-:Y:S01]  /*8b570*/  PRMT R55, R53, 0x7632, R55 ;  /* 0x0000763235377816 */ /* 0x000fe20000000037 */
[----:B0-----:R-:W-:Y:S02]  /*8b580*/  IMAD.WIDE R50, R57, 0x2, R48 ;  /* 0x0000000239327825 */ /* 0x001fe400078e0230 */
[----:B------:R-:W2:Y:S02]  /*8b590*/  LDL.LU R57, [R1+0x4c] ;  /* 0x00004c0001397983 */ /* 0x000ea40000300800 */
[----:B------:R-:W-:-:S02]  /*8b5a0*/  IMAD.WIDE R52, R54, 0x2, R2 ;  /* 0x0000000236347825 */ /* 0x000fc400078e0202 */
[----:B------:R0:W-:Y:S04]  /*8b5b0*/  @P3 STG.E.U16 desc[UR48][R50.64], R55 ;  /* 0x0000003732003986 */ /* 0x0001e8000c101530 */
[----:B------:R0:W-:Y:S01]  /*8b5c0*/  @P4 STG.E.U16 desc[UR48][R52.64], R60 ;  /* 0x0000003c34004986 */ /* 0x0001e2000c101530 */
[----:B------:R-:W-:-:S03]  /*8b5d0*/  ISETP.LT.AND P4, PT, R4, UR46, !P1 ;  /* 0x0000002e04007c0c */ /* 0x000fc6000cf81270 */
[----:B------:R-:W4:Y:S01]  /*8b5e0*/  LDL.LU R4, [R1+0x3c] ;  /* 0x00003c0001047983 */ /* 0x000f220000300800 */
[----:B------:R-:W-:Y:S01]  /*8b5f0*/  UMOV UR20, UR28 ;  /* 0x0000001c00147c82 */ /* 0x000fe20008000000 */
[----:B------:R-:W-:Y:S01]  /*8b600*/  ISETP.LT.AND P5, PT, R10, UR66, !P1 ;  /* 0x000000420a007c0c */ /* 0x000fe2000cfa1270 */
[----:B------:R-:W-:Y:S01]  /*8b610*/  UMOV UR66, UR20 ;  /* 0x0000001400427c82 */ /* 0x000fe20008000000 */
[----:B------:R-:W-:Y:S01]  /*8b620*/  ISETP.LT.AND P2, PT, R9, UR72, !P1 ;  /* 0x0000004809007c0c */ /* 0x000fe2000cf41270 */
[----:B------:R-:W-:Y:S01]  /*8b630*/  UMOV UR72, UR30 ;  /* 0x0000001e00487c82 */ /* 0x000fe20008000000 */
[----:B------:R-:W-:Y:S01]  /*8b640*/  UMOV UR40, UR67 ;  /* 0x0000004300287c82 */ /* 0x000fe20008000000 */
[----:B------:R-:W-:Y:S01]  /*8b650*/  UMOV UR22, UR72 ;  /* 0x0000004800167c82 */ /* 0x000fe20008000000 */
[----:B------:R-:W-:Y:S01]  /*8b660*/  UMOV UR72, UR66 ;  /* 0x0000004200487c82 */ /* 0x000fe20008000000 */
[----:B------:R-:W-:Y:S01]  /*8b670*/  ISETP.LT.AND P0, PT, R11, UR5, !P1 ;  /* 0x000000050b007c0c */ /* 0x000fe2000cf01270 */
[----:B------:R-:W1:Y:S01]  /*8b680*/  LDCU.64 UR66, c[0x0][0x398] ;  /* 0x00007300ff4277ac */ /* 0x000e620008000a00 */
[----:B------:R-:W-:-:S02]  /*8b690*/  ISETP.LT.AND P3, PT, R5, UR32, !P1 ;  /* 0x0000002005007c0c */ /* 0x000fc4000cf61270 */
[----:B------:R-:W-:Y:S01]  /*8b6a0*/  PRMT R56, R60, 0x7632, R56 ;  /* 0x000076323c387816 */ /* 0x000fe20000000038 */
[C---:B0-----:R-:W-:Y:S01]  /*8b6b0*/  IMAD.WIDE R50, R54.reuse, 0x2, R20 ;  /* 0x0000000236327825 */ /* 0x041fe200078e0214 */
[----:B------:R-:W4:Y:S01]  /*8b6c0*/  LDL.LU R60, [R1+0x2c] ;  /* 0x00002c00013c7983 */ /* 0x000f220000300800 */
[----:B---3--:R-:W-:Y:S01]  /*8b6d0*/  ISETP.LT.AND P6, PT, R61, UR38, !P1 ;  /* 0x000000263d007c0c */ /* 0x008fe2000cfc1270 */
[----:B------:R-:W0:Y:S01]  /*8b6e0*/  LDCU UR28, c[0x0][0x398] ;  /* 0x00007300ff1c77ac */ /* 0x000e220008000800 */
[----:B------:R-:W-:Y:S01]  /*8b6f0*/  IMAD.WIDE R52, R54, 0x2, R22 ;  /* 0x0000000236347825 */ /* 0x000fe200078e0216 */
[----:B------:R-:W-:-:S03]  /*8b700*/  UMOV UR77, UR34 ;  /* 0x00000022004d7c82 */ /* 0x000fc60008000000 */
[----:B------:R3:W-:Y:S01]  /*8b710*/  @P0 STG.E.U16 desc[UR48][R50.64], R56 ;  /* 0x0000003832000986 */ /* 0x0007e2000c101530 */
[----:B------:R-:W-:Y:S01]  /*8b720*/  VIADD R55, R0, 0x10 ;  /* 0x0000001000377836 */ /* 0x000fe20000000000 */
[----:B--2---:R-:W-:Y:S02]  /*8b730*/  PRMT R58, R57, 0x7632, R58 ;  /* 0x00007632393a7816 */ /* 0x004fe4000000003a */
[----:B------:R2:W-:Y:S01]  /*8b740*/  @P3 STG.E.U16 desc[UR48][R52.64], R57 ;  /* 0x0000003934003986 */ /* 0x0005e2000c101530 */
[----:B---3--:R-:W-:Y:S01]  /*8b750*/  IMAD.WIDE R50, R54, 0x2, R24 ;  /* 0x0000000236327825 */ /* 0x008fe200078e0218 */
[----:B-1----:R-:W-:Y:S01]  /*8b760*/  ISETP.GE.AND P0, PT, R55, UR67, PT ;  /* 0x0000004337007c0c */ /* 0x002fe2000bf06270 */
[----:B------:R-:W1:Y:S03]  /*8b770*/  LDCU UR5, c[0x0][0x398] ;  /* 0x00007300ff0577ac */ /* 0x000e660008000800 */
[----:B------:R3:W-:Y:S01]  /*8b780*/  @P2 STG.E.U16 desc[UR48][R50.64], R58 ;  /* 0x0000003a32002986 */ /* 0x0007e2000c101530 */
[----:B------:R-:W-:Y:S01]  /*8b790*/  ISETP.LT.AND P1, PT, R14, UR36, !P1 ;  /* 0x000000240e007c0c */ /* 0x000fe2000cf21270 */
[----:B------:R-:W-:Y:S01]  /*8b7a0*/  UMOV UR44, UR26 ;  /* 0x0000001a002c7c82 */ /* 0x000fe20008000000 */
[----:B------:R-:W0:Y:S01]  /*8b7b0*/  LDCU UR30, c[0x0][0x398] ;  /* 0x00007300ff1e77ac */ /* 0x000e220008000800 */
[----:B--2---:R-:W-:Y:S01]  /*8b7c0*/  IMAD.WIDE R52, R54, 0x2, R26 ;  /* 0x0000000236347825 */ /* 0x004fe200078e021a */
[----:B----4-:R-:W-:Y:S01]  /*8b7d0*/  PRMT R55, R4, 0x7632, R55 ;  /* 0x0000763204377816 */ /* 0x010fe20000000037 */
[----:B------:R-:W-:Y:S01]  /*8b7e0*/  UMOV UR46, UR77 ;  /* 0x0000004d002e7c82 */ /* 0x000fe20008000000 */
[----:B------:R-:W2:Y:S02]  /*8b7f0*/  LDCU UR20, c[0x0][0x398] ;  /* 0x00007300ff1477ac */ /* 0x000ea40008000800 */
[----:B------:R4:W-:Y:S01]  /*8b800*/  @P5 STG.E.U16 desc[UR48][R52.64], R4 ;  /* 0x0000000434005986 */ /* 0x0009e2000c101530 */
[----:B------:R-:W-:Y:S01]  /*8b810*/  IMAD.WIDE R56, R54, 0x2, R44 ;  /* 0x0000000236387825 */ /* 0x000fe200078e022c */
[----:B------:R-:W-:Y:S01]  /*8b820*/  ISETP.LT.AND P2, PT, R59, UR6, !P0 ;  /* 0x000000063b007c0c */ /* 0x000fe2000c741270 */
[----:B------:R-:W-:Y:S01]  /*8b830*/  UMOV UR52, UR14 ;  /* 0x0000000e00347c82 */ /* 0x000fe20008000000 */
[----:B------:R-:W-:Y:S01]  /*8b840*/  ISETP.LT.AND P3, PT, R10, UR56, !P0 ;  /* 0x000000380a007c0c */ /* 0x000fe2000c761270 */
[----:B------:R-:W-:Y:S01]  /*8b850*/  UMOV UR32, UR42 ;  /* 0x0000002a00207c82 */ /* 0x000fe20008000000 */
[----:B------:R-:W0:Y:S01]  /*8b860*/  LDCU UR34, c[0x0][0x398] ;  /* 0x00007300ff2277ac */ /* 0x000e220008000800 */
[----:B---3--:R-:W-:Y:S01]  /*8b870*/  PRMT R51, R60, 0x7632, R51 ;  /* 0x000076323c337816 */ /* 0x008fe20000000033 */
[C---:B------:R-:W-:Y:S01]  /*8b880*/  VIADD R50, R54.reuse, UR12 ;  /* 0x0000000c36327c36 */ /* 0x040fe20008000000 */
[----:B------:R-:W3:Y:S01]  /*8b890*/  LDCU UR26, c[0x0][0x398] ;  /* 0x00007300ff1a77ac */ /* 0x000ee20008000800 */
[----:B----4-:R-:W4:Y:S01]  /*8b8a0*/  LDL.LU R4, [R1+0x2c0] ;  /* 0x0002c00001047983 */ /* 0x010f220000300800 */
[----:B------:R-:W-:-:S03]  /*8b8b0*/  IMAD.WIDE R52, R54, 0x2, R46 ;  /* 0x0000000236347825 */ /* 0x000fc600078e022e */
[----:B------:R0:W-:Y:S01]  /*8b8c0*/  @P1 STG.E.U16 desc[UR48][R56.64], R55 ;  /* 0x0000003738001986 */ /* 0x0001e2000c101530 */
[----:B------:R-:W-:Y:S01]  /*8b8d0*/  UMOV UR77, UR57 ;  /* 0x00000039004d7c82 */ /* 0x000fe20008000000 */
[----:B------:R-:W-:Y:S01]  /*8b8e0*/  UMOV UR56, UR22 ;  /* 0x0000001600387c82 */ /* 0x000fe20008000000 */
[----:B------:R-:W-:Y:S01]  /*8b8f0*/  ISETP.LT.AND P5, PT, R9, UR74, !P0 ;  /* 0x0000004a09007c0c */ /* 0x000fe2000c7a1270 */
[----:B------:R1:W-:Y:S01]  /*8b900*/  @P4 STG.E.U16 desc[UR48][R52.64], R60 ;  /* 0x0000003c34004986 */ /* 0x0003e2000c101530 */
[----:B------:R-:W-:Y:S01]  /*8b910*/  UMOV UR38, UR52 ;  /* 0x0000003400267c82 */ /* 0x000fe20008000000 */
[----:B------:R-:W2:Y:S01]  /*8b920*/  LDCU UR14, c[0x0][0x398] ;  /* 0x00007300ff0e77ac */ /* 0x000ea20008000800 */
[----:B------:R-:W2:Y:S01]  /*8b930*/  LDCU UR42, c[0x0][0x3b8] ;  /* 0x00007700ff2a77ac */ /* 0x000ea20008000800 */
[----:B0-----:R-:W2:Y:S01]  /*8b940*/  LDL.LU R57, [R1+0x10] ;  /* 0x0000100001397983 */ /* 0x001ea20000300800 */
[----:B------:R-:W-:Y:S01]  /*8b950*/  IMAD.WIDE R54, R54, 0x2, R48 ;  /* 0x0000000236367825 */ /* 0x000fe200078e0230 */
[----:B------:R-:W-:Y:S01]  /*8b960*/  UMOV UR57, UR50 ;  /* 0x0000003200397c82 */ /* 0x000fe20008000000 */
[----:B------:R-:W-:Y:S01]  /*8b970*/  ISETP.LT.AND P1, PT, R11, UR28, !P0 ;  /* 0x0000001c0b007c0c */ /* 0x000fe2000c721270 */
[----:B-1----:R-:W3:Y:S01]  /*8b980*/  LDL.LU R60, [R1] ;  /* 0x00000000013c7983 */ /* 0x002ee20000300800 */
[----:B------:R-:W-:Y:S01]  /*8b990*/  IMAD.WIDE R52, R50, 0x2, R2 ;  /* 0x0000000232347825 */ /* 0x000fe200078e0202 */
[----:B------:R-:W-:Y:S01]  /*8b9a0*/  ISETP.LT.AND P4, PT, R61, UR8, !P0 ;  /* 0x000000083d007c0c */ /* 0x000fe2000c781270 */
[----:B------:R-:W-:Y:S01]  /*8b9b0*/  UMOV UR67, UR32 ;  /* 0x0000002000437c82 */ /* 0x000fe20008000000 */
[----:B------:R-:W3:Y:S01]  /*8b9c0*/  LDL R58, [R1+0x18d4] ;  /* 0x0018d400013a7983 */ /* 0x000ee20000100800 */
[----:B------:R-:W-:Y:S01]  /*8b9d0*/  UMOV UR36, UR54 ;  /* 0x0000003600247c82 */ /* 0x000fe20008000000 */
[----:B------:R-:W0:Y:S02]  /*8b9e0*/  LDCU UR22, c[0x0][0x398] ;  /* 0x00007300ff1677ac */ /* 0x000e240008000800 */
[----:B------:R4:W-:Y:S01]  /*8b9f0*/  @P6 STG.E.U16 desc[UR48][R54.64], R51 ;  /* 0x0000003336006986 */ /* 0x0009e2000c101530 */
[----:B------:R-:W-:Y:S01]  /*8ba00*/  UMOV UR28, UR56 ;  /* 0x00000038001c7c82 */ /* 0x000fe20008000000 */
[----:B------:R-:W-:Y:S01]  /*8ba10*/  UMOV UR12, UR57 ;  /* 0x00000039000c7c82 */ /* 0x000fe20008000000 */
[----:B------:R-:W1:Y:S01]  /*8ba20*/  LDCU.64 UR56, c[0x0][0x398] ;  /* 0x00007300ff3877ac */ /* 0x000e620008000a00 */
[----:B------:R-:W-:Y:S01]  /*8ba30*/  UMOV UR32, UR40 ;  /* 0x0000002800207c82 */ /* 0x000fe20008000000 */
[----:B------:R-:W0:Y:S01]  /*8ba40*/  LDCU UR50, c[0x0][0x398] ;  /* 0x00007300ff3277ac */ /* 0x000e220008000800 */
[----:B------:R-:W0:Y:S01]  /*8ba50*/  LDCU UR52, c[0x0][0x398] ;  /* 0x00007300ff3477ac */ /* 0x000e220008000800 */
[----:B------:R-:W0:Y:S01]  /*8ba60*/  LDCU UR54, c[0x0][0x398] ;  /* 0x00007300ff3677ac */ /* 0x000e220008000800 */
[----:B------:R-:W0:Y:S01]  /*8ba70*/  LDCU UR6, c[0x0][0x398] ;  /* 0x00007300ff0677ac */ /* 0x000e220008000800 */
[----:B----4-:R-:W-:Y:S01]  /*8ba80*/  PRMT R51, R4, 0x7632, R51 ;  /* 0x0000763204337816 */ /* 0x010fe20000000033 */
[----:B------:R4:W-:Y:S04]  /*8ba90*/  @P2 STG.E.U16 desc[UR48][R52.64], R4 ;  /* 0x0000000434002986 */ /* 0x0009e8000c101530 */
[----:B----4-:R-:W4:Y:S01]  /*8baa0*/  LDL.LU R4, [R1+0x30e0] ;  /* 0x0030e00001047983 */ /* 0x010f220000300800 */
[----:B------:R-:W-:Y:S01]  /*8bab0*/  ISETP.LT.AND P6, PT, R5, UR16, !P0 ;  /* 0x0000001005007c0c */ /* 0x000fe2000c7c1270 */
[----:B------:R-:W-:Y:S01]  /*8bac0*/  IMAD.WIDE R54, R50, 0x2, R20 ;  /* 0x0000000232367825 */ /* 0x000fe200078e0214 */
[----:B------:R-:W-:-:S02]  /*8bad0*/  ISETP.LT.AND P2, PT, R14, UR24, !P0 ;  /* 0x000000180e007c0c */ /* 0x000fc4000c741270 */
[----:B--2---:R-:W-:Y:S01]  /*8bae0*/  PRMT R56, R57, 0x7632, R56 ;  /* 0x0000763239387816 */ /* 0x004fe20000000038 */
[----:B------:R-:W-:Y:S01]  /*8baf0*/  IMAD.WIDE R52, R50, 0x2, R22 ;  /* 0x0000000232347825 */ /* 0x000fe200078e0216 */
[----:B------:R2:W-:Y:S01]  /*8bb00*/  @P1 STG.E.U16 desc[UR48][R54.64], R51 ;  /* 0x0000003336001986 */ /* 0x0005e2000c101530 */
[----:B---3--:R-:W-:Y:S01]  /*8bb10*/  ISETP.LT.AND P0, PT, R58, UR10, !P0 ;  /* 0x0000000a3a007c0c */ /* 0x008fe2000c701270 */
[----:B------:R-:W-:-:S05]  /*8bb20*/  UMOV UR40, UR38 ;  /* 0x0000002600287c82 */ /* 0x000fca0008000000 */
[----:B------:R3:W-:Y:S01]  /*8bb30*/  @P6 STG.E.U16 desc[UR48][R52.64], R57 ;  /* 0x0000003934006986 */ /* 0x0007e2000c101530 */
[----:B--2---:R-:W-:Y:S01]  /*8bb40*/  VIADD R51, R0, 0x11 ;  /* 0x0000001100337836 */ /* 0x004fe20000000000 */
[----:B------:R-:W-:Y:S01]  /*8bb50*/  UMOV UR74, UR36 ;  /* 0x00000024004a7c82 */ /* 0x000fe20008000000 */
[C---:B------:R-:W-:Y:S01]  /*8bb60*/  IMAD.WIDE R54, R50.reuse, 0x2, R24 ;  /* 0x0000000232367825 */ /* 0x040fe200078e0218 */
[----:B------:R-:W-:Y:S01]  /*8bb70*/  UMOV UR38, UR72 ;  /* 0x0000004800267c82 */ /* 0x000fe20008000000 */
[----:B------:R-:W-:Y:S01]  /*8bb80*/  UMOV UR8, UR40 ;  /* 0x0000002800087c82 */ /* 0x000fe20008000000 */
[----:B-1----:R-:W-:Y:S01]  /*8bb90*/  ISETP.GE.AND P1, PT, R51, UR57, PT ;  /* 0x0000003933007c0c */ /* 0x002fe2000bf26270 */
[----:B------:R-:W1:Y:S01]  /*8bba0*/  LDCU UR36, c[0x0][0x398] ;  /* 0x00007300ff2477ac */ /* 0x000e620008000800 */
[----:B------:R2:W-:Y:S01]  /*8bbb0*/  @P5 STG.E.U16 desc[UR48][R54.64], R56 ;  /* 0x0000003836005986 */ /* 0x0005e2000c101530 */
[----:B---3--:R-:W-:Y:S01]  /*8bbc0*/  IMAD.WIDE R52, R50, 0x2, R26 ;  /* 0x0000000232347825 */ /* 0x008fe200078e021a */
[----:B------:R-:W-:Y:S01]  /*8bbd0*/  PRMT R51, R60, 0x7632, R51 ;  /* 0x000076323c337816 */ /* 0x000fe20000000033 */
[----:B------:R-:W-:Y:S01]  /*8bbe0*/  UMOV UR72, UR44 ;  /* 0x0000002c00487c82 */ /* 0x000fe20008000000 */
[----:B------:R-:W-:Y:S01]  /*8bbf0*/  UMOV UR24, UR64 ;  /* 0x0000004000187c82 */ /* 0x000fe20008000000 */
[----:B------:R-:W-:Y:S01]  /*8bc00*/  UMOV UR16, UR12 ;  /* 0x0000000c00107c82 */ /* 0x000fe20008000000 */
[----:B------:R3:W-:Y:S01]  /*8bc10*/  @P3 STG.E.U16 desc[UR48][R52.64], R60 ;  /* 0x0000003c34003986 */ /* 0x0007e2000c101530 */
[----:B------:R-:W0:Y:S01]  /*8bc20*/  LDCU UR40, c[0x0][0x3b8] ;  /* 0x00007700ff2877ac */ /* 0x000e220008000800 */
[----:B------:R-:W0:Y:S01]  /*8bc30*/  LDCU UR10, c[0x0][0x398] ;  /* 0x00007300ff0a77ac */ /* 0x000e220008000800 */
[----:B--2---:R-:W-:-:S04]  /*8bc40*/  IMAD.WIDE R54, R50, 0x2, R44 ;  /* 0x0000000232367825 */ /* 0x004fc800078e022c */
[C---:B------:R-:W-:Y:S01]  /*8bc50*/  IMAD.WIDE R56, R50.reuse, 0x2, R46 ;  /* 0x0000000232387825 */ /* 0x040fe200078e022e */
[----:B------:R2:W-:Y:S01]  /*8bc60*/  @P2 STG.E.U16 desc[UR48][R54.64], R51 ;  /* 0x0000003336002986 */ /* 0x0005e2000c101530 */
[----:B------:R-:W-:Y:S01]  /*8bc70*/  ISETP.LT.AND P2, PT, R59, UR5, !P1 ;  /* 0x000000053b007c0c */ /* 0x000fe2000cf41270 */
[----:B------:R-:W-:Y:S01]  /*8bc80*/  UMOV UR57, UR8 ;  /* 0x0000000800397c82 */ /* 0x000fe20008000000 */
[C---:B---3--:R-:W-:Y:S01]  /*8bc90*/  IMAD.WIDE R52, R50.reuse, 0x2, R48 ;  /* 0x0000000232347825 */ /* 0x048fe200078e0230 */
[----:B------:R-:W-:Y:S01]  /*8bca0*/  ISETP.LT.AND P6, PT, R61, UR26, !P1 ;  /* 0x0000001a3d007c0c */ /* 0x000fe2000cfc1270 */
[----:B------:R-:W-:Y:S01]  /*8bcb0*/  UMOV UR5, UR72 ;  /* 0x0000004800057c82 */ /* 0x000fe20008000000 */
[----:B------:R-:W-:Y:S01]  /*8bcc0*/  UMOV UR26, UR73 ;  /* 0x00000049001a7c82 */ /* 0x000fe20008000000 */
[----:B------:R-:W3:Y:S01]  /*8bcd0*/  LDCU.64 UR72, c[0x0][0x398] ;  /* 0x00007300ff4877ac */ /* 0x000ee20008000a00 */
[----:B------:R-:W-:Y:S01]  /*8bce0*/  ISETP.LT.AND P5, PT, R9, UR76, !P1 ;  /* 0x0000004c09007c0c */ /* 0x000fe2000cfa1270 */
[----:B------:R-:W0:Y:S01]  /*8bcf0*/  LDCU UR44, c[0x0][0x398] ;  /* 0x00007300ff2c77ac */ /* 0x000e220008000800 */
[----:B--2---:R-:W-:Y:S01]  /*8bd00*/  VIADD R51, R50, UR18 ;  /* 0x0000001232337c36 */ /* 0x004fe20008000000 */
[----:B------:R-:W-:Y:S01]  /*8bd10*/  ISETP.LT.AND P3, PT, R10, UR57, !P1 ;  /* 0x000000390a007c0c */ /* 0x000fe2000cf61270 */
[----:B------:R-:W-:-:S02]  /*8bd20*/  UMOV UR12, UR74 ;  /* 0x0000004a000c7c82 */ /* 0x000fc40008000000 */
[----:B------:R-:W-:Y:S01]  /*8bd30*/  IMAD.WIDE R54, R51, 0x2, R2 ;  /* 0x0000000233367825 */ /* 0x000fe200078e0202 */
[----:B------:R-:W2:Y:S01]  /*8bd40*/  LDCU UR64, c[0x0][0x398] ;  /* 0x00007300ff4077ac */ /* 0x000ea20008000800 */
[----:B----4-:R4:W-:Y:S01]  /*8bd50*/  @P0 STG.E.U16 desc[UR48][R56.64], R4 ;  /* 0x0000000438000986 */ /* 0x0109e2000c101530 */
[----:B------:R-:W-:Y:S01]  /*8bd60*/  ISETP.LT.AND P0, PT, R11, UR30, !P1 ;  /* 0x0000001e0b007c0c */ /* 0x000fe2000cf01270 */
[----:B------:R-:W0:Y:S01]  /*8bd70*/  LDCU UR8, c[0x0][0x398] ;  /* 0x00007300ff0877ac */ /* 0x000e220008000800 */
[----:B------:R-:W-:Y:S01]  /*8bd80*/  UMOV UR76, UR28 ;  /* 0x0000001c004c7c82 */ /* 0x000fe20008000000 */
[----:B------:R-:W0:Y:S01]  /*8bd90*/  LDCU UR18, c[0x0][0x398] ;  /* 0x00007300ff1277ac */ /* 0x000e220008000800 */
[----:B----4-:R-:W-:-:S05]  /*8bda0*/  PRMT R4, R4, 0x7632, R4 ;  /* 0x0000763204047816 */ /* 0x010fca0000000004 */
[----:B------:R4:W-:Y:S01]  /*8bdb0*/  @P4 STG.E.U16 desc[UR48][R52.64], R4 ;  /* 0x0000000434004986 */ /* 0x0009e2000c101530 */
[----:B------:R-:W-:-:S03]  /*8bdc0*/  ISETP.LT.AND P4, PT, R5, UR20, !P1 ;  /* 0x0000001405007c0c */ /* 0x000fc6000cf81270 */
[----:B------:R0:W-:Y:S01]  /*8bdd0*/  @P2 STG.E.U16 desc[UR48][R54.64], R8 ;  /* 0x0000000836002986 */ /* 0x0001e2000c101530 */
[----:B------:R-:W-:Y:S01]  /*8bde0*/  ISETP.LT.AND P2, PT, R14, UR14, !P1 ;  /* 0x0000000e0e007c0c */ /* 0x000fe2000cf41270 */
[----:B----4-:R-:W-:Y:S01]  /*8bdf0*/  IMAD.WIDE R52, R51, 0x2, R20 ;  /* 0x0000000233347825 */ /* 0x010fe200078e0214 */
[----:B0-----:R-:W-:-:S03]  /*8be00*/  PRMT R8, R8, 0x7632, R8 ;  /* 0x0000763208087816 */ /* 0x001fc60000000008 */
[C---:B------:R-:W-:Y:S01]  /*8be10*/  IMAD.WIDE R54, R51.reuse, 0x2, R22 ;  /* 0x0000000233367825 */ /* 0x040fe200078e0216 */
[----:B------:R-:W4:Y:S03]  /*8be20*/  LDL.LU R14, [R1+0x30dc] ;  /* 0x0030dc00010e7983 */ /* 0x000f260000300800 */
[----:B------:R-:W-:Y:S01]  /*8be30*/  VIADD R4, R0, 0x12 ;  /* 0x0000001200047836 */ /* 0x000fe20000000000 */
[----:B------:R0:W-:Y:S01]  /*8be40*/  @P0 STG.E.U16 desc[UR48][R52.64], R8 ;  /* 0x0000000834000986 */ /* 0x0001e2000c101530 */
[C---:B------:R-:W-:Y:S01]  /*8be50*/  IMAD.WIDE R56, R51.reuse, 0x2, R44 ;  /* 0x0000000233387825 */ /* 0x040fe200078e022c */
[----:B------:R-:W-:Y:S01]  /*8be60*/  UMOV UR57, UR12 ;  /* 0x0000000c00397c82 */ /* 0x000fe20008000000 */
[----:B------:R-:W-:Y:S01]  /*8be70*/  ISETP.LT.AND P1, PT, R58, UR34, !P1 ;  /* 0x000000223a007c0c */ /* 0x000fe2000cf21270 */
[----:B------:R1:W-:Y:S01]  /*8be80*/  @P4 STG.E.U16 desc[UR48][R54.64], R12 ;  /* 0x0000000c36004986 */ /* 0x0003e2000c101530 */
[----:B---3--:R-:W-:Y:S01]  /*8be90*/  ISETP.GE.AND P0, PT, R4, UR73, PT ;  /* 0x0000004904007c0c */ /* 0x008fe2000bf06270 */
[----:B------:R-:W3:Y:S01]  /*8bea0*/  LDCU UR12, c[0x0][0x398] ;  /* 0x00007300ff0c77ac */ /* 0x000ee20008000800 */
[----:B------:R-:W-:Y:S01]  /*8beb0*/  UMOV UR74, UR46 ;  /* 0x0000002e004a7c82 */ /* 0x000fe20008000000 */
[----:B------:R-:W-:Y:S01]  /*8bec0*/  UMOV UR20, UR16 ;  /* 0x0000001000147c82 */ /* 0x000fe20008000000 */
[C---:B0-----:R-:W-:Y:S01]  /*8bed0*/  IMAD.WIDE R52, R51.reuse, 0x2, R24 ;  /* 0x0000000233347825 */ /* 0x041fe200078e0218 */
[----:B------:R-:W-:Y:S01]  /*8bee0*/  UMOV UR28, UR38 ;  /* 0x00000026001c7c82 */ /* 0x000fe20008000000 */
[----:B------:R-:W0:Y:S01]  /*8bef0*/  LDCU UR14, c[0x0][0x398] ;  /* 0x00007300ff0e77ac */ /* 0x000e220008000800 */
[----:B-1----:R-:W-:Y:S01]  /*8bf00*/  PRMT R12, R12, 0x7632, R12 ;  /* 0x000076320c0c7816 */ /* 0x002fe2000000000c */
[----:B------:R-:W-:Y:S01]  /*8bf10*/  IMAD.WIDE R54, R51, 0x2, R26 ;  /* 0x0000000233367825 */ /* 0x000fe200078e021a */
[----:B------:R-:W-:-:S02]  /*8bf20*/  PRMT R4, R15, 0x7632, R4 ;  /* 0x000076320f047816 */ /* 0x000fc40000000004 */
[----:B------:R-:W-:Y:S01]  /*8bf30*/  PRMT R8, R16, 0x7632, R8 ;  /* 0x0000763210087816 */ /* 0x000fe20000000008 */
[----:B------:R1:W-:Y:S01]  /*8bf40*/  @P5 STG.E.U16 desc[UR48][R52.64], R12 ;  /* 0x0000000c34005986 */ /* 0x0003e2000c101530 */
[----:B------:R-:W-:Y:S01]  /*8bf50*/  ISETP.LT.AND P5, PT, R9, UR66, !P0 ;  /* 0x0000004209007c0c */ /* 0x000fe2000c7a1270 */
[----:B------:R-:W-:Y:S01]  /*8bf60*/  UMOV UR34, UR24 ;  /* 0x0000001800227c82 */ /* 0x000fe20008000000 */
[----:B------:R-:W-:Y:S01]  /*8bf70*/  UMOV UR73, UR32 ;  /* 0x0000002000497c82 */ /* 0x000fe20008000000 */
[----:B------:R0:W-:Y:S01]  /*8bf80*/  @P3 STG.E.U16 desc[UR48][R54.64], R15 ;  /* 0x0000000f36003986 */ /* 0x0001e2000c101530 */
[----:B------:R-:W2:Y:S03]  /*8bf90*/  LDCU UR46, c[0x0][0x398] ;  /* 0x00007300ff2e77ac */ /* 0x000ea60008000800 */
[----:B------:R3:W-:Y:S01]  /*8bfa0*/  @P2 STG.E.U16 desc[UR48][R56.64], R4 ;  /* 0x0000000438002986 */ /* 0x0007e2000c101530 */
[----:B------:R-:W2:Y:S01]  /*8bfb0*/  LDCU UR38, c[0x0][0x3b8] ;  /* 0x00007700ff2677ac */ /* 0x000ea20008000800 */
[C---:B-1----:R-:W-:Y:S01]  /*8bfc0*/  IMAD.WIDE R52, R51.reuse, 0x2, R46 ;  /* 0x0000000233347825 */ /* 0x042fe200078e022e */
[----:B------:R-:W-:Y:S01]  /*8bfd0*/  UMOV UR66, UR34 ;  /* 0x0000002200427c82 */ /* 0x000fe20008000000 */
[----:B------:R-:W1:Y:S01]  /*8bfe0*/  LDCU UR32, c[0x0][0x398] ;  /* 0x00007300ff2077ac */ /* 0x000e620008000800 */
[----:B0-----:R-:W2:Y:S01]  /*8bff0*/  LDL.LU R15, [R1+0x30d8] ;  /* 0x0030d800010f7983 */ /* 0x001ea20000300800 */
[----:B------:R-:W-:Y:S01]  /*8c000*/  UMOV UR30, UR5 ;  /* 0x00000005001e7c82 */ /* 0x000fe20008000000 */
[----:B------:R-:W0:Y:S02]  /*8c010*/  LDCU UR16, c[0x0][0x398] ;  /* 0x00007300ff1077ac */ /* 0x000e240008000800 */
[----:B------:R-:W2:Y:S01]  /*8c020*/  LDL.LU R9, [R1+0x30d4] ;  /* 0x0030d40001097983 */ /* 0x000ea20000300800 */
[----:B---3--:R-:W-:Y:S01]  /*8c030*/  VIADD R4, R51, UR42 ;  /* 0x0000002a33047c36 */ /* 0x008fe20008000000 */
[----:B------:R-:W-:Y:S01]  /*8c040*/  ISETP.LT.AND P2, PT, R59, UR36, !P0 ;  /* 0x000000243b007c0c */ /* 0x000fe2000c741270 */
[----:B------:R-:W3:Y:S01]  /*8c050*/  LDCU UR5, c[0x0][0x398] ;  /* 0x00007300ff0577ac */ /* 0x000ee20008000800 */
[----:B------:R-:W2:Y:S01]  /*8c060*/  LDL.LU R54, [R1+0x2c4] ;  /* 0x0002c40001367983 */ /* 0x000ea20000300800 */
[----:B------:R-:W-:Y:S01]  /*8c070*/  IMAD.WIDE R50, R51, 0x2, R48 ;  /* 0x0000000233327825 */ /* 0x000fe200078e0230 */
[----:B------:R-:W-:Y:S01]  /*8c080*/  ISETP.LT.AND P3, PT, R11, UR22, !P0 ;  /* 0x000000160b007c0c */ /* 0x000fe2000c761270 */
[----:B------:R-:W0:Y:S01]  /*8c090*/  LDCU UR24, c[0x0][0x3b8] ;  /* 0x00007700ff1877ac */ /* 0x000e220008000800 */
[----:B------:R-:W3:Y:S01]  /*8c0a0*/  LDL.LU R55, [R1+0x14] ;  /* 0x0000140001377983 */ /* 0x000ee20000300800 */
[----:B------:R-:W-:Y:S01]  /*8c0b0*/  ISETP.LT.AND P4, PT, R10, UR73, !P0 ;  /* 0x000000490a007c0c */ /* 0x000fe2000c781270 */
[----:B------:R-:W0:Y:S02]  /*8c0c0*/  LDCU UR34, c[0x0][0x398] ;  /* 0x00007300ff2277ac */ /* 0x000e240008000800 */
[----:B------:R-:W4:Y:S04]  /*8c0d0*/  LDL R56, [R1+0x18d0] ;  /* 0x0018d00001387983 */ /* 0x000f280000100800 */
[----:B------:R-:W-:Y:S04]  /*8c0e0*/  @P1 STG.E.U16 desc[UR48][R52.64], R16 ;  /* 0x0000001034001986 */ /* 0x000fe8000c101530 */
[----:B------:R0:W-:Y:S01]  /*8c0f0*/  @P6 STG.E.U16 desc[UR48][R50.64], R8 ;  /* 0x0000000832006986 */ /* 0x0001e2000c101530 */
[----:B------:R-:W-:-:S03]  /*8c100*/  ISETP.LT.AND P6, PT, R5, UR44, !P0 ;  /* 0x0000002c05007c0c */ /* 0x000fc6000c7c1270 */
[----:B------:R-:W4:Y:S04]  /*8c110*/  LDL.LU R5, [R1+0x30d0] ;  /* 0x0030d00001057983 */ /* 0x000f280000300800 */
[----:B------:R-:W4:Y:S01]  /*8c120*/  LDL.LU R60, [R1+0x4] ;  /* 0x00000400013c7983 */ /* 0x000f220000300800 */
[----:B------:R-:W-:Y:S01]  /*8c130*/  UMOV UR22, UR66 ;  /* 0x0000004200167c82 */ /* 0x000fe20008000000 */
[----:B------:R-:W-:Y:S01]  /*8c140*/  UMOV UR42, UR67 ;  /* 0x00000043002a7c82 */ /* 0x000fe20008000000 */
[----:B------:R-:W1:Y:S01]  /*8c150*/  LDCU.64 UR66, c[0x0][0x398] ;  /* 0x00007300ff4277ac */ /* 0x000e620008000a00 */
[----:B0-----:R-:W-:-:S04]  /*8c160*/  IMAD.WIDE R50, R4, 0x2, R2 ;  /* 0x0000000204327825 */ /* 0x001fc800078e0202 */
[----:B------:R-:W-:Y:S01]  /*8c170*/  IMAD.WIDE R52, R4, 0x2, R20 ;  /* 0x0000000204347825 */ /* 0x000fe200078e0214 */
[----:B------:R-:W-:Y:S01]  /*8c180*/  ISETP.LT.AND P1, PT, R61, UR50, !P0 ;  /* 0x000000323d007c0c */ /* 0x000fe2000c721270 */
[----:B------:R-:W-:Y:S01]  /*8c190*/  UMOV UR36, UR22 ;  /* 0x0000001600247c82 */ /* 0x000fe20008000000 */
[----:B--2---:R-:W-:Y:S01]  /*8c1a0*/  PRMT R8, R54, 0x7632, R8 ;  /* 0x0000763236087816 */ /* 0x004fe20000000008 */
[----:B------:R0:W-:Y:S01]  /*8c1b0*/  @P2 STG.E.U16 desc[UR48][R50.64], R54 ;  /* 0x0000003632002986 */ /* 0x0001e2000c101530 */
[----:B---3--:R-:W-:-:S03]  /*8c1c0*/  PRMT R12, R55, 0x7632, R12 ;  /* 0x00007632370c7816 */ /* 0x008fc6000000000c */
[----:B------:R2:W-:Y:S01]  /*8c1d0*/  @P3 STG.E.U16 desc[UR48][R52.64], R8 ;  /* 0x0000000834003986 */ /* 0x0005e2000c101530 */
[----:B------:R-:W-:Y:S01]  /*8c1e0*/  PRMT R16, R13, 0x7632, R16 ;  /* 0x000076320d107816 */ /* 0x000fe20000000010 */
[----:B------:R-:W-:Y:S01]  /*8c1f0*/  UMOV UR73, UR20 ;  /* 0x0000001400497c82 */ /* 0x000fe20008000000 */
[----:B----4-:R-:W-:Y:S01]  /*8c200*/  ISETP.LT.AND P2, PT, R56, UR52, !P0 ;  /* 0x0000003438007c0c */ /* 0x010fe2000c741270 */
[----:B------:R-:W3:Y:S01]  /*8c210*/  LDCU UR20, c[0x0][0x398] ;  /* 0x00007300ff1477ac */ /* 0x000ee20008000800 */
[----:B------:R-:W-:Y:S01]  /*8c220*/  ISETP.LT.AND P0, PT, R58, UR54, !P0 ;  /* 0x000000363a007c0c */ /* 0x000fe2000c701270 */
[----:B0-----:R-:W-:Y:S01]  /*8c230*/  IMAD.WIDE R50, R4, 0x2, R22 ;  /* 0x0000000204327825 */ /* 0x001fe200078e0216 */
[----:B------:R-:W-:Y:S01]  /*8c240*/  UMOV UR44, UR42 ;  /* 0x0000002a002c7c82 */ /* 0x000fe20008000000 */
[----:B------:R-:W-:Y:S01]  /*8c250*/  UMOV UR50, UR28 ;  /* 0x0000001c00327c82 */ /* 0x000fe20008000000 */
[----:B------:R-:W0:Y:S01]  /*8c260*/  LDCU UR22, c[0x0][0x398] ;  /* 0x00007300ff1677ac */ /* 0x000e220008000800 */
[----:B--2---:R-:W-:-:S02]  /*8c270*/  VIADD R8, R0, 0x13 ;  /* 0x0000001300087836 */ /* 0x004fc40000000000 */
[----:B------:R-:W-:Y:S01]  /*8c280*/  IMAD.WIDE R52, R4, 0x2, R24 ;  /* 0x0000000204347825 */ /* 0x000fe200078e0218 */
[----:B------:R2:W-:Y:S01]  /*8c290*/  @P6 STG.E.U16 desc[UR48][R50.64], R55 ;  /* 0x0000003732006986 */ /* 0x0005e2000c101530 */
[----:B------:R-:W-:Y:S01]  /*8c2a0*/  UMOV UR42, UR73 ;  /* 0x00000049002a7c82 */ /* 0x000fe20008000000 */
[----:B-1----:R-:W-:Y:S01]  /*8c2b0*/  ISETP.GE.AND P3, PT, R8, UR67, PT ;  /* 0x0000004308007c0c */ /* 0x002fe2000bf66270 */
[----:B------:R-:W-:Y:S01]  /*8c2c0*/  UMOV UR52, UR30 ;  /* 0x0000001e00347c82 */ /* 0x000fe20008000000 */
[----:B------:R1:W-:Y:S01]  /*8c2d0*/  @P5 STG.E.U16 desc[UR48][R52.64], R12 ;  /* 0x0000000c34005986 */ /* 0x0003e2000c101530 */
[----:B------:R-:W-:Y:S01]  /*8c2e0*/  PRMT R8, R60, 0x7632, R8 ;  /* 0x000076323c087816 */ /* 0x000fe20000000008 */
[----:B------:R-:W-:Y:S01]  /*8c2f0*/  UMOV UR67, UR36 ;  /* 0x0000002400437c82 */ /* 0x000fe20008000000 */
[----:B------:R-:W4:Y:S01]  /*8c300*/  LDCU UR28, c[0x0][0x398] ;  /* 0x00007300ff1c77ac */ /* 0x000f220008000800 */
[----:B--2---:R-:W-:-:S04]  /*8c310*/  IMAD.WIDE R50, R4, 0x2, R26 ;  /* 0x0000000204327825 */ /* 0x004fc800078e021a */
[C---:B------:R-:W-:Y:S01]  /*8c320*/  IMAD.WIDE R54, R4.reuse, 0x2, R46 ;  /* 0x0000000204367825 */ /* 0x040fe200078e022e */
[----:B------:R-:W-:Y:S01]  /*8c330*/  ISETP.LT.AND P6, PT, R61, UR6, !P3 ;  /* 0x000000063d007c0c */ /* 0x000fe2000dfc1270 */
[----:B------:R-:W-:Y:S01]  /*8c340*/  UMOV UR73, UR26 ;  /* 0x0000001a00497c82 */ /* 0x000fe20008000000 */
[----:B------:R-:W2:Y:S01]  /*8c350*/  LDCU UR30, c[0x0][0x398] ;  /* 0x00007300ff1e77ac */ /* 0x000ea20008000800 */
[----:B-1----:R-:W-:Y:S01]  /*8c360*/  IMAD.WIDE R52, R4, 0x2, R44 ;  /* 0x0000000204347825 */ /* 0x002fe200078e022c */
[----:B------:R-:W-:Y:S01]  /*8c370*/  @P4 STG.E.U16 desc[UR48][R50.64], R60 ;  /* 0x0000003c32004986 */ /* 0x000fe2000c101530 */
[----:B------:R-:W-:Y:S01]  /*8c380*/  ISETP.LT.AND P4, PT, R10, UR67, !P3 ;  /* 0x000000430a007c0c */ /* 0x000fe2000df81270 */
[----:B------:R-:W1:Y:S02]  /*8c390*/  LDCU UR36, c[0x0][0x398] ;  /* 0x00007300ff2477ac */ /* 0x000e640008000800 */
[----:B------:R0:W-:Y:S01]  /*8c3a0*/  @P2 STG.E.U16 desc[UR48][R52.64], R8 ;  /* 0x0000000834002986 */ /* 0x0001e2000c101530 */
[----:B------:R-:W-:Y:S01]  /*8c3b0*/  PRMT R12, R5, 0x7632, R12 ;  /* 0x00007632050c7816 */ /* 0x000fe2000000000c */
[----:B------:R-:W-:Y:S01]  /*8c3c0*/  UMOV UR54, UR60 ;  /* 0x0000003c00367c82 */ /* 0x000fe20008000000 */
[----:B------:R-:W1:Y:S01]  /*8c3d0*/  LDCU UR26, c[0x0][0x398] ;  /* 0x00007300ff1a77ac */ /* 0x000e620008000800 */
[----:B------:R-:W2:Y:S01]  /*8c3e0*/  LDL.LU R10, [R1+0x30cc] ;  /* 0x0030cc00010a7983 */ /* 0x000ea20000300800 */
[----:B------:R-:W-:Y:S01]  /*8c3f0*/  ISETP.LT.AND P2, PT, R59, UR12, !P3 ;  /* 0x0000000c3b007c0c */ /* 0x000fe2000df41270 */
[----:B------:R-:W-:-:S02]  /*8c400*/  UMOV UR67, UR62 ;  /* 0x0000003e00437c82 */ /* 0x000fc40008000000 */
[----:B------:R3:W-:Y:S01]  /*8c410*/  @P0 STG.E.U16 desc[UR48][R54.64], R5 ;  /* 0x0000000536000986 */ /* 0x0007e2000c101530 */
[----:B------:R-:W1:Y:S01]  /*8c420*/  LDCU UR60, c[0x0][0x3b8] ;  /* 0x00007700ff3c77ac */ /* 0x000e620008000800 */
[C---:B0-----:R-:W-:Y:S02]  /*8c430*/  VIADD R8, R4.reuse, UR40 ;  /* 0x0000002804087c36 */ /* 0x041fe40008000000 */
[----:B------:R-:W2:Y:S01]  /*8c440*/  LDL R53, [R1+0x18cc] ;  /* 0x0018cc0001357983 */ /* 0x000ea20000100800 */
[----:B------:R-:W0:Y:S01]  /*8c450*/  LDCU UR6, c[0x0][0x398] ;  /* 0x00007300ff0677ac */ /* 0x000e220008000800 */
[----:B------:R-:W0:Y:S02]  /*8c460*/  LDCU UR62, c[0x0][0x398] ;  /* 0x00007300ff3e77ac */ /* 0x000e240008000800 */
[----:B---3--:R-:W3:Y:S04]  /*8c470*/  LDL R55, [R1+0x18c8] ;  /* 0x0018c80001377983 */ /* 0x008ee80000100800 */
[----:B------:R-:W2:Y:S01]  /*8c480*/  LDL R54, [R1+0x18c4] ;  /* 0x0018c40001367983 */ /* 0x000ea20000100800 */
[----:B------:R-:W-:Y:S01]  /*8c490*/  IMAD.WIDE R4, R4, 0x2, R48 ;  /* 0x0000000204047825 */ /* 0x000fe200078e0230 */
[----:B------:R-:W-:Y:S01]  /*8c4a0*/  UMOV UR40, UR57 ;  /* 0x0000003900287c82 */ /* 0x000fe20008000000 */
[----:B------:R-:W-:-:S02]  /*8c4b0*/  ISETP.LT.AND P0, PT, R11, UR8, !P3 ;  /* 0x000000080b007c0c */ /* 0x000fc4000df01270 */
[----:B------:R-:W-:Y:S01]  /*8c4c0*/  IMAD.WIDE R50, R8, 0x2, R2 ;  /* 0x0000000208327825 */ /* 0x000fe200078e0202 */
[----:B------:R0:W-:Y:S04]  /*8c4d0*/  @P1 STG.E.U16 desc[UR48][R4.64], R12 ;  /* 0x0000000c04001986 */ /* 0x0001e8000c101530 */
[----:B------:R1:W-:Y:S01]  /*8c4e0*/  @P2 STG.E.U16 desc[UR48][R50.64], R9 ;  /* 0x0000000932002986 */ /* 0x0003e2000c101530 */
[----:B------:R-:W-:-:S03]  /*8c4f0*/  ISETP.LT.AND P2, PT, R56, UR46, !P3 ;  /* 0x0000002e38007c0c */ /* 0x000fc6000df41270 */
[----:B------:R-:W4:Y:S01]  /*8c500*/  LDL.LU R11, [R1+0x30c8] ;  /* 0x0030c800010b7983 */ /* 0x000f220000300800 */
[----:B0-----:R-:W-:Y:S01]  /*8c510*/  PRMT R12, R9, 0x7632, R12 ;  /* 0x00007632090c7816 */ /* 0x001fe2000000000c */
[----:B------:R-:W-:-:S04]  /*8c520*/  IMAD.WIDE R4, R8, 0x2, R20 ;  /* 0x0000000208047825 */ /* 0x000fc800078e0214 */
[----:B-1----:R-:W-:Y:S01]  /*8c530*/  IMAD.WIDE R50, R8, 0x2, R22 ;  /* 0x0000000208327825 */ /* 0x002fe200078e0216 */
[----:B------:R0:W-:Y:S03]  /*8c540*/  @P0 STG.E.U16 desc[UR48][R4.64], R12 ;  /* 0x0000000c04000986 */ /* 0x0001e6000c101530 */
[----:B------:R-:W-:Y:S02]  /*8c550*/  VIADD R9, R0, 0x14 ;  /* 0x0000001400097836 */ /* 0x000fe40000000000 */
[----:B0-----:R-:W-:Y:S01]  /*8c560*/  IMAD.WIDE R4, R8, 0x2, R24 ;  /* 0x0000000208047825 */ /* 0x001fe200078e0218 */
[----:B---3--:R-:W-:Y:S01]  /*8c570*/  ISETP.LT.AND P5, PT, R55, UR56, !P3 ;  /* 0x0000003837007c0c */ /* 0x008fe2000dfa1270 */
[----:B------:R-:W-:Y:S01]  /*8c580*/  UMOV UR56, UR68 ;  /* 0x0000004400387c82 */ /* 0x000fe20008000000 */
[----:B------:R-:W-:Y:S01]  /*8c590*/  UMOV UR8, UR44 ;  /* 0x0000002c00087c82 */ /* 0x000fe20008000000 */
[----:B------:R-:W-:Y:S01]  /*8c5a0*/  UMOV UR12, UR56 ;  /* 0x00000038000c7c82 */ /* 0x000fe20008000000 */
[----:B--2---:R-:W-:Y:S01]  /*8c5b0*/  ISETP.LT.AND P1, PT, R54, UR10, !P3 ;  /* 0x0000000a36007c0c */ /* 0x004fe2000df21270 */
[----:B------:R-:W0:Y:S01]  /*8c5c0*/  LDCU.64 UR56, c[0x0][0x398] ;  /* 0x00007300ff3877ac */ /* 0x000e220008000a00 */
[----:B------:R-:W-:Y:S01]  /*8c5d0*/  UMOV UR46, UR8 ;  /* 0x00000008002e7c82 */ /* 0x000fe20008000000 */
[----:B------:R-:W-:Y:S01]  /*8c5e0*/  ISETP.LT.AND P3, PT, R58, UR64, !P3 ;  /* 0x000000403a007c0c */ /* 0x000fe2000df61270 */
[----:B------:R-:W1:Y:S01]  /*8c5f0*/  LDCU UR10, c[0x0][0x398] ;  /* 0x00007300ff0a77ac */ /* 0x000e620008000800 */
[----:B------:R-:W2:Y:S08]  /*8c600*/  LDCU UR68, c[0x0][0x398] ;  /* 0x00007300ff4477ac */ /* 0x000eb00008000800 */
[----:B------:R3:W-:Y:S01]  /*8c610*/  @P1 STG.E.U16 desc[UR48][R50.64], R13 ;  /* 0x0000000d32001986 */ /* 0x0007e2000c101530 */
[----:B------:R-:W1:Y:S03]  /*8c620*/  LDCU UR8, c[0x0][0x398] ;  /* 0x00007300ff0877ac */ /* 0x000e660008000800 */
[----:B------:R-:W-:Y:S01]  /*8c630*/  @P5 STG.E.U16 desc[UR48][R4.64], R16 ;  /* 0x0000001004005986 */ /* 0x000fe2000c101530 */
[----:B0-----:R-:W-:Y:S01]  /*8c640*/  ISETP.GE.AND P0, PT, R9, UR57, PT ;  /* 0x0000003909007c0c */ /* 0x001fe2000bf06270 */
[----:B------:R-:W0:Y:S01]  /*8c650*/  LDCU UR44, c[0x0][0x398] ;  /* 0x00007300ff2c77ac */ /* 0x000e220008000800 */
[----:B------:R-:W-:Y:S01]  /*8c660*/  PRMT R9, R6, 0x7632, R9 ;  /* 0x0000763206097816 */ /* 0x000fe20000000009 */
[----:B---3--:R-:W-:-:S04]  /*8c670*/  IMAD.WIDE R12, R8, 0x2, R26 ;  /* 0x00000002080c7825 */ /* 0x008fc800078e021a */
[C---:B------:R-:W-:Y:S01]  /*8c680*/  IMAD.WIDE R50, R8.reuse, 0x2, R44 ;  /* 0x0000000208327825 */ /* 0x040fe200078e022c */
[----:B------:R3:W-:Y:S04]  /*8c690*/  @P4 STG.E.U16 desc[UR48][R12.64], R6 ;  /* 0x000000060c004986 */ /* 0x0007e8000c101530 */
[----:B------:R0:W-:Y:S04]  /*8c6a0*/  @P2 STG.E.U16 desc[UR48][R50.64], R9 ;  /* 0x0000000932002986 */ /* 0x0001e8000c101530 */
[----:B---3--:R-:W3:Y:S04]  /*8c6b0*/  LDL.LU R6, [R1+0x30c4] ;  /* 0x0030c40001067983 */ /* 0x008ee80000300800 */
[----:B------:R-:W2:Y:S04]  /*8c6c0*/  LDL.LU R52, [R1+0x2c8] ;  /* 0x0002c80001347983 */ /* 0x000ea80000300800 */
[----:B------:R-:W2:Y:S04]  /*8c6d0*/  LDL.LU R57, [R1+0x18] ;  /* 0x0000180001397983 */ /* 0x000ea80000300800 */
[----:B------:R-:W2:Y:S04]  /*8c6e0*/  LDL.LU R60, [R1+0x8] ;  /* 0x00000800013c7983 */ /* 0x000ea80000300800 */
[----:B0-----:R-:W2:Y:S01]  /*8c6f0*/  LDL R50, [R1+0x18c0] ;  /* 0x0018c00001327983 */ /* 0x001ea20000100800 */
[----:B------:R-:W-:Y:S01]  /*8c700*/  UMOV UR64, UR70 ;  /* 0x0000004600407c82 */ /* 0x000fe20008000000 */
[----:B------:R-:W-:Y:S01]  /*8c710*/  ISETP.LT.AND P5, PT, R55, UR72, !P0 ;  /* 0x0000004837007c0c */ /* 0x000fe2000c7a1270 */
[----:B------:R-:W-:Y:S01]  /*8c720*/  UMOV UR72, UR64 ;  /* 0x0000004000487c82 */ /* 0x000fe20008000000 */
[C---:B------:R-:W-:Y:S01]  /*8c730*/  VIADD R4, R8.reuse, UR38 ;  /* 0x0000002608047c36 */ /* 0x040fe20008000000 */
[----:B------:R-:W-:Y:S01]  /*8c740*/  ISETP.LT.AND P2, PT, R59, UR20, !P0 ;  /* 0x000000143b007c0c */ /* 0x000fe2000c741270 */
[C---:B------:R-:W-:Y:S01]  /*8c750*/  IMAD.WIDE R12, R8.reuse, 0x2, R46 ;  /* 0x00000002080c7825 */ /* 0x040fe200078e022e */
[----:B------:R-:W-:Y:S01]  /*8c760*/  PRMT R5, R17, 0x7632, R5 ;  /* 0x0000763211057816 */ /* 0x000fe20000000005 */
[----:B------:R-:W-:Y:S01]  /*8c770*/  UMOV UR38, UR73 ;  /* 0x0000004900267c82 */ /* 0x000fe20008000000 */
[----:B------:R-:W-:Y:S01]  /*8c780*/  UMOV UR57, UR58 ;  /* 0x0000003a00397c82 */ /* 0x000fe20008000000 */
[----:B------:R-:W-:Y:S01]  /*8c790*/  IMAD.WIDE R8, R8, 0x2, R48 ;  /* 0x0000000208087825 */ /* 0x000fe200078e0230 */
[----:B------:R0:W-:Y:S01]  /*8c7a0*/  @P3 STG.E.U16 desc[UR48][R12.64], R17 ;  /* 0x000000110c003986 */ /* 0x0001e2000c101530 */
[----:B--2---:R-:W-:Y:S01]  /*8c7b0*/  ISETP.LT.AND P4, PT, R50, UR32, !P0 ;  /* 0x0000002032007c0c */ /* 0x004fe2000c781270 */
[----:B------:R-:W-:Y:S01]  /*8c7c0*/  UMOV UR32, UR72 ;  /* 0x0000004800207c82 */ /* 0x000fe20008000000 */
[----:B------:R-:W2:Y:S01]  /*8c7d0*/  LDCU.64 UR72, c[0x0][0x398] ;  /* 0x00007300ff4877ac */ /* 0x000ea20008000a00 */
[----:B------:R1:W-:Y:S01]  /*8c7e0*/  @P6 STG.E.U16 desc[UR48][R8.64], R5 ;  /* 0x0000000508006986 */ /* 0x0003e2000c101530 */
[----:B------:R-:W-:Y:S01]  /*8c7f0*/  ISETP.LT.AND P6, PT, R54, UR14, !P0 ;  /* 0x0000000e36007c0c */ /* 0x000fe2000c7c1270 */
[----:B0-----:R-:W-:Y:S01]  /*8c800*/  IMAD.WIDE R12, R4, 0x2, R20 ;  /* 0x00000002040c7825 */ /* 0x001fe200078e0214 */
[----:B------:R-:W-:-:S02]  /*8c810*/  ISETP.LT.AND P1, PT, R53, UR57, !P0 ;  /* 0x0000003935007c0c */ /* 0x000fc4000c721270 */
[----:B------:R-:W-:Y:S01]  /*8c820*/  PRMT R16, R57, 0x7632, R16 ;  /* 0x0000763239107816 */ /* 0x000fe20000000010 */
[----:B------:R-:W-:Y:S01]  /*8c830*/  UMOV UR20, UR40 ;  /* 0x0000002800147c82 */ /* 0x000fe20008000000 */
[----:B------:R-:W0:Y:S01]  /*8c840*/  LDCU UR58, c[0x0][0x3b8] ;  /* 0x00007700ff3a77ac */ /* 0x000e220008000800 */
[----:B------:R-:W0:Y:S01]  /*8c850*/  LDCU UR70, c[0x0][0x398] ;  /* 0x00007300ff4677ac */ /* 0x000e220008000800 */
[----:B-1----:R-:W-:Y:S01]  /*8c860*/  IMAD.WIDE R8, R4, 0x2, R2 ;  /* 0x0000000204087825 */ /* 0x002fe200078e0202 */
[----:B------:R-:W-:Y:S02]  /*8c870*/  PRMT R5, R52, 0x7632, R5 ;  /* 0x0000763234057816 */ /* 0x000fe40000000005 */
[----:B------:R-:W-:Y:S01]  /*8c880*/  ISETP.LT.AND P3, PT, R61, UR5, !P0 ;  /* 0x000000053d007c0c */ /* 0x000fe2000c761270 */
[----:B------:R-:W-:Y:S01]  /*8c890*/  UMOV UR14, UR20 ;  /* 0x00000014000e7c82 */ /* 0x000fe20008000000 */
[----:B------:R1:W-:Y:S01]  /*8c8a0*/  @P2 STG.E.U16 desc[UR48][R8.64], R52 ;  /* 0x0000003408002986 */ /* 0x0003e2000c101530 */
[----:B------:R-:W-:Y:S01]  /*8c8b0*/  ISETP.LT.AND P2, PT, R56, UR18, !P0 ;  /* 0x0000001238007c0c */ /* 0x000fe2000c741270 */
[----:B------:R-:W-:Y:S01]  /*8c8c0*/  UMOV UR57, UR46 ;  /* 0x0000002e00397c82 */ /* 0x000fe20008000000 */
[----:B------:R-:W-:Y:S01]  /*8c8d0*/  ISETP.LT.AND P0, PT, R58, UR16, !P0 ;  /* 0x000000103a007c0c */ /* 0x000fe2000c701270 */
[----:B------:R0:W-:Y:S01]  /*8c8e0*/  @P4 STG.E.U16 desc[UR48][R12.64], R5 ;  /* 0x000000050c004986 */ /* 0x0001e2000c101530 */
[----:B------:R-:W3:Y:S01]  /*8c8f0*/  LDCU UR5, c[0x0][0x398] ;  /* 0x00007300ff0577ac */ /* 0x000ee20008000800 */
[----:B------:R-:W3:Y:S01]  /*8c900*/  LDCU UR40, c[0x0][0x398] ;  /* 0x00007300ff2877ac */ /* 0x000ee20008000800 */
[----:B-1----:R-:W-:Y:S01]  /*8c910*/  IMAD.WIDE R8, R4, 0x2, R22 ;  /* 0x0000000204087825 */ /* 0x002fe200078e0216 */
[----:B------:R-:W-:Y:S01]  /*8c920*/  UMOV UR18, UR54 ;  /* 0x0000003600127c82 */ /* 0x000fe20008000000 */
[----:B------:R-:W-:Y:S01]  /*8c930*/  UMOV UR20, UR38 ;  /* 0x0000002600147c82 */ /* 0x000fe20008000000 */
[----:B------:R-:W1:Y:S01]  /*8c940*/  LDCU UR46, c[0x0][0x398] ;  /* 0x00007300ff2e77ac */ /* 0x000e620008000800 */
[----:B0-----:R-:W-:-:S02]  /*8c950*/  VIADD R5, R0, 0x15 ;  /* 0x0000001500057836 */ /* 0x001fc40000000000 */
[----:B------:R-:W-:Y:S01]  /*8c960*/  IMAD.WIDE R12, R4, 0x2, R24 ;  /* 0x00000002040c7825 */ /* 0x000fe200078e0218 */
[----:B------:R0:W-:Y:S01]  /*8c970*/  @P6 STG.E.U16 desc[UR48][R8.64], R57 ;  /* 0x0000003908006986 */ /* 0x0001e2000c101530 */
[----:B------:R-:W1:Y:S01]  /*8c980*/  LDCU UR64, c[0x0][0x398] ;  /* 0x00007300ff4077ac */ /* 0x000e620008000800 */
[----:B--2---:R-:W-:Y:S02]  /*8c990*/  ISETP.GE.AND P4, PT, R5, UR73, PT ;  /* 0x0000004905007c0c */ /* 0x004fe4000bf86270 */
[----:B------:R2:W-:Y:S01]  /*8c9a0*/  @P5 STG.E.U16 desc[UR48][R12.64], R16 ;  /* 0x000000100c005986 */ /* 0x0005e2000c101530 */
[----:B------:R-:W-:Y:S01]  /*8c9b0*/  PRMT R5, R60, 0x7632, R5 ;  /* 0x000076323c057816 */ /* 0x000fe20000000005 */
[----:B------:R-:W1:Y:S01]  /*8c9c0*/  LDCU UR54, c[0x0][0x3b8] ;  /* 0x00007700ff3677ac */ /* 0x000e620008000800 */
[----:B0-----:R-:W-:-:S04]  /*8c9d0*/  IMAD.WIDE R8, R4, 0x2, R26 ;  /* 0x0000000204087825 */ /* 0x001fc800078e021a */
[C---:B--2---:R-:W-:Y:S01]  /*8c9e0*/  IMAD.WIDE R12, R4.reuse, 0x2, R44 ;  /* 0x00000002040c7825 */ /* 0x044fe200078e022c */
[----:B------:R-:W-:Y:S03]  /*8c9f0*/  @P1 STG.E.U16 desc[UR48][R8.64], R60 ;  /* 0x0000003c08001986 */ /* 0x000fe6000c101530 */
[----:B------:R-:W-:Y:S01]  /*8ca00*/  IMAD.WIDE R16, R4, 0x2, R46 ;  /* 0x0000000204107825 */ /* 0x000fe200078e022e */
[----:B------:R-:W-:Y:S04]  /*8ca10*/  @P2 STG.E.U16 desc[UR48][R12.64], R5 ;  /* 0x000000050c002986 */ /* 0x000fe8000c101530 */
[----:B---3--:R0:W-:Y:S01]  /*8ca20*/  @P0 STG.E.U16 desc[UR48][R16.64], R6 ;  /* 0x0000000610000986 */ /* 0x0081e2000c101530 */
[----:B------:R-:W-:-:S02]  /*8ca30*/  ISETP.LT.AND P0, PT, R59, UR36, !P4 ;  /* 0x000000243b007c0c */ /* 0x000fc4000e701270 */
[----:B------:R-:W-:Y:S01]  /*8ca40*/  ISETP.LT.AND P5, PT, R55, UR66, !P4 ;  /* 0x0000004237007c0c */ /* 0x000fe2000e7a1270 */
[----:B------:R-:W-:Y:S01]  /*8ca50*/  UMOV UR66, UR42 ;  /* 0x0000002a00427c82 */ /* 0x000fe20008000000 */
[----:B------:R-:W-:Y:S01]  /*8ca60*/  ISETP.LT.AND P2, PT, R50, UR30, !P4 ;  /* 0x0000001e32007c0c */ /* 0x000fe2000e741270 */
[----:B0-----:R-:W-:Y:S01]  /*8ca70*/  VIADD R16, R4, UR24 ;  /* 0x0000001804107c36 */ /* 0x001fe20008000000 */
[----:B------:R-:W-:Y:S01]  /*8ca80*/  PRMT R6, R6, 0x7632, R6 ;  /* 0x0000763206067816 */ /* 0x000fe20000000006 */
[----:B------:R-:W-:Y:S01]  /*8ca90*/  IMAD.WIDE R4, R4, 0x2, R48 ;  /* 0x0000000204047825 */ /* 0x000fe200078e0230 */
[----:B------:R-:W-:Y:S01]  /*8caa0*/  UMOV UR36, UR66 ;  /* 0x0000004200247c82 */ /* 0x000fe20008000000 */
[----:B------:R-:W-:Y:S01]  /*8cab0*/  UMOV UR24, UR67 ;  /* 0x0000004300187c82 */ /* 0x000fe20008000000 */
[----:B------:R-:W0:Y:S02]  /*8cac0*/  LDCU.64 UR66, c[0x0][0x398] ;  /* 0x00007300ff4277ac */ /* 0x000e240008000a00 */
[----:B------:R2:W-:Y:S01]  /*8cad0*/  @P3 STG.E.U16 desc[UR48][R4.64], R6 ;  /* 0x0000000604003986 */ /* 0x0005e2000c101530 */
[----:B----4-:R-:W-:Y:S01]  /*8cae0*/  ISETP.LT.AND P3, PT, R54, UR28, !P4 ;  /* 0x0000001c36007c0c */ /* 0x010fe2000e761270 */
[C---:B------:R-:W-:Y:S01]  /*8caf0*/  IMAD.WIDE R8, R16.reuse, 0x2, R2 ;  /* 0x0000000210087825 */ /* 0x040fe200078e0202 */
[----:B------:R-:W-:Y:S01]  /*8cb00*/  ISETP.LT.AND P1, PT, R53, UR18, !P4 ;  /* 0x0000001235007c0c */ /* 0x000fe2000e721270 */
[----:B------:R-:W-:Y:S01]  /*8cb10*/  UMOV UR38, UR32 ;  /* 0x0000002000267c82 */ /* 0x000fe20008000000 */
[----:B------:R-:W-:Y:S01]  /*8cb20*/  ISETP.LT.AND P6, PT, R61, UR34, !P4 ;  /* 0x000000223d007c0c */ /* 0x000fe2000e7c1270 */
[----:B------:R-:W-:Y:S01]  /*8cb30*/  UMOV UR73, UR52 ;  /* 0x0000003400497c82 */ /* 0x000fe20008000000 */
[----:B------:R3:W-:Y:S01]  /*8cb40*/  @P0 STG.E.U16 desc[UR48][R8.64], R10 ;  /* 0x0000000a08000986 */ /* 0x0007e2000c101530 */
[----:B------:R-:W4:Y:S01]  /*8cb50*/  LDCU UR42, c[0x0][0x398] ;  /* 0x00007300ff2a77ac */ /* 0x000f220008000800 */
[----:B--2---:R-:W-:-:S04]  /*8cb60*/  IMAD.WIDE R4, R16, 0x2, R20 ;  /* 0x0000000210047825 */ /* 0x004fc800078e0214 */
[----:B------:R-:W-:Y:S02]  /*8cb70*/  VIADD R6, R0, 0x16 ;  /* 0x0000001600067836 */ /* 0x000fe40000000000 */
[----:B------:R-:W-:Y:S01]  /*8cb80*/  IMAD.WIDE R12, R16, 0x2, R44 ;  /* 0x00000002100c7825 */ /* 0x000fe200078e022c */
[----:B---3--:R-:W-:Y:S01]  /*8cb90*/  PRMT R10, R10, 0x7632, R10 ;  /* 0x000076320a0a7816 */ /* 0x008fe2000000000a */
[----:B------:R-:W-:Y:S01]  /*8cba0*/  UMOV UR18, UR50 ;  /* 0x0000003200127c82 */ /* 0x000fe20008000000 */
[----:B------:R-:W-:Y:S01]  /*8cbb0*/  UMOV UR32, UR57 ;  /* 0x0000003900207c82 */ /* 0x000fe20008000000 */
[----:B------:R-:W-:Y:S01]  /*8cbc0*/  IMAD.WIDE R8, R16, 0x2, R22 ;  /* 0x0000000210087825 */ /* 0x000fe200078e0216 */
[----:B------:R-:W-:Y:S01]  /*8cbd0*/  UMOV UR28, UR14 ;  /* 0x0000000e001c7c82 */ /* 0x000fe20008000000 */
[----:B------:R2:W-:Y:S01]  /*8cbe0*/  @P2 STG.E.U16 desc[UR48][R4.64], R10 ;  /* 0x0000000a04002986 */ /* 0x0005e2000c101530 */
[----:B------:R-:W-:Y:S01]  /*8cbf0*/  ISETP.LT.AND P0, PT, R56, UR26, !P4 ;  /* 0x0000001a38007c0c */ /* 0x000fe2000e701270 */
[----:B------:R-:W-:Y:S01]  /*8cc00*/  UMOV UR57, UR12 ;  /* 0x0000000c00397c82 */ /* 0x000fe20008000000 */
[----:B------:R-:W3:Y:S01]  /*8cc10*/  LDCU UR14, c[0x0][0x398] ;  /* 0x00007300ff0e77ac */ /* 0x000ee20008000800 */
[----:B------:R1:W-:Y:S01]  /*8cc20*/  @P3 STG.E.U16 desc[UR48][R8.64], R14 ;  /* 0x0000000e08003986 */ /* 0x0003e2000c101530 */
[----:B0-----:R-:W-:Y:S01]  /*8cc30*/  ISETP.GE.AND P2, PT, R6, UR67, PT ;  /* 0x0000004306007c0c */ /* 0x001fe2000bf46270 */
[----:B------:R-:W-:Y:S01]  /*8cc40*/  UMOV UR30, UR20 ;  /* 0x00000014001e7c82 */ /* 0x000fe20008000000 */
[----:B------:R-:W-:Y:S01]  /*8cc50*/  UMOV UR16, UR76 ;  /* 0x0000004c00107c82 */ /* 0x000fe20008000000 */
[----:B------:R-:W0:Y:S01]  /*8cc60*/  LDCU UR52, c[0x0][0x398] ;  /* 0x00007300ff3477ac */ /* 0x000e220008000800 */
[----:B--2---:R-:W-:Y:S01]  /*8cc70*/  IMAD.WIDE R4, R16, 0x2, R24 ;  /* 0x0000000210047825 */ /* 0x004fe200078e0218 */
[----:B------:R-:W-:Y:S01]  /*8cc80*/  ISETP.LT.AND P4, PT, R58, UR22, !P4 ;  /* 0x000000163a007c0c */ /* 0x000fe2000e781270 */
[----:B------:R-:W2:Y:S01]  /*8cc90*/  LDCU UR50, c[0x0][0x398] ;  /* 0x00007300ff3277ac */ /* 0x000ea20008000800 */
[----:B-1----:R-:W-:Y:S01]  /*8cca0*/  PRMT R14, R14, 0x7632, R14 ;  /* 0x000076320e0e7816 */ /* 0x002fe2000000000e */
[----:B------:R-:W-:Y:S01]  /*8ccb0*/  IMAD.WIDE R8, R16, 0x2, R26 ;  /* 0x0000000210087825 */ /* 0x000fe200078e021a */
[----:B------:R-:W-:-:S02]  /*8ccc0*/  PRMT R6, R7, 0x7632, R6 ;  /* 0x0000763207067816 */ /* 0x000fc40000000006 */
[----:B------:R-:W-:Y:S01]  /*8ccd0*/  PRMT R10, R18, 0x7632, R10 ;  /* 0x00007632120a7816 */ /* 0x000fe2000000000a */
[----:B------:R1:W-:Y:S01]  /*8cce0*/  @P5 STG.E.U16 desc[UR48][R4.64], R14 ;  /* 0x0000000e04005986 */ /* 0x0003e2000c101530 */
[----:B------:R-:W-:Y:S01]  /*8ccf0*/  UMOV UR67, UR77 ;  /* 0x0000004d00437c82 */ /* 0x000fe20008000000 */
[----:B------:R-:W-:Y:S01]  /*8cd00*/  UMOV UR26, UR18 ;  /* 0x00000012001a7c82 */ /* 0x000fe20008000000 */
[----:B------:R-:W0:Y:S01]  /*8cd10*/  LDCU UR12, c[0x0][0x398] ;  /* 0x00007300ff0c77ac */ /* 0x000e220008000800 */
[----:B------:R2:W-:Y:S01]  /*8cd20*/  @P1 STG.E.U16 desc[UR48][R8.64], R7 ;  /* 0x0000000708001986 */ /* 0x0005e2000c101530 */
[----:B------:R-:W0:Y:S01]  /*8cd30*/  LDCU UR20, c[0x0][0x398] ;  /* 0x00007300ff1477ac */ /* 0x000e220008000800 */
[----:B------:R-:W-:Y:S01]  /*8cd40*/  UMOV UR34, UR16 ;  /* 0x0000001000227c82 */ /* 0x000fe20008000000 */
[C---:B-1----:R-:W-:Y:S01]  /*8cd50*/  IMAD.WIDE R4, R16.reuse, 0x2, R46 ;  /* 0x0000000210047825 */ /* 0x042fe200078e022e */
[----:B------:R-:W-:Y:S01]  /*8cd60*/  ISETP.LT.AND P5, PT, R55, UR56, !P2 ;  /* 0x0000003837007c0c */ /* 0x000fe2000d7a1270 */
[----:B------:R-:W1:Y:S01]  /*8cd70*/  LDCU UR76, c[0x0][0x398] ;  /* 0x00007300ff4c77ac */ /* 0x000e620008000800 */
[----:B--2---:R-:W2:Y:S01]  /*8cd80*/  LDL.LU R7, [R1+0x30c0] ;  /* 0x0030c00001077983 */ /* 0x004ea20000300800 */
[----:B------:R-:W-:Y:S01]  /*8cd90*/  IMAD.WIDE R8, R16, 0x2, R48 ;  /* 0x0000000210087825 */ /* 0x000fe200078e0230 */
[----:B------:R-:W-:Y:S01]  /*8cda0*/  ISETP.LT.AND P1, PT, R50, UR10, !P2 ;  /* 0x0000000a32007c0c */ /* 0x000fe2000d721270 */
[----:B------:R-:W0:Y:S01]  /*8cdb0*/  LDCU UR18, c[0x0][0x3b8] ;  /* 0x00007700ff1277ac */ /* 0x000e220008000800 */
[----:B------:R-:W2:Y:S01]  /*8cdc0*/  LDL.LU R52, [R1+0x2cc] ;  /* 0x0002cc0001347983 */ /* 0x000ea20000300800 */
[----:B------:R-:W-:Y:S01]  /*8cdd0*/  ISETP.LT.AND P3, PT, R53, UR67, !P2 ;  /* 0x0000004335007c0c */ /* 0x000fe2000d761270 */
[----:B------:R-:W0:Y:S02]  /*8cde0*/  LDCU UR22, c[0x0][0x398] ;  /* 0x00007300ff1677ac */ /* 0x000e240008000800 */
[----:B------:R-:W3:Y:S01]  /*8cdf0*/  LDL.LU R57, [R1+0x1c] ;  /* 0x00001c0001397983 */ /* 0x000ee20000300800 */
[----:B------:R-:W0:Y:S03]  /*8ce00*/  LDCU UR16, c[0x0][0x398] ;  /* 0x00007300ff1077ac */ /* 0x000e260008000800 */
[----:B------:R-:W4:Y:S01]  /*8ce10*/  LDL.LU R60, [R1+0xc] ;  /* 0x00000c00013c7983 */ /* 0x000f220000300800 */
[----:B------:R-:W0:Y:S03]  /*8ce20*/  LDCU UR77, c[0x0][0x398] ;  /* 0x00007300ff4d77ac */ /* 0x000e260008000800 */
[----:B------:R1:W-:Y:S01]  /*8ce30*/  @P0 STG.E.U16 desc[UR48][R12.64], R6 ;  /* 0x000000060c000986 */ /* 0x0003e2000c101530 */
[----:B------:R-:W-:-:S03]  /*8ce40*/  ISETP.LT.AND P0, PT, R59, UR8, !P2 ;  /* 0x000000083b007c0c */ /* 0x000fc6000d701270 */
[----:B------:R0:W-:Y:S04]  /*8ce50*/  @P4 STG.E.U16 desc[UR48][R4.64], R18 ;  /* 0x0000001204004986 */ /* 0x0001e8000c101530 */
[----:B------:R0:W-:Y:S01]  /*8ce60*/  @P6 STG.E.U16 desc[UR48][R8.64], R10 ;  /* 0x0000000a08006986 */ /* 0x0001e2000c101530 */
[----:B------:R-:W-:Y:S01]  /*8ce70*/  ISETP.LT.AND P6, PT, R54, UR6, !P2 ;  /* 0x0000000636007c0c */ /* 0x000fe2000d7c1270 */
[----:B------:R-:W-:Y:S01]  /*8ce80*/  UMOV UR56, UR26 ;  /* 0x0000001a00387c82 */ /* 0x000fe20008000000 */
[----:B-1----:R-:W-:Y:S01]  /*8ce90*/  VIADD R6, R16, UR60 ;  /* 0x0000003c10067c36 */ /* 0x002fe20008000000 */
[----:B------:R-:W-:Y:S01]  /*8cea0*/  ISETP.LT.AND P4, PT, R61, UR62, !P2 ;  /* 0x0000003e3d007c0c */ /* 0x000fe2000d781270 */
[----:B------:R-:W-:Y:S01]  /*8ceb0*/  VIADD R12, R0, 0x17 ;  /* 0x00000017000c7836 */ /* 0x000fe20000000000 */
[----:B------:R-:W-:Y:S01]  /*8cec0*/  UMOV UR67, UR28 ;  /* 0x0000001c00437c82 */ /* 0x000fe20008000000 */
[C---:B0-----:R-:W-:Y:S01]  /*8ced0*/  IMAD.WIDE R4, R6.reuse, 0x2, R2 ;  /* 0x0000000206047825 */ /* 0x041fe200078e0202 */
[----:B------:R-:W0:Y:S03]  /*8cee0*/  LDCU UR26, c[0x0][0x398] ;  /* 0x00007300ff1a77ac */ /* 0x000e260008000800 */
[----:B------:R-:W-:Y:S01]  /*8cef0*/  IMAD.WIDE R8, R6, 0x2, R20 ;  /* 0x0000000206087825 */ /* 0x000fe200078e0214 */
[----:B------:R-:W-:Y:S01]  /*8cf00*/  UMOV UR10, UR56 ;  /* 0x00000038000a7c82 */ /* 0x000fe20008000000 */
[----:B------:R-:W-:Y:S01]  /*8cf10*/  UMOV UR60, UR57 ;  /* 0x00000039003c7c82 */ /* 0x000fe20008000000 */
[----:B------:R-:W1:Y:S01]  /*8cf20*/  LDCU.64 UR56, c[0x0][0x398] ;  /* 0x00007300ff3877ac */ /* 0x000e620008000a00 */
[----:B------:R-:W0:Y:S01]  /*8cf30*/  LDCU UR6, c[0x0][0x398] ;  /* 0x00007300ff0677ac */ /* 0x000e220008000800 */
[----:B--2---:R-:W-:Y:S01]  /*8cf40*/  PRMT R10, R52, 0x7632, R10 ;  /* 0x00007632340a7816 */ /* 0x004fe2000000000a */
[----:B------:R2:W-:Y:S01]  /*8cf50*/  @P0 STG.E.U16 desc[UR48][R4.64], R52 ;  /* 0x0000003404000986 */ /* 0x0005e2000c101530 */
[----:B---3--:R-:W-:-:S03]  /*8cf60*/  PRMT R14, R57, 0x7632, R14 ;  /* 0x00007632390e7816 */ /* 0x008fc6000000000e */
[----:B------:R-:W-:Y:S01]  /*8cf70*/  @P1 STG.E.U16 desc[UR48][R8.64], R10 ;  /* 0x0000000a08001986 */ /* 0x000fe2000c101530 */
[----:B--2---:R-:W-:-:S05]  /*8cf80*/  IMAD.WIDE R4, R6, 0x2, R22 ;  /* 0x0000000206047825 */ /* 0x004fca00078e0216 */
[----:B------:R2:W-:Y:S04]  /*8cf90*/  @P6 STG.E.U16 desc[UR48][R4.64], R57 ;  /* 0x0000003904006986 */ /* 0x0005e8000c101530 */
[----:B--2---:R-:W2:Y:S01]  /*8cfa0*/  LDL.LU R57, [R1+0x12c] ;  /* 0x00012c0001397983 */ /* 0x004ea20000300800 */
[----:B------:R-:W-:-:S04]  /*8cfb0*/  IMAD.WIDE R4, R6, 0x2, R24 ;  /* 0x0000000206047825 */ /* 0x000fc800078e0218 */
[----:B------:R-:W-:Y:S01]  /*8cfc0*/  IMAD.WIDE R8, R6, 0x2, R26 ;  /* 0x0000000206087825 */ /* 0x000fe200078e021a */
[----:B------:R-:W-:Y:S01]  /*8cfd0*/  @P5 STG.E.U16 desc[UR48][R4.64], R14 ;  /* 0x0000000e04005986 */ /* 0x000fe2000c101530 */
[----:B----4-:R-:W-:-:S03]  /*8cfe0*/  PRMT R10, R60, 0x7632, R10 ;  /* 0x000076323c0a7816 */ /* 0x010fc6000000000a */
[----:B------:R3:W-:Y:S04]  /*8cff0*/  @P3 STG.E.U16 desc[UR48][R8.64], R60 ;  /* 0x0000003c08003986 */ /* 0x0007e8000c101530 */
[----:B---3--:R-:W3:Y:S01]  /*8d000*/  LDL.LU R60, [R1+0x1c0] ;  /* 0x0001c000013c7983 */ /* 0x008ee20000300800 */
[----:B------:R-:W-:Y:S02]  /*8d010*/  ISETP.LT.AND P0, PT, R58, UR68, !P2 ;  /* 0x000000443a007c0c */ /* 0x000fe4000d701270 */
[----:B------:R-:W-:Y:S01]  /*8d020*/  ISETP.LT.AND P2, PT, R56, UR44, !P2 ;  /* 0x0000002c38007c0c */ /* 0x000fe2000d741270 */
[----:B------:R-:W-:Y:S01]  /*8d030*/  UMOV UR8, UR60 ;  /* 0x0000003c00087c82 */ /* 0x000fe20008000000 */
[----:B-1----:R-:W-:Y:S01]  /*8d040*/  ISETP.GE.AND P1, PT, R12, UR57, PT ;  /* 0x000000390c007c0c */ /* 0x002fe2000bf26270 */
[----:B------:R-:W-:Y:S01]  /*8d050*/  IMAD.WIDE R12, R6, 0x2, R44 ;  /* 0x00000002060c7825 */ /* 0x000fe200078e022c */
[----:B------:R-:W-:Y:S01]  /*8d060*/  UMOV UR68, UR8 ;  /* 0x0000000800447c82 */ /* 0x000fe20008000000 */
[----:B------:R-:W-:-:S02]  /*8d070*/  UMOV UR62, UR67 ;  /* 0x00000043003e7c82 */ /* 0x000fc40008000000 */
[C---:B------:R-:W-:Y:S01]  /*8d080*/  IMAD.WIDE R4, R6.reuse, 0x2, R46 ;  /* 0x0000000206047825 */ /* 0x040fe200078e022e */
[----:B------:R-:W-:Y:S01]  /*8d090*/  ISETP.LT.AND P6, PT, R61, UR46, !P1 ;  /* 0x0000002e3d007c0c */ /* 0x000fe2000cfc1270 */
[----:B------:R-:W-:Y:S01]  /*8d0a0*/  UMOV UR46, UR68 ;  /* 0x00000044002e7c82 */ /* 0x000fe20008000000 */
[----:B------:R-:W-:Y:S01]  /*8d0b0*/  UMOV UR68, UR62 ;  /* 0x0000003e00447c82 */ /* 0x000fe20008000000 */
[----:B------:R-:W-:Y:S01]  /*8d0c0*/  ISETP.LT.AND P3, PT, R59, UR12, !P1 ;  /* 0x0000000c3b007c0c */ /* 0x000fe2000cf61270 */
[----:B------:R-:W-:Y:S01]  /*8d0d0*/  UMOV UR62, UR73 ;  /* 0x00000049003e7c82 */ /* 0x000fe20008000000 */
[----:B------:R-:W-:Y:S01]  /*8d0e0*/  @P2 STG.E.U16 desc[UR48][R12.64], R10 ;  /* 0x0000000a0c002986 */ /* 0x000fe2000c101530 */
[----:B------:R-:W-:Y:S01]  /*8d0f0*/  ISETP.LT.AND P2, PT, R55, UR72, !P1 ;  /* 0x0000004837007c0c */ /* 0x000fe2000cf41270 */
[----:B------:R-:W-:Y:S01]  /*8d100*/  VIADD R8, R6, UR58 ;  /* 0x0000003a06087c36 */ /* 0x000fe20008000000 */
[----:B------:R-:W-:Y:S01]  /*8d110*/  PRMT R9, R7, 0x7632, R9 ;  /* 0x0000763207097816 */ /* 0x000fe20000000009 */
[----:B------:R1:W-:Y:S01]  /*8d120*/  @P0 STG.E.U16 desc[UR48][R4.64], R7 ;  /* 0x0000000704000986 */ /* 0x0003e2000c101530 */
[----:B------:R-:W4:Y:S01]  /*8d130*/  LDCU.64 UR72, c[0x0][0x398] ;  /* 0x00007300ff4877ac */ /* 0x000f220008000a00 */
[----:B------:R-:W-:Y:S01]  /*8d140*/  ISETP.LT.AND P0, PT, R50, UR5, !P1 ;  /* 0x0000000532007c0c */ /* 0x000fe2000cf01270 */
[----:B------:R-:W-:Y:S01]  /*8d150*/  UMOV UR57, UR10 ;  /* 0x0000000a00397c82 */ /* 0x000fe20008000000 */
[----:B------:R-:W-:Y:S01]  /*8d160*/  UMOV UR28, UR30 ;  /* 0x0000001e001c7c82 */ /* 0x000fe20008000000 */
[----:B------:R-:W-:Y:S01]  /*8d170*/  UMOV UR44, UR34 ;  /* 0x00000022002c7c82 */ /* 0x000fe20008000000 */
[----:B------:R-:W-:Y:S01]  /*8d180*/  UMOV UR67, UR32 ;  /* 0x0000002000437c82 */ /* 0x000fe20008000000 */
[----:B------:R-:W0:Y:S01]  /*8d190*/  LDCU UR8, c[0x0][0x398] ;  /* 0x00007300ff0877ac */ /* 0x000e220008000800 */
[----:B-1----:R-:W-:Y:S01]  /*8d1a0*/  IMAD.WIDE R6, R6, 0x2, R48 ;  /* 0x0000000206067825 */ /* 0x002fe200078e0230 */
[----:B------:R-:W1:Y:S03]  /*8d1b0*/  LDCU UR12, c[0x0][0x398] ;  /* 0x00007300ff0c77ac */ /* 0x000e660008000800 */
[----:B------:R-:W-:Y:S01]  /*8d1c0*/  IMAD.WIDE R4, R8, 0x2, R2 ;  /* 0x0000000208047825 */ /* 0x000fe200078e0202 */
[----:B------:R-:W-:Y:S01]  /*8d1d0*/  @P4 STG.E.U16 desc[UR48][R6.64], R9 ;  /* 0x0000000906004986 */ /* 0x000fe2000c101530 */
[----:B------:R-:W-:Y:S01]  /*8d1e0*/  ISETP.LT.AND P4, PT, R54, UR40, !P1 ;  /* 0x0000002836007c0c */ /* 0x000fe2000cf81270 */
[----:B------:R-:W0:Y:S01]  /*8d1f0*/  LDCU UR10, c[0x0][0x398] ;  /* 0x00007300ff0a77ac */ /* 0x000e220008000800 */
[----:B------:R-:W-:Y:S01]  /*8d200*/  ISETP.LT.AND P5, PT, R53, UR57, !P1 ;  /* 0x0000003935007c0c */ /* 0x000fe2000cfa1270 */
[----:B------:R0:W-:Y:S01]  /*8d210*/  @P3 STG.E.U16 desc[UR48][R4.64], R11 ;  /* 0x0000000b04003986 */ /* 0x0001e2000c101530 */
[----:B--2---:R-:W-:Y:S01]  /*8d220*/  PRMT R12, R57, 0x7632, R12 ;  /* 0x00007632390c7816 */ /* 0x004fe2000000000c */
[----:B0-----:R-:W-:Y:S01]  /*8d230*/  IMAD.WIDE R4, R8, 0x2, R20 ;  /* 0x0000000208047825 */ /* 0x001fe200078e0214 */
[----:B------:R-:W-:Y:S01]  /*8d240*/  PRMT R11, R11, 0x7632, R11 ;  /* 0x000076320b0b7816 */ /* 0x000fe2000000000b */
[----:B------:R-:W-:Y:S01]  /*8d250*/  UMOV UR30, UR24 ;  /* 0x00000018001e7c82 */ /* 0x000fe20008000000 */
[----:B------:R-:W0:Y:S01]  /*8d260*/  LDCU UR32, c[0x0][0x398] ;  /* 0x00007300ff2077ac */ /* 0x000e220008000800 */
[----:B------:R-:W-:-:S02]  /*8d270*/  VIADD R9, R0, 0x18 ;  /* 0x0000001800097836 */ /* 0x000fc40000000000 */
[----:B------:R-:W-:Y:S01]  /*8d280*/  IMAD.WIDE R6, R8, 0x2, R22 ;  /* 0x0000000208067825 */ /* 0x000fe200078e0216 */
[----:B------:R2:W-:Y:S01]  /*8d290*/  @P0 STG.E.U16 desc[UR48][R4.64], R11 ;  /* 0x0000000b04000986 */ /* 0x0005e2000c101530 */
[----:B------:R-:W-:Y:S01]  /*8d2a0*/  ISETP.LT.AND P3, PT, R58, UR70, !P1 ;  /* 0x000000463a007c0c */ /* 0x000fe2000cf61270 */
[----:B------:R-:W0:Y:S01]  /*8d2b0*/  LDCU UR24, c[0x0][0x398] ;  /* 0x00007300ff1877ac */ /* 0x000e220008000800 */
[----:B----4-:R-:W-:Y:S01]  /*8d2c0*/  ISETP.GE.AND P0, PT, R9, UR73, PT ;  /* 0x0000004909007c0c */ /* 0x010fe2000bf06270 */
[----:B------:R4:W-:Y:S01]  /*8d2d0*/  @P4 STG.E.U16 desc[UR48][R6.64], R15 ;  /* 0x0000000f06004986 */ /* 0x0009e2000c101530 */
[----:B------:R-:W-:Y:S01]  /*8d2e0*/  PRMT R9, R15, 0x7632, R9 ;  /* 0x000076320f097816 */ /* 0x000fe20000000009 */
[----:B------:R-:W-:Y:S01]  /*8d2f0*/  UMOV UR60, UR28 ;  /* 0x0000001c003c7c82 */ /* 0x000fe20008000000 */
[----:B------:R-:W0:Y:S01]  /*8d300*/  LDCU UR34, c[0x0][0x398] ;  /* 0x00007300ff2277ac */ /* 0x000e220008000800 */
[----:B------:R-:W-:Y:S01]  /*8d310*/  UMOV UR58, UR38 ;  /* 0x00000026003a7c82 */ /* 0x000fe20008000000 */
[----:B--2---:R-:W-:Y:S01]  /*8d320*/  IMAD.WIDE R4, R8, 0x2, R24 ;  /* 0x0000000208047825 */ /* 0x004fe200078e0218 */
[----:B------:R-:W-:Y:S01]  /*8d330*/  ISETP.LT.AND P1, PT, R56, UR64, !P1 ;  /* 0x0000004038007c0c */ /* 0x000fe2000cf21270 */
[----:B------:R-:W2:Y:S02]  /*8d340*/  LDCU UR5, c[0x0][0x398] ;  /* 0x00007300ff0577ac */ /* 0x000ea40008000800 */
[C---:B----4-:R-:W-:Y:S01]  /*8d350*/  IMAD.WIDE R6, R8.reuse, 0x2, R26 ;  /* 0x0000000208067825 */ /* 0x050fe200078e021a */
[----:B------:R-:W-:Y:S03]  /*8d360*/  @P2 STG.E.U16 desc[UR48][R4.64], R9 ;  /* 0x0000000904002986 */ /* 0x000fe6000c101530 */
[C---:B------:R-:W-:Y:S01]  /*8d370*/  IMAD.WIDE R10, R8.reuse, 0x2, R44 ;  /* 0x00000002080a7825 */ /* 0x040fe200078e022c */
[----:B------:R4:W-:Y:S01]  /*8d380*/  @P5 STG.E.U16 desc[UR48][R6.64], R57 ;  /* 0x0000003906005986 */ /* 0x0009e2000c101530 */
[----:B------:R-:W-:Y:S01]  /*8d390*/  UMOV UR70, UR74 ;  /* 0x0000004a00467c82 */ /* 0x000fe20008000000 */
[----:B------:R-:W-:Y:S01]  /*8d3a0*/  UMOV UR57, UR30 ;  /* 0x0000001e00397c82 */ /* 0x000fe20008000000 */
[----:B------:R-:W-:Y:S01]  /*8d3b0*/  UMOV UR40, UR36 ;  /* 0x0000002400287c82 */ /* 0x000fe20008000000 */
[----:B------:R-:W0:Y:S01]  /*8d3c0*/  LDCU UR28, c[0x0][0x3b8] ;  /* 0x00007700ff1c77ac */ /* 0x000e220008000800 */
[----:B------:R-:W0:Y:S01]  /*8d3d0*/  LDCU UR38, c[0x0][0x3b8] ;  /* 0x00007700ff2677ac */ /* 0x000e220008000800 */
[----:B----4-:R-:W4:Y:S01]  /*8d3e0*/  LDL.LU R57, [R1+0x1b0] ;  /* 0x0001b00001397983 */ /* 0x010f220000300800 */
[----:B------:R-:W-:-:S03]  /*8d3f0*/  IMAD.WIDE R6, R8, 0x2, R46 ;  /* 0x0000000208067825 */ /* 0x000fc600078e022e */
[----:B------:R-:W-:Y:S01]  /*8d400*/  @P1 STG.E.U16 desc[UR48][R10.64], R12 ;  /* 0x0000000c0a001986 */ /* 0x000fe2000c101530 */
[----:B------:R-:W-:Y:S01]  /*8d410*/  ISETP.LT.AND P1, PT, R59, UR14, !P0 ;  /* 0x0000000e3b007c0c */ /* 0x000fe2000c721270 */
[C---:B------:R-:W-:Y:S01]  /*8d420*/  VIADD R4, R8.reuse, UR54 ;  /* 0x0000003608047c36 */ /* 0x040fe20008000000 */
[----:B------:R-:W-:Y:S01]  /*8d430*/  PRMT R5, R19, 0x7632, R5 ;  /* 0x0000763213057816 */ /* 0x000fe20000000005 */
[----:B------:R-:W-:Y:S01]  /*8d440*/  IMAD.WIDE R8, R8, 0x2, R48 ;  /* 0x0000000208087825 */ /* 0x000fe200078e0230 */
[----:B------:R0:W-:Y:S01]  /*8d450*/  @P3 STG.E.U16 desc[UR48][R6.64], R19 ;  /* 0x0000001306003986 */ /* 0x0001e2000c101530 */
[----:B------:R-:W-:Y:S01]  /*8d460*/  ISETP.LT.AND P2, PT, R50, UR20, !P0 ;  /* 0x0000001432007c0c */ /* 0x000fe2000c741270 */
[----:B------:R-:W1:Y:S02]  /*8d470*/  LDCU UR30, c[0x0][0x398] ;  /* 0x00007300ff1e77ac */ /* 0x000e640008000800 */
[----:B------:R-:W2:Y:S01]  /*8d480*/  LDL.LU R52, [R1+0x1a0] ;  /* 0x0001a00001347983 */ /* 0x000ea20000300800 */
[----:B------:R-:W-:Y:S01]  /*8d490*/  ISETP.LT.AND P4, PT, R53, UR70, !P0 ;  /* 0x0000004635007c0c */ /* 0x000fe2000c781270 */
[----:B------:R-:W-:Y:S01]  /*8d4a0*/  UMOV UR64, UR58 ;  /* 0x0000003a00407c82 */ /* 0x000fe20008000000 */
[----:B------:R-:W-:Y:S01]  /*8d4b0*/  ISETP.LT.AND P5, PT, R55, UR66, !P0 ;  /* 0x0000004237007c0c */ /* 0x000fe2000c7a1270 */
[----:B------:R1:W-:Y:S01]  /*8d4c0*/  @P6 STG.E.U16 desc[UR48][R8.64], R5 ;  /* 0x0000000508006986 */ /* 0x0003e2000c101530 */
[----:B------:R-:W2:Y:S01]  /*8d4d0*/  LDCU UR36, c[0x0][0x398] ;  /* 0x00007300ff2477ac */ /* 0x000ea20008000800 */
[----:B0-----:R-:W-:Y:S01]  /*8d4e0*/  IMAD.WIDE R6, R4, 0x2, R2 ;  /* 0x0000000204067825 */ /* 0x001fe200078e0202 */
[----:B------:R-:W-:Y:S01]  /*8d4f0*/  UMOV UR70, UR46 ;  /* 0x0000002e00467c82 */ /* 0x000fe20008000000 */
[----:B------:R-:W-:Y:S01]  /*8d500*/  ISETP.LT.AND P3, PT, R61, UR52, !P0 ;  /* 0x000000343d007c0c */ /* 0x000fe2000c761270 */
[----:B------:R-:W-:Y:S01]  /*8d510*/  UMOV UR73, UR40 ;  /* 0x0000002800497c82 */ /* 0x000fe20008000000 */
[----:B------:R-:W0:Y:S01]  /*8d520*/  LDCU UR74, c[0x0][0x398] ;  /* 0x00007300ff4a77ac */ /* 0x000e220008000800 */
[----:B---3--:R3:W-:Y:S01]  /*8d530*/  @P1 STG.E.U16 desc[UR48][R6.64], R60 ;  /* 0x0000003c06001986 */ /* 0x0087e2000c101530 */
[----:B-1----:R-:W-:Y:S01]  /*8d540*/  PRMT R5, R60, 0x7632, R5 ;  /* 0x000076323c057816 */ /* 0x002fe20000000005 */
[----:B------:R-:W1:Y:S01]  /*8d550*/  LDCU UR58, c[0x0][0x398] ;  /* 0x00007300ff3a77ac */ /* 0x000e620008000800 */
[----:B------:R-:W-:Y:S01]  /*8d560*/  ISETP.LT.AND P6, PT, R54, UR42, !P0 ;  /* 0x0000002a36007c0c */ /* 0x000fe2000c7c1270 */
[C---:B------:R-:W-:Y:S01]  /*8d570*/  IMAD.WIDE R8, R4.reuse, 0x2, R20 ;  /* 0x0000000204087825 */ /* 0x040fe200078e0214 */
[----:B------:R-:W-:Y:S01]  /*8d580*/  UMOV UR46, UR44 ;  /* 0x0000002c002e7c82 */ /* 0x000fe20008000000 */
[----:B----4-:R-:W-:Y:S01]  /*8d590*/  PRMT R10, R57, 0x7632, R10 ;  /* 0x00007632390a7816 */ /* 0x010fe2000000000a */
[----:B---3--:R-:W3:Y:S01]  /*8d5a0*/  LDL.LU R60, [R1+0x190] ;  /* 0x00019000013c7983 */ /* 0x008ee20000300800 */
[----:B------:R-:W-:Y:S01]  /*8d5b0*/  IMAD.WIDE R6, R4, 0x2, R22 ;  /* 0x0000000204067825 */ /* 0x000fe200078e0216 */
[----:B------:R-:W-:Y:S01]  /*8d5c0*/  ISETP.LT.AND P1, PT, R56, UR50, !P0 ;  /* 0x0000003238007c0c */ /* 0x000fe2000c721270 */
[----:B------:R-:W-:Y:S01]  /*8d5d0*/  UMOV UR14, UR73 ;  /* 0x00000049000e7c82 */ /* 0x000fe20008000000 */
[----:B------:R-:W-:Y:S01]  /*8d5e0*/  @P2 STG.E.U16 desc[UR48][R8.64], R5 ;  /* 0x0000000508002986 */ /* 0x000fe2000c101530 */
[----:B------:R-:W-:Y:S01]  /*8d5f0*/  UMOV UR54, UR70 ;  /* 0x0000004600367c82 */ /* 0x000fe20008000000 */
[----:B------:R-:W4:Y:S03]  /*8d600*/  LDCU UR40, c[0x0][0x398] ;  /* 0x00007300ff2877ac */ /* 0x000f260008000800 */
[----:B------:R0:W-:Y:S01]  /*8d610*/  @P6 STG.E.U16 desc[UR48][R6.64], R57 ;  /* 0x0000003906006986 */ /* 0x0001e2000c101530 */
[----:B------:R-:W1:Y:S01]  /*8d620*/  LDCU UR42, c[0x0][0x398] ;  /* 0x00007300ff2a77ac */ /* 0x000e620008000800 */
[----:B------:R-:W1:Y:S02]  /*8d630*/  LDCU UR52, c[0x0][0x398] ;  /* 0x00007300ff3477ac */ /* 0x000e640008000800 */
[----:B0-----:R-:W4:Y:S01]  /*8d640*/  LDL.LU R57, [R1+0x180] ;  /* 0x0001800001397983 */ /* 0x001f220000300800 */
[----:B------:R-:W-:Y:S01]  /*8d650*/  UMOV UR44, UR57 ;  /* 0x00000039002c7c82 */ /* 0x000fe20008000000 */
[----:B------:R-:W-:Y:S01]  /*8d660*/  UMOV UR57, UR67 ;  /* 0x0000004300397c82 */ /* 0x000fe20008000000 */
[----:B------:R-:W0:Y:S01]  /*8d670*/  LDCU.64 UR66, c[0x0][0x398] ;  /* 0x00007300ff4277ac */ /* 0x000e220008000a00 */
[----:B------:R-:W-:Y:S01]  /*8d680*/  ISETP.LT.AND P0, PT, R58, UR76, !P0 ;  /* 0x0000004c3a007c0c */ /* 0x000fe2000c701270 */
[----:B------:R-:W-:-:S02]  /*8d690*/  VIADD R5, R0, 0x19 ;  /* 0x0000001900057836 */ /* 0x000fc40000000000 */
[----:B------:R-:W-:-:S04]  /*8d6a0*/  IMAD.WIDE R8, R4, 0x2, R24 ;  /* 0x0000000204087825 */ /* 0x000fc800078e0218 */
[C---:B------:R-:W-:Y:S01]  /*8d6b0*/  IMAD.WIDE R6, R4.reuse, 0x2, R26 ;  /* 0x0000000204067825 */ /* 0x040fe200078e021a */
[----:B------:R1:W-:Y:S01]  /*8d6c0*/  @P5 STG.E.U16 desc[UR48][R8.64], R10 ;  /* 0x0000000a08005986 */ /* 0x0003e2000c101530 */
[----:B------:R-:W-:Y:S01]  /*8d6d0*/  UMOV UR20, UR46 ;  /* 0x0000002e00147c82 */ /* 0x000fe20008000000 */
[----:B------:R-:W-:Y:S01]  /*8d6e0*/  UMOV UR70, UR44 ;  /* 0x0000002c00467c82 */ /* 0x000fe20008000000 */
[----:B------:R-:W-:Y:S01]  /*8d6f0*/  UMOV UR73, UR64 ;  /* 0x0000004000497c82 */ /* 0x000fe20008000000 */
[----:B--2---:R2:W-:Y:S01]  /*8d700*/  @P4 STG.E.U16 desc[UR48][R6.64], R52 ;  /* 0x0000003406004986 */ /* 0x0045e2000c101530 */
[----:B------:R-:W3:Y:S01]  /*8d710*/  LDCU UR76, c[0x0][0x3b8] ;  /* 0x00007700ff4c77ac */ /* 0x000ee20008000800 */
[----:B0-----:R-:W-:Y:S01]  /*8d720*/  ISETP.GE.AND P2, PT, R5, UR67, PT ;  /* 0x0000004305007c0c */ /* 0x001fe2000bf46270 */
[----:B-1----:R-:W-:Y:S01]  /*8d730*/  IMAD.WIDE R8, R4, 0x2, R44 ;  /* 0x0000000204087825 */ /* 0x002fe200078e022c */
[----:B------:R-:W-:-:S03]  /*8d740*/  PRMT R5, R52, 0x7632, R5 ;  /* 0x0000763234057816 */ /* 0x000fc60000000005 */
[C---:B------:R-:W-:Y:S01]  /*8d750*/  IMAD.WIDE R10, R4.reuse, 0x2, R46 ;  /* 0x00000002040a7825 */ /* 0x040fe200078e022e */
[----:B--2---:R-:W2:Y:S01]  /*8d760*/  LDL.LU R52, [R1+0x170] ;  /* 0x0001700001347983 */ /* 0x004ea20000300800 */
[----:B------:R-:W-:Y:S01]  /*8d770*/  UMOV UR46, UR57 ;  /* 0x00000039002e7c82 */ /* 0x000fe20008000000 */
[----:B------:R-:W-:Y:S01]  /*8d780*/  UMOV UR44, UR68 ;  /* 0x00000044002c7c82 */ /* 0x000fe20008000000 */
[----:B------:R-:W0:Y:S01]  /*8d790*/  LDCU UR64, c[0x0][0x398] ;  /* 0x00007300ff4077ac */ /* 0x000e220008000800 */
[----:B------:R1:W-:Y:S01]  /*8d7a0*/  @P1 STG.E.U16 desc[UR48][R8.64], R5 ;  /* 0x0000000508001986 */ /* 0x0003e2000c101530 */
[----:B------:R-:W-:Y:S01]  /*8d7b0*/  ISETP.LT.AND P1, PT, R59, UR32, !P2 ;  /* 0x000000203b007c0c */ /* 0x000fe2000d721270 */
[C---:B------:R-:W-:Y:S01]  /*8d7c0*/  IMAD.WIDE R6, R4.reuse, 0x2, R48 ;  /* 0x0000000204067825 */ /* 0x040fe200078e0230 */
[----:B------:R-:W-:Y:S02]  /*8d7d0*/  ISETP.LT.AND P5, PT, R55, UR56, !P2 ;  /* 0x0000003837007c0c */ /* 0x000fe4000d7a1270 */
[----:B------:R-:W-:Y:S01]  /*8d7e0*/  ISETP.LT.AND P4, PT, R53, UR14, !P2 ;  /* 0x0000000e35007c0c */ /* 0x000fe2000d781270 */
[----:B------:R-:W-:Y:S01]  /*8d7f0*/  UMOV UR57, UR62 ;  /* 0x0000003e00397c82 */ /* 0x000fe20008000000 */
[----:B------:R-:W-:Y:S01]  /*8d800*/  ISETP.LT.AND P6, PT, R61, UR16, !P2 ;  /* 0x000000103d007c0c */ /* 0x000fe2000d7c1270 */
[----:B------:R-:W0:Y:S01]  /*8d810*/  LDCU UR68, c[0x0][0x398] ;  /* 0x00007300ff4477ac */ /* 0x000e220008000800 */
[----:B-1----:R-:W-:Y:S01]  /*8d820*/  VIADD R5, R4, UR18 ;  /* 0x0000001204057c36 */ /* 0x002fe20008000000 */
[----:B------:R-:W-:Y:S01]  /*8d830*/  UMOV UR67, UR44 ;  /* 0x0000002c00437c82 */ /* 0x000fe20008000000 */
[----:B------:R-:W1:Y:S02]  /*8d840*/  LDCU UR18, c[0x0][0x398] ;  /* 0x00007300ff1277ac */ /* 0x000e640008000800 */
[----:B------:R-:W-:Y:S01]  /*8d850*/  IMAD.WIDE R8, R5, 0x2, R2 ;  /* 0x0000000205087825 */ /* 0x000fe200078e0202 */
[----:B---3--:R3:W-:Y:S02]  /*8d860*/  @P0 STG.E.U16 desc[UR48][R10.64], R60 ;  /* 0x0000003c0a000986 */ /* 0x0087e4000c101530 */
[----:B---3--:R-:W-:-:S02]  /*8d870*/  PRMT R10, R60, 0x7632, R10 ;  /* 0x000076323c0a7816 */ /* 0x008fc4000000000a */
[----:B------:R-:W3:Y:S04]  /*8d880*/  LDL.LU R60, [R1+0x160] ;  /* 0x00016000013c7983 */ /* 0x000ee80000300800 */
[----:B------:R-:W3:Y:S01]  /*8d890*/  LDL.LU R51, [R1+0x150] ;  /* 0x0001500001337983 */ /* 0x000ee20000300800 */
[----:B----4-:R-:W-:-:S03]  /*8d8a0*/  PRMT R4, R57, 0x7632, R4 ;  /* 0x0000763239047816 */ /* 0x010fc60000000004 */
[----:B------:R-:W-:Y:S04]  /*8d8b0*/  @P3 STG.E.U16 desc[UR48][R6.64], R10 ;  /* 0x0000000a06003986 */ /* 0x000fe8000c101530 */
[----:B------:R4:W-:Y:S04]  /*8d8c0*/  @P1 STG.E.U16 desc[UR48][R8.64], R57 ;  /* 0x0000003908001986 */ /* 0x0009e8000c101530 */
[----:B----4-:R-:W4:Y:S01]  /*8d8d0*/  LDL.LU R57, [R1+0x1c4] ;  /* 0x0001c40001397983 */ /* 0x010f220000300800 */
[----:B------:R-:W-:Y:S02]  /*8d8e0*/  ISETP.LT.AND P0, PT, R50, UR26, !P2 ;  /* 0x0000001a32007c0c */ /* 0x000fe4000d701270 */
[----:B------:R-:W-:Y:S01]  /*8d8f0*/  ISETP.LT.AND P3, PT, R54, UR24, !P2 ;  /* 0x0000001836007c0c */ /* 0x000fe2000d761270 */
[----:B------:R-:W-:-:S04]  /*8d900*/  IMAD.WIDE R6, R5, 0x2, R20 ;  /* 0x0000000205067825 */ /* 0x000fc800078e0214 */
[----:B------:R-:W-:-:S06]  /*8d910*/  IMAD.WIDE R8, R5, 0x2, R22 ;  /* 0x0000000205087825 */ /* 0x000fcc00078e0216 */
[----:B------:R0:W-:Y:S04]  /*8d920*/  @P0 STG.E.U16 desc[UR48][R6.64], R4 ;  /* 0x0000000406000986 */ /* 0x0001e8000c101530 */
[----:B--2---:R2:W-:Y:S01]  /*8d930*/  @P3 STG.E.U16 desc[UR48][R8.64], R52 ;  /* 0x0000003408003986 */ /* 0x0045e2000c101530 */
[----:B0-----:R-:W-:Y:S01]  /*8d940*/  PRMT R4, R52, 0x7632, R4 ;  /* 0x0000763234047816 */ /* 0x001fe20000000004 */
[----:B------:R-:W-:-:S04]  /*8d950*/  IMAD.WIDE R6, R5, 0x2, R24 ;  /* 0x0000000205067825 */ /* 0x000fc800078e0218 */
[C---:B--2---:R-:W-:Y:S01]  /*8d960*/  IMAD.WIDE R8, R5.reuse, 0x2, R26 ;  /* 0x0000000205087825 */ /* 0x044fe200078e021a */
[----:B------:R0:W-:Y:S01]  /*8d970*/  @P5 STG.E.U16 desc[UR48][R6.64], R4 ;  /* 0x0000000406005986 */ /* 0x0001e2000c101530 */
[----:B------:R-:W-:Y:S01]  /*8d980*/  UMOV UR44, UR57 ;  /* 0x00000039002c7c82 */ /* 0x000fe20008000000 */
[----:B------:R-:W2:Y:S01]  /*8d990*/  LDCU.64 UR56, c[0x0][0x398] ;  /* 0x00007300ff3877ac */ /* 0x000ea20008000a00 */
[----:B------:R-:W-:Y:S01]  /*8d9a0*/  ISETP.LT.AND P1, PT, R56, UR22, !P2 ;  /* 0x0000001638007c0c */ /* 0x000fe2000d721270 */
[----:B------:R-:W-:Y:S01]  /*8d9b0*/  VIADD R10, R0, 0x1a ;  /* 0x0000001a000a7836 */ /* 0x000fe20000000000 */
[----:B------:R-:W-:Y:S01]  /*8d9c0*/  ISETP.LT.AND P2, PT, R58, UR77, !P2 ;  /* 0x0000004d3a007c0c */ /* 0x000fe2000d741270 */
[----:B------:R-:W-:Y:S01]  /*8d9d0*/  UMOV UR16, UR60 ;  /* 0x0000003c00107c82 */ /* 0x000fe20008000000 */
[----:B------:R-:W-:Y:S01]  /*8d9e0*/  UMOV UR14, UR54 ;  /* 0x00000036000e7c82 */ /* 0x000fe20008000000 */
[----:B------:R-:W-:Y:S01]  /*8d9f0*/  UMOV UR62, UR75 ;  /* 0x0000004b003e7c82 */ /* 0x000fe20008000000 */
[----:B------:R-:W-:Y:S01]  /*8da00*/  UMOV UR50, UR70 ;  /* 0x0000004600327c82 */ /* 0x000fe20008000000 */
[----:B------:R-:W1:Y:S01]  /*8da10*/  LDCU UR22, c[0x0][0x398] ;  /* 0x00007300ff1677ac */ /* 0x000e620008000800 */
[----:B--2---:R-:W-:Y:S01]  /*8da20*/  ISETP.GE.AND P0, PT, R10, UR57, PT ;  /* 0x000000390a007c0c */ /* 0x004fe2000bf06270 */
[----:B------:R-:W-:-:S04]  /*8da30*/  IMAD.WIDE R10, R5, 0x2, R44 ;  /* 0x00000002050a7825 */ /* 0x000fc800078e022c */
[----:B0-----:R-:W-:-:S04]  /*8da40*/  IMAD.WIDE R6, R5, 0x2, R46 ;  /* 0x0000000205067825 */ /* 0x001fc800078e022e */
[----:B------:R-:W-:Y:S01]  /*8da50*/  VIADD R4, R5, UR28 ;  /* 0x0000001c05047c36 */ /* 0x000fe20008000000 */
[----:B---3--:R-:W-:Y:S01]  /*8da60*/  PRMT R12, R60, 0x7632, R12 ;  /* 0x000076323c0c7816 */ /* 0x008fe2000000000c */
[----:B------:R0:W-:Y:S01]  /*8da70*/  @P4 STG.E.U16 desc[UR48][R8.64], R60 ;  /* 0x0000003c08004986 */ /* 0x0001e2000c101530 */
[----:B------:R-:W-:Y:S01]  /*8da80*/  UMOV UR57, UR73 ;  /* 0x0000004900397c82 */ /* 0x000fe20008000000 */
[----:B------:R-:W-:Y:S01]  /*8da90*/  ISETP.LT.AND P5, PT, R55, UR72, !P0 ;  /* 0x0000004837007c0c */ /* 0x000fe2000c7a1270 */
[----:B------:R-:W2:Y:S01]  /*8daa0*/  LDCU.64 UR72, c[0x0][0x398] ;  /* 0x00007300ff4877ac */ /* 0x000ea20008000a00 */
[----:B------:R-:W-:Y:S01]  /*8dab0*/  ISETP.LT.AND P3, PT, R53, UR16, !P0 ;  /* 0x0000001035007c0c */ /* 0x000fe2000c761270 */
[----:B------:R-:W-:Y:S01]  /*8dac0*/  UMOV UR54, UR20 ;  /* 0x0000001400367c82 */ /* 0x000fe20008000000 */
[----:B------:R-:W-:Y:S01]  /*8dad0*/  UMOV UR24, UR14 ;  /* 0x0000000e00187c82 */ /* 0x000fe20008000000 */
[----:B------:R-:W-:Y:S01]  /*8dae0*/  UMOV UR32, UR62 ;  /* 0x0000003e00207c82 */ /* 0x000fe20008000000 */
[----:B------:R-:W3:Y:S01]  /*8daf0*/  LDCU UR75, c[0x0][0x398] ;  /* 0x00007300ff4b77ac */ /* 0x000ee20008000800 */
[----:B0-----:R-:W2:Y:S01]  /*8db00*/  LDL.LU R60, [R1+0x1b4] ;  /* 0x0001b400013c7983 */ /* 0x001ea20000300800 */
[----:B------:R-:W-:Y:S01]  /*8db10*/  UMOV UR26, UR50 ;  /* 0x00000032001a7c82 */ /* 0x000fe20008000000 */
[----:B------:R-:W0:Y:S02]  /*8db20*/  LDCU UR60, c[0x0][0x398] ;  /* 0x00007300ff3c77ac */ /* 0x000e240008000800 */
[----:B------:R-:W-:Y:S01]  /*8db30*/  @P1 STG.E.U16 desc[UR48][R10.64], R12 ;  /* 0x0000000c0a001986 */ /* 0x000fe2000c101530 */
[----:B------:R-:W-:Y:S01]  /*8db40*/  ISETP.LT.AND P1, PT, R59, UR30, !P0 ;  /* 0x0000001e3b007c0c */ /* 0x000fe2000c721270 */
[----:B------:R-:W-:Y:S01]  /*8db50*/  IMAD.WIDE R8, R5, 0x2, R48 ;  /* 0x0000000205087825 */ /* 0x000fe200078e0230 */
[----:B------:R-:W-:Y:S01]  /*8db60*/  PRMT R5, R51, 0x7632, R5 ;  /* 0x0000763233057816 */ /* 0x000fe20000000005 */
[----:B------:R0:W-:Y:S01]  /*8db70*/  @P2 STG.E.U16 desc[UR48][R6.64], R51 ;  /* 0x0000003306002986 */ /* 0x0001e2000c101530 */
[----:B------:R-:W-:Y:S01]  /*8db80*/  ISETP.LT.AND P4, PT, R50, UR34, !P0 ;  /* 0x0000002232007c0c */ /* 0x000fe2000c781270 */
[----:B------:R-:W-:Y:S01]  /*8db90*/  UMOV UR20, UR46 ;  /* 0x0000002e00147c82 */ /* 0x000fe20008000000 */
[----:B------:R-:W1:Y:S01]  /*8dba0*/  LDCU UR14, c[0x0][0x398] ;  /* 0x00007300ff0e77ac */ /* 0x000e620008000800 */
[----:B------:R-:W3:Y:S01]  /*8dbb0*/  LDL.LU R52, [R1+0x1a4] ;  /* 0x0001a40001347983 */ /* 0x000ee20000300800 */
[----:B------:R-:W1:Y:S03]  /*8dbc0*/  LDCU UR50, c[0x0][0x398] ;  /* 0x00007300ff3277ac */ /* 0x000e660008000800 */
[----:B------:R1:W-:Y:S01]  /*8dbd0*/  @P6 STG.E.U16 desc[UR48][R8.64], R5 ;  /* 0x0000000508006986 */ /* 0x0003e2000c101530 */
[----:B------:R-:W2:Y:S01]  /*8dbe0*/  LDCU UR70, c[0x0][0x398] ;  /* 0x00007300ff4677ac */ /* 0x000ea20008000800 */
[----:B0-----:R-:W-:Y:S01]  /*8dbf0*/  IMAD.WIDE R6, R4, 0x2, R2 ;  /* 0x0000000204067825 */ /* 0x001fe200078e0202 */
[----:B------:R-:W-:Y:S01]  /*8dc00*/  ISETP.LT.AND P2, PT, R61, UR6, !P0 ;  /* 0x000000063d007c0c */ /* 0x000fe2000c741270 */
[----:B------:R-:W0:Y:S03]  /*8dc10*/  LDCU UR46, c[0x0][0x398] ;  /* 0x00007300ff2e77ac */ /* 0x000e260008000800 */
[----:B----4-:R4:W-:Y:S01]  /*8dc20*/  @P1 STG.E.U16 desc[UR48][R6.64], R57 ;  /* 0x0000003906001986 */ /* 0x0109e2000c101530 */
[----:B------:R-:W0:Y:S01]  /*8dc30*/  LDCU UR62, c[0x0][0x398] ;  /* 0x00007300ff3e77ac */ /* 0x000e220008000800 */
[----:B-1----:R-:W-:-:S02]  /*8dc40*/  PRMT R5, R57, 0x7632, R5 ;  /* 0x0000763239057816 */ /* 0x002fc40000000005 */
[----:B------:R-:W-:Y:S01]  /*8dc50*/  ISETP.LT.AND P6, PT, R54, UR10, !P0 ;  /* 0x0000000a36007c0c */ /* 0x000fe2000c7c1270 */
[C---:B------:R-:W-:Y:S01]  /*8dc60*/  IMAD.WIDE R8, R4.reuse, 0x2, R20 ;  /* 0x0000000204087825 */ /* 0x040fe200078e0214 */
[----:B------:R-:W1:Y:S01]  /*8dc70*/  LDCU UR77, c[0x0][0x3b8] ;  /* 0x00007700ff4d77ac */ /* 0x000e620008000800 */
[----:B------:R-:W0:Y:S01]  /*8dc80*/  LDCU UR16, c[0x0][0x398] ;  /* 0x00007300ff1077ac */ /* 0x000e220008000800 */
[----:B----4-:R-:W4:Y:S01]  /*8dc90*/  LDL.LU R57, [R1+0x194] ;  /* 0x0001940001397983 */ /* 0x010f220000300800 */
[----:B------:R-:W-:Y:S01]  /*8dca0*/  IMAD.WIDE R6, R4, 0x2, R22 ;  /* 0x0000000204067825 */ /* 0x000fe200078e0216 */
[----:B------:R-:W-:Y:S01]  /*8dcb0*/  ISETP.LT.AND P1, PT, R56, UR8, !P0 ;  /* 0x0000000838007c0c */ /* 0x000fe2000c721270 */
[----:B------:R-:W0:Y:S01]  /*8dcc0*/  LDCU UR28, c[0x0][0x398] ;  /* 0x00007300ff1c77ac */ /* 0x000e220008000800 */
[----:B------:R0:W-:Y:S01]  /*8dcd0*/  @P4 STG.E.U16 desc[UR48][R8.64], R5 ;  /* 0x0000000508004986 */ /* 0x0001e2000c101530 */
[----:B------:R-:W-:Y:S02]  /*8dce0*/  ISETP.LT.AND P0, PT, R58, UR18, !P0 ;  /* 0x000000123a007c0c */ /* 0x000fe4000c701270 */
[----:B--2---:R-:W-:-:S02]  /*8dcf0*/  PRMT R10, R60, 0x7632, R10 ;  /* 0x000076323c0a7816 */ /* 0x004fc4000000000a */
[----:B------:R2:W-:Y:S01]  /*8dd00*/  @P6 STG.E.U16 desc[UR48][R6.64], R60 ;  /* 0x0000003c06006986 */ /* 0x0005e2000c101530 */
[----:B0-----:R-:W-:Y:S01]  /*8dd10*/  VIADD R5, R0, 0x1b ;  /* 0x0000001b00057836 */ /* 0x001fe20000000000 */
[----:B------:R-:W-:Y:S01]  /*8dd20*/  UMOV UR34, UR32 ;  /* 0x0000002000227c82 */ /* 0x000fe20008000000 */
[C---:B------:R-:W-:Y:S01]  /*8dd30*/  IMAD.WIDE R8, R4.reuse, 0x2, R24 ;  /* 0x0000000204087825 */ /* 0x040fe200078e0218 */
[----:B------:R-:W0:Y:S01]  /*8dd40*/  LDCU UR18, c[0x0][0x398] ;  /* 0x00007300ff1277ac */ /* 0x000e220008000800 */
[----:B------:R-:W0:Y:S01]  /*8dd50*/  LDCU UR10, c[0x0][0x398] ;  /* 0x00007300ff0a77ac */ /* 0x000e220008000800 */
[----:B--2---:R-:W2:Y:S01]  /*8dd60*/  LDL.LU R60, [R1+0x184] ;  /* 0x00018400013c7983 */ /* 0x004ea20000300800 */
[----:B------:R-:W-:Y:S01]  /*8dd70*/  IMAD.WIDE R6, R4, 0x2, R26 ;  /* 0x0000000204067825 */ /* 0x000fe200078e021a */
[----:B------:R-:W-:Y:S01]  /*8dd80*/  ISETP.GE.AND P4, PT, R5, UR73, PT ;  /* 0x0000004905007c0c */ /* 0x000fe2000bf86270 */
[----:B------:R-:W0:Y:S01]  /*8dd90*/  LDCU UR6, c[0x0][0x398] ;  /* 0x00007300ff0677ac */ /* 0x000e220008000800 */
[----:B------:R1:W-:Y:S01]  /*8dda0*/  @P5 STG.E.U16 desc[UR48][R8.64], R10 ;  /* 0x0000000a08005986 */ /* 0x0003e2000c101530 */
[----:B---3--:R-:W-:Y:S01]  /*8ddb0*/  PRMT R5, R52, 0x7632, R5 ;  /* 0x0000763234057816 */ /* 0x008fe20000000005 */
[----:B------:R-:W3:Y:S02]  /*8ddc0*/  LDCU UR8, c[0x0][0x398] ;  /* 0x00007300ff0877ac */ /* 0x000ee40008000800 */
[----:B------:R0:W-:Y:S01]  /*8ddd0*/  @P3 STG.E.U16 desc[UR48][R6.64], R52 ;  /* 0x0000003406003986 */ /* 0x0001e2000c101530 */
[----:B------:R-:W2:Y:S01]  /*8dde0*/  LDCU UR32, c[0x0][0x398] ;  /* 0x00007300ff2077ac */ /* 0x000ea20008000800 */
[----:B------:R-:W2:Y:S01]  /*8ddf0*/  LDCU UR30, c[0x0][0x398] ;  /* 0x00007300ff1e77ac */ /* 0x000ea20008000800 */
[----:B-1----:R-:W-:-:S04]  /*8de00*/  IMAD.WIDE R8, R4, 0x2, R44 ;  /* 0x0000000204087825 */ /* 0x002fc800078e022c */
[----:B------:R-:W-:Y:S01]  /*8de10*/  IMAD.WIDE R10, R4, 0x2, R46 ;  /* 0x00000002040a7825 */ /* 0x000fe200078e022e */
[----:B0-----:R-:W3:Y:S04]  /*8de20*/  LDL.LU R52, [R1+0x174] ;  /* 0x0001740001347983 */ /* 0x001ee80000300800 */
[----:B------:R0:W-:Y:S04]  /*8de30*/  @P1 STG.E.U16 desc[UR48][R8.64], R5 ;  /* 0x0000000508001986 */ /* 0x0001e8000c101530 */
[----:B----4-:R1:W-:Y:S01]  /*8de40*/  @P0 STG.E.U16 desc[UR48][R10.64], R57 ;  /* 0x000000390a000986 */ /* 0x0103e2000c101530 */
[----:B0-----:R-:W-:-:S03]  /*8de50*/  PRMT R8, R57, 0x7632, R8 ;  /* 0x0000763239087816 */ /* 0x001fc60000000008 */
[----:B-1----:R-:W4:Y:S01]  /*8de60*/  LDL.LU R57, [R1+0x164] ;  /* 0x0001640001397983 */ /* 0x002f220000300800 */
[----:B------:R-:W-:Y:S01]  /*8de70*/  ISETP.LT.AND P0, PT, R59, UR40, !P4 ;  /* 0x000000283b007c0c */ /* 0x000fe2000e701270 */
[----:B------:R-:W-:Y:S01]  /*8de80*/  VIADD R10, R4, UR38 ;  /* 0x00000026040a7c36 */ /* 0x000fe20008000000 */
[----:B------:R-:W-:Y:S01]  /*8de90*/  ISETP.LT.AND P1, PT, R50, UR12, !P4 ;  /* 0x0000000c32007c0c */ /* 0x000fe2000e721270 */
[----:B------:R-:W-:Y:S01]  /*8dea0*/  IMAD.WIDE R4, R4, 0x2, R48 ;  /* 0x0000000204047825 */ /* 0x000fe200078e0230 */
[----:B------:R-:W-:Y:S01]  /*8deb0*/  ISETP.LT.AND P5, PT, R55, UR66, !P4 ;  /* 0x0000004237007c0c */ /* 0x000fe2000e7a1270 */
[----:B------:R-:W0:Y:S02]  /*8dec0*/  LDCU UR38, c[0x0][0x398] ;  /* 0x00007300ff2677ac */ /* 0x000e240008000800 */
[----:B------:R-:W-:Y:S01]  /*8ded0*/  IMAD.WIDE R6, R10, 0x2, R2 ;  /* 0x000000020a067825 */ /* 0x000fe200078e0202 */
[----:B------:R1:W-:Y:S01]  /*8dee0*/  @P2 STG.E.U16 desc[UR48][R4.64], R8 ;  /* 0x0000000804002986 */ /* 0x0003e2000c101530 */
[----:B------:R-:W-:-:S02]  /*8def0*/  ISETP.LT.AND P2, PT, R54, UR5, !P4 ;  /* 0x0000000536007c0c */ /* 0x000fc4000e741270 */
[----:B------:R-:W-:Y:S01]  /*8df00*/  ISETP.LT.AND P3, PT, R53, UR57, !P4 ;  /* 0x0000003935007c0c */ /* 0x000fe2000e761270 */
[----:B------:R-:W-:Y:S01]  /*8df10*/  UMOV UR40, UR67 ;  /* 0x0000004300287c82 */ /* 0x000fe20008000000 */
[----:B------:R-:W0:Y:S01]  /*8df20*/  LDCU.64 UR66, c[0x0][0x398] ;  /* 0x00007300ff4277ac */ /* 0x000e220008000a00 */
[----:B------:R-:W-:Y:S01]  /*8df30*/  ISETP.LT.AND P6, PT, R61, UR36, !P4 ;  /* 0x000000243d007c0c */ /* 0x000fe2000e7c1270 */
[----:B------:R-:W-:Y:S01]  /*8df40*/  VIADD R9, R0, 0x1c ;  /* 0x0000001c00097836 */ /* 0x000fe20000000000 */
[----:B------:R-:W-:Y:S01]  /*8df50*/  UMOV UR73, UR26 ;  /* 0x0000001a00497c82 */ /* 0x000fe20008000000 */
[----:B------:R-:W0:Y:S01]  /*8df60*/  LDCU UR12, c[0x0][0x398] ;  /* 0x00007300ff0c77ac */ /* 0x000e220008000800 */
[----:B-1----:R-:W-:Y:S01]  /*8df70*/  IMAD.WIDE R4, R10, 0x2, R20 ;  /* 0x000000020a047825 */ /* 0x002fe200078e0214 */
[----:B--2---:R1:W-:Y:S01]  /*8df80*/  @P0 STG.E.U16 desc[UR48][R6.64], R60 ;  /* 0x0000003c06000986 */ /* 0x0043e2000c101530 */
[----:B------:R-:W-:-:S03]  /*8df90*/  PRMT R8, R60, 0x7632, R8 ;  /* 0x000076323c087816 */ /* 0x000fc60000000008 */
[----:B-1----:R-:W2:Y:S01]  /*8dfa0*/  LDL.LU R60, [R1+0x154] ;  /* 0x00015400013c7983 */ /* 0x002ea20000300800 */
[----:B------:R-:W-:-:S03]  /*8dfb0*/  IMAD.WIDE R6, R10, 0x2, R22 ;  /* 0x000000020a067825 */ /* 0x000fc600078e0216 */
[----:B------:R1:W-:Y:S04]  /*8dfc0*/  @P1 STG.E.U16 desc[UR48][R4.64], R8 ;  /* 0x0000000804001986 */ /* 0x0003e8000c101530 */
[----:B------:R-:W2:Y:S01]  /*8dfd0*/  LDL.LU R51, [R1+0x1c8] ;  /* 0x0001c80001337983 */ /* 0x000ea20000300800 */
[----:B---3--:R-:W-:-:S03]  /*8dfe0*/  PRMT R11, R52, 0x7632, R11 ;  /* 0x00007632340b7816 */ /* 0x008fc6000000000b */
[----:B------:R3:W-:Y:S01]  /*8dff0*/  @P2 STG.E.U16 desc[UR48][R6.64], R52 ;  /* 0x0000003406002986 */ /* 0x0007e2000c101530 */
[----:B-1----:R-:W-:-:S04]  /*8e000*/  IMAD.WIDE R4, R10, 0x2, R24 ;  /* 0x000000020a047825 */ /* 0x002fc800078e0218 */
[----:B---3--:R-:W-:Y:S01]  /*8e010*/  IMAD.WIDE R6, R10, 0x2, R26 ;  /* 0x000000020a067825 */ /* 0x008fe200078e021a */
[----:B------:R-:W-:Y:S01]  /*8e020*/  @P5 STG.E.U16 desc[UR48][R4.64], R11 ;  /* 0x0000000b04005986 */ /* 0x000fe2000c101530 */
[----:B----4-:R-:W-:-:S03]  /*8e030*/  PRMT R12, R57, 0x7632, R12 ;  /* 0x00007632390c7816 */ /* 0x010fc6000000000c */
[----:B------:R1:W-:Y:S04]  /*8e040*/  @P3 STG.E.U16 desc[UR48][R6.64], R57 ;  /* 0x0000003906003986 */ /* 0x0003e8000c101530 */
[----:B-1----:R-:W3:Y:S01]  /*8e050*/  LDL.LU R57, [R1+0x1b8] ;  /* 0x0001b80001397983 */ /* 0x002ee20000300800 */
[----:B------:R-:W-:Y:S02]  /*8e060*/  ISETP.LT.AND P0, PT, R56, UR74, !P4 ;  /* 0x0000004a38007c0c */ /* 0x000fe4000e701270 */
[----:B0-----:R-:W-:Y:S02]  /*8e070*/  ISETP.LT.AND P4, PT, R58, UR38, !P4 ;  /* 0x000000263a007c0c */ /* 0x001fe4000e781270 */
[----:B------:R-:W-:Y:S01]  /*8e080*/  ISETP.GE.AND P1, PT, R9, UR67, PT ;  /* 0x0000004309007c0c */ /* 0x000fe2000bf26270 */
[C---:B------:R-:W-:Y:S01]  /*8e090*/  IMAD.WIDE R8, R10.reuse, 0x2, R44 ;  /* 0x000000020a087825 */ /* 0x040fe200078e022c */
[----:B------:R-:W4:Y:S03]  /*8e0a0*/  LDL.LU R52, [R1+0x1a8] ;  /* 0x0001a80001347983 */ /* 0x000f260000300800 */
[----:B------:R-:W-:Y:S01]  /*8e0b0*/  IMAD.WIDE R4, R10, 0x2, R46 ;  /* 0x000000020a047825 */ /* 0x000fe200078e022e */
[----:B------:R-:W-:Y:S01]  /*8e0c0*/  UMOV UR57, UR24 ;  /* 0x0000001800397c82 */ /* 0x000fe20008000000 */
[----:B------:R-:W-:-:S02]  /*8e0d0*/  ISETP.LT.AND P5, PT, R61, UR58, !P1 ;  /* 0x0000003a3d007c0c */ /* 0x000fc4000cfa1270 */
[----:B------:R-:W-:Y:S01]  /*8e0e0*/  IMAD.WIDE R6, R10, 0x2, R48 ;  /* 0x000000020a067825 */ /* 0x000fe200078e0230 */
[----:B------:R2:W-:Y:S01]  /*8e0f0*/  @P0 STG.E.U16 desc[UR48][R8.64], R12 ;  /* 0x0000000c08000986 */ /* 0x0005e2000c101530 */
[----:B------:R-:W-:Y:S01]  /*8e100*/  UMOV UR58, UR57 ;  /* 0x00000039003a7c82 */ /* 0x000fe20008000000 */
[----:B------:R-:W0:Y:S01]  /*8e110*/  LDCU UR57, c[0x0][0x3b8] ;  /* 0x00007700ff3977ac */ /* 0x000e220008000800 */
[----:B------:R-:W-:Y:S02]  /*8e120*/  ISETP.LT.AND P3, PT, R59, UR46, !P1 ;  /* 0x0000002e3b007c0c */ /* 0x000fe4000cf61270 */
[----:B------:R-:W-:Y:S01]  /*8e130*/  ISETP.LT.AND P0, PT, R50, UR42, !P1 ;  /* 0x0000002a32007c0c */ /* 0x000fe2000cf01270 */
[----:B------:R-:W-:Y:S01]  /*8e140*/  UMOV UR36, UR44 ;  /* 0x0000002c00247c82 */ /* 0x000fe20008000000 */
[----:B------:R-:W-:Y:S01]  /*8e150*/  ISETP.LT.AND P2, PT, R53, UR56, !P1 ;  /* 0x0000003835007c0c */ /* 0x000fe2000cf41270 */
[----:B------:R-:W-:Y:S01]  /*8e160*/  UMOV UR74, UR40 ;  /* 0x00000028004a7c82 */ /* 0x000fe20008000000 */
[----:B------:R-:W-:Y:S01]  /*8e170*/  UMOV UR26, UR20 ;  /* 0x00000014001a7c82 */ /* 0x000fe20008000000 */
[----:B------:R-:W-:Y:S01]  /*8e180*/  UMOV UR5, UR54 ;  /* 0x0000003600057c82 */ /* 0x000fe20008000000 */
[----:B------:R-:W1:Y:S01]  /*8e190*/  LDCU UR24, c[0x0][0x3b8] ;  /* 0x00007700ff1877ac */ /* 0x000e620008000800 */
[----:B------:R-:W1:Y:S01]  /*8e1a0*/  LDCU UR38, c[0x0][0x3b8] ;  /* 0x00007700ff2677ac */ /* 0x000e620008000800 */
[----:B0-----:R-:W-:Y:S01]  /*8e1b0*/  VIADD R11, R10, UR57 ;  /* 0x000000390a0b7c36 */ /* 0x001fe20008000000 */
[----:B--2---:R-:W-:Y:S01]  /*8e1c0*/  PRMT R8, R60, 0x7632, R8 ;  /* 0x000076323c087816 */ /* 0x004fe20000000008 */
[----:B------:R0:W-:Y:S01]  /*8e1d0*/  @P4 STG.E.U16 desc[UR48][R4.64], R60 ;  /* 0x0000003c04004986 */ /* 0x0001e2000c101530 */
[----:B---3--:R-:W-:-:S03]  /*8e1e0*/  PRMT R9, R57, 0x7632, R9 ;  /* 0x0000763239097816 */ /* 0x008fc60000000009 */
[----:B0-----:R-:W2:Y:S01]  /*8e1f0*/  LDL.LU R60, [R1+0x198] ;  /* 0x00019800013c7983 */ /* 0x001ea20000300800 */
[----:B------:R-:W-:Y:S01]  /*8e200*/  IMAD.WIDE R4, R11, 0x2, R2 ;  /* 0x000000020b047825 */ /* 0x000fe200078e0202 */
[----:B------:R-:W-:Y:S01]  /*8e210*/  UMOV UR67, UR36 ;  /* 0x0000002400437c82 */ /* 0x000fe20008000000 */
[----:B------:R-:W-:Y:S01]  /*8e220*/  ISETP.LT.AND P4, PT, R55, UR68, !P1 ;  /* 0x0000004437007c0c */ /* 0x000fe2000cf81270 */
[----:B------:R0:W-:Y:S01]  /*8e230*/  @P6 STG.E.U16 desc[UR48][R6.64], R8 ;  /* 0x0000000806006986 */ /* 0x0001e2000c101530 */
[----:B------:R-:W-:Y:S01]  /*8e240*/  ISETP.LT.AND P6, PT, R54, UR64, !P1 ;  /* 0x0000004036007c0c */ /* 0x000fe2000cfc1270 */
[----:B------:R-:W3:Y:S02]  /*8e250*/  LDCU.64 UR56, c[0x0][0x398] ;  /* 0x00007300ff3877ac */ /* 0x000ee40008000a00 */
[----:B------:R1:W-:Y:S01]  /*8e260*/  @P3 STG.E.U16 desc[UR48][R4.64], R51 ;  /* 0x0000003304003986 */ /* 0x0003e2000c101530 */
[----:B----4-:R-:W-:Y:S01]  /*8e270*/  PRMT R10, R52, 0x7632, R10 ;  /* 0x00007632340a7816 */ /* 0x010fe2000000000a */
[----:B------:R-:W4:Y:S01]  /*8e280*/  LDCU UR20, c[0x0][0x398] ;  /* 0x00007300ff1477ac */ /* 0x000f220008000800 */
[----:B------:R-:W2:Y:S01]  /*8e290*/  LDCU UR54, c[0x0][0x398] ;  /* 0x00007300ff3677ac */ /* 0x000ea20008000800 */
[----:B0-----:R-:W-:Y:S01]  /*8e2a0*/  IMAD.WIDE R6, R11, 0x2, R20 ;  /* 0x000000020b067825 */ /* 0x001fe200078e0214 */
[----:B------:R-:W-:Y:S01]  /*8e2b0*/  PRMT R8, R51, 0x7632, R8 ;  /* 0x0000763233087816 */ /* 0x000fe20000000008 */
[----:B------:R-:W0:Y:S02]  /*8e2c0*/  LDCU UR40, c[0x0][0x398] ;  /* 0x00007300ff2877ac */ /* 0x000e240008000800 */
[----:B-1----:R-:W-:-:S02]  /*8e2d0*/  IMAD.WIDE R4, R11, 0x2, R22 ;  /* 0x000000020b047825 */ /* 0x002fc400078e0216 */
[----:B------:R-:W-:Y:S01]  /*8e2e0*/  @P0 STG.E.U16 desc[UR48][R6.64], R8 ;  /* 0x0000000806000986 */ /* 0x000fe2000c101530 */
[----:B------:R-:W1:Y:S03]  /*8e2f0*/  LDCU UR44, c[0x0][0x398] ;  /* 0x00007300ff2c77ac */ /* 0x000e660008000800 */
[----:B------:R0:W-:Y:S01]  /*8e300*/  @P6 STG.E.U16 desc[UR48][R4.64], R57 ;  /* 0x0000003904006986 */ /* 0x0001e2000c101530 */
[----:B------:R-:W1:Y:S01]  /*8e310*/  LDCU UR42, c[0x0][0x398] ;  /* 0x00007300ff2a77ac */ /* 0x000e620008000800 */
[----:B------:R-:W1:Y:S01]  /*8e320*/  LDCU UR46, c[0x0][0x398] ;  /* 0x00007300ff2e77ac */ /* 0x000e620008000800 */
[----:B------:R-:W1:Y:S01]  /*8e330*/  LDCU UR36, c[0x0][0x398] ;  /* 0x00007300ff2477ac */ /* 0x000e620008000800 */
[----:B0-----:R-:W4:Y:S01]  /*8e340*/  LDL.LU R57, [R1+0x188] ;  /* 0x0001880001397983 */ /* 0x001f220000300800 */
[----:B------:R-:W-:Y:S01]  /*8e350*/  UMOV UR68, UR67 ;  /* 0x0000004300447c82 */ /* 0x000fe20008000000 */
[----:B------:R-:W-:Y:S01]  /*8e360*/  UMOV UR67, UR34 ;  /* 0x0000002200437c82 */ /* 0x000fe20008000000 */
[----:B------:R-:W0:Y:S01]  /*8e370*/  LDCU UR34, c[0x0][0x398] ;  /* 0x00007300ff2277ac */ /* 0x000e220008000800 */
[----:B------:R-:W-:Y:S01]  /*8e380*/  ISETP.LT.AND P3, PT, R56, UR75, !P1 ;  /* 0x0000004b38007c0c */ /* 0x000fe2000cf61270 */
[C---:B------:R-:W-:Y:S01]  /*8e390*/  IMAD.WIDE R6, R11.reuse, 0x2, R24 ;  /* 0x000000020b067825 */ /* 0x040fe200078e0218 */
[----:B------:R-:W4:Y:S03]  /*8e3a0*/  LDL.LU R51, [R1+0x178] ;  /* 0x0001780001337983 */ /* 0x000f260000300800 */
[----:B------:R-:W-:Y:S01]  /*8e3b0*/  VIADD R8, R0, 0x1d ;  /* 0x0000001d00087836 */ /* 0x000fe20000000000 */
[----:B------:R1:W-:Y:S01]  /*8e3c0*/  @P4 STG.E.U16 desc[UR48][R6.64], R9 ;  /* 0x0000000906004986 */ /* 0x0003e2000c101530 */
[----:B------:R-:W-:-:S03]  /*8e3d0*/  IMAD.WIDE R4, R11, 0x2, R26 ;  /* 0x000000020b047825 */ /* 0x000fc600078e021a */
[----:B---3--:R-:W-:Y:S02]  /*8e3e0*/  ISETP.GE.AND P0, PT, R8, UR57, PT ;  /* 0x0000003908007c0c */ /* 0x008fe4000bf06270 */
[----:B0-----:R-:W-:Y:S01]  /*8e3f0*/  ISETP.LT.AND P1, PT, R58, UR34, !P1 ;  /* 0x000000223a007c0c */ /* 0x001fe2000cf21270 */
[C---:B-1----:R-:W-:Y:S01]  /*8e400*/  IMAD.WIDE R6, R11.reuse, 0x2, R44 ;  /* 0x000000020b067825 */ /* 0x042fe200078e022c */
[----:B------:R0:W-:Y:S03]  /*8e410*/  @P2 STG.E.U16 desc[UR48][R4.64], R52 ;  /* 0x0000003404002986 */ /* 0x0001e6000c101530 */
[----:B------:R-:W-:Y:S01]  /*8e420*/  IMAD.WIDE R8, R11, 0x2, R46 ;  /* 0x000000020b087825 */ /* 0x000fe200078e022e */
[----:B------:R1:W-:Y:S01]  /*8e430*/  @P3 STG.E.U16 desc[UR48][R6.64], R10 ;  /* 0x0000000a06003986 */ /* 0x0003e2000c101530 */
[----:B------:R-:W-:Y:S01]  /*8e440*/  ISETP.LT.AND P6, PT, R59, UR14, !P0 ;  /* 0x0000000e3b007c0c */ /* 0x000fe2000c7c1270 */
[----:B------:R-:W-:Y:S01]  /*8e450*/  UMOV UR64, UR74 ;  /* 0x0000004a00407c82 */ /* 0x000fe20008000000 */
[----:B------:R-:W-:Y:S01]  /*8e460*/  ISETP.LT.AND P4, PT, R50, UR50, !P0 ;  /* 0x0000003232007c0c */ /* 0x000fe2000c781270 */
[----:B------:R-:W-:Y:S01]  /*8e470*/  UMOV UR75, UR26 ;  /* 0x0000001a004b7c82 */ /* 0x000fe20008000000 */
[----:B------:R-:W3:Y:S01]  /*8e480*/  LDCU UR34, c[0x0][0x398] ;  /* 0x00007300ff2277ac */ /* 0x000ee20008000800 */
[----:B0-----:R-:W-:-:S04]  /*8e490*/  IMAD.WIDE R4, R11, 0x2, R48 ;  /* 0x000000020b047825 */ /* 0x001fc800078e0230 */
[----:B-1----:R-:W-:Y:S01]  /*8e4a0*/  VIADD R10, R11, UR76 ;  /* 0x0000004c0b0a7c36 */ /* 0x002fe20008000000 */
[----:B--2---:R0:W-:Y:S01]  /*8e4b0*/  @P1 STG.E.U16 desc[UR48][R8.64], R60 ;  /* 0x0000003c08001986 */ /* 0x0041e2000c101530 */
[----:B------:R-:W-:Y:S01]  /*8e4c0*/  ISETP.LT.AND P2, PT, R53, UR72, !P0 ;  /* 0x0000004835007c0c */ /* 0x000fe2000c741270 */
[----:B------:R-:W-:Y:S01]  /*8e4d0*/  UMOV UR57, UR64 ;  /* 0x0000004000397c82 */ /* 0x000fe20008000000 */
[----:B------:R-:W-:Y:S01]  /*8e4e0*/  ISETP.LT.AND P3, PT, R61, UR62, !P0 ;  /* 0x0000003e3d007c0c */ /* 0x000fe2000c761270 */
[----:B------:R-:W1:Y:S01]  /*8e4f0*/  LDCU UR26, c[0x0][0x398] ;  /* 0x00007300ff1a77ac */ /* 0x000e620008000800 */
[----:B------:R-:W-:Y:S01]  /*8e500*/  UMOV UR74, UR5 ;  /* 0x00000005004a7c82 */ /* 0x000fe20008000000 */
[----:B------:R-:W2:Y:S01]  /*8e510*/  LDCU UR76, c[0x0][0x398] ;  /* 0x00007300ff4c77ac */ /* 0x000ea20008000800 */
[----:B0-----:R-:W-:Y:S01]  /*8e520*/  PRMT R8, R60, 0x7632, R8 ;  /* 0x000076323c087816 */ /* 0x001fe20000000008 */
[----:B------:R-:W-:Y:S01]  /*8e530*/  IMAD.WIDE R6, R10, 0x2, R2 ;  /* 0x000000020a067825 */ /* 0x000fe200078e0202 */
[----:B------:R-:W2:Y:S01]  /*8e540*/  LDL.LU R60, [R1+0x168] ;  /* 0x00016800013c7983 */ /* 0x000ea20000300800 */
[----:B------:R-:W0:Y:S03]  /*8e550*/  LDCU UR14, c[0x0][0x398] ;  /* 0x00007300ff0e77ac */ /* 0x000e260008000800 */
[----:B------:R-:W3:Y:S01]  /*8e560*/  LDL.LU R52, [R1+0x158] ;  /* 0x0001580001347983 */ /* 0x000ee20000300800 */
[----:B------:R-:W0:Y:S03]  /*8e570*/  LDCU UR50, c[0x0][0x398] ;  /* 0x00007300ff3277ac */ /* 0x000e260008000800 */
[----:B------:R0:W-:Y:S01]  /*8e580*/  @P5 STG.E.U16 desc[UR48][R4.64], R8 ;  /* 0x0000000804005986 */ /* 0x0001e2000c101530 */
[----:B----4-:R-:W-:-:S03]  /*8e590*/  PRMT R11, R51, 0x7632, R11 ;  /* 0x00007632330b7816 */ /* 0x010fc6000000000b */
[----:B------:R4:W-:Y:S01]  /*8e5a0*/  @P6 STG.E.U16 desc[UR48][R6.64], R57 ;  /* 0x0000003906006986 */ /* 0x0009e2000c101530 */
[----:B0-----:R-:W-:Y:S01]  /*8e5b0*/  PRMT R8, R57, 0x7632, R8 ;  /* 0x0000763239087816 */ /* 0x001fe20000000008 */
[----:B------:R-:W-:Y:S01]  /*8e5c0*/  UMOV UR64, UR68 ;  /* 0x0000004400407c82 */ /* 0x000fe20008000000 */
[----:B------:R-:W-:Y:S01]  /*8e5d0*/  ISETP.LT.AND P1, PT, R56, UR52, !P0 ;  /* 0x0000003438007c0c */ /* 0x000fe2000c721270 */
[----:B------:R-:W-:Y:S01]  /*8e5e0*/  VIADD R9, R0, 0x1e ;  /* 0x0000001e00097836 */ /* 0x000fe20000000000 */
[----:B------:R-:W0:Y:S01]  /*8e5f0*/  LDCU UR5, c[0x0][0x398] ;  /* 0x00007300ff0577ac */ /* 0x000e220008000800 */
[----:B------:R-:W0:Y:S01]  /*8e600*/  LDCU UR62, c[0x0][0x398] ;  /* 0x00007300ff3e77ac */ /* 0x000e220008000800 */
[----:B----4-:R-:W4:Y:S01]  /*8e610*/  LDL.LU R57, [R1+0x1cc] ;  /* 0x0001cc0001397983 */ /* 0x010f220000300800 */
[----:B------:R-:W-:Y:S02]  /*8e620*/  ISETP.LT.AND P5, PT, R54, UR60, !P0 ;  /* 0x0000003c36007c0c */ /* 0x000fe4000c7a1270 */
[----:B------:R-:W-:Y:S01]  /*8e630*/  ISETP.LT.AND P6, PT, R55, UR70, !P0 ;  /* 0x0000004637007c0c */ /* 0x000fe2000c7c1270 */
[----:B------:R-:W-:-:S04]  /*8e640*/  IMAD.WIDE R4, R10, 0x2, R20 ;  /* 0x000000020a047825 */ /* 0x000fc800078e0214 */
[C---:B------:R-:W-:Y:S01]  /*8e650*/  IMAD.WIDE R6, R10.reuse, 0x2, R22 ;  /* 0x000000020a067825 */ /* 0x040fe200078e0216 */
[----:B------:R0:W-:Y:S01]  /*8e660*/  @P4 STG.E.U16 desc[UR48][R4.64], R8 ;  /* 0x0000000804004986 */ /* 0x0001e2000c101530 */
[----:B------:R-:W-:Y:S01]  /*8e670*/  UMOV UR68, UR58 ;  /* 0x0000003a00447c82 */ /* 0x000fe20008000000 */
[----:B------:R-:W1:Y:S03]  /*8e680*/  LDCU UR52, c[0x0][0x398] ;  /* 0x00007300ff3477ac */ /* 0x000e660008000800 */
[----:B------:R1:W-:Y:S01]  /*8e690*/  @P5 STG.E.U16 desc[UR48][R6.64], R51 ;  /* 0x0000003306005986 */ /* 0x0003e2000c101530 */
[----:B0-----:R-:W-:-:S04]  /*8e6a0*/  IMAD.WIDE R4, R10, 0x2, R24 ;  /* 0x000000020a047825 */ /* 0x001fc800078e0218 */
[----:B-1----:R-:W-:Y:S01]  /*8e6b0*/  IMAD.WIDE R6, R10, 0x2, R26 ;  /* 0x000000020a067825 */ /* 0x002fe200078e021a */
[----:B------:R0:W-:Y:S01]  /*8e6c0*/  @P6 STG.E.U16 desc[UR48][R4.64], R11 ;  /* 0x0000000b04006986 */ /* 0x0001e2000c101530 */
[----:B------:R-:W-:Y:S01]  /*8e6d0*/  UMOV UR58, UR73 ;  /* 0x00000049003a7c82 */ /* 0x000fe20008000000 */
[----:B------:R-:W1:Y:S01]  /*8e6e0*/  LDCU.64 UR72, c[0x0][0x398] ;  /* 0x00007300ff4877ac */ /* 0x000e620008000a00 */
[----:B------:R-:W-:Y:S01]  /*8e6f0*/  ISETP.LT.AND P0, PT, R58, UR52, !P0 ;  /* 0x000000343a007c0c */ /* 0x000fe2000c701270 */
[----:B0-----:R-:W-:-:S04]  /*8e700*/  IMAD.WIDE R4, R10, 0x2, R46 ;  /* 0x000000020a047825 */ /* 0x001fc800078e022e */
[----:B------:R-:W-:Y:S01]  /*8e710*/  VIADD R11, R10, UR77 ;  /* 0x0000004d0a0b7c36 */ /* 0x000fe20008000000 */
[----:B--2---:R-:W-:Y:S01]  /*8e720*/  PRMT R12, R60, 0x7632, R12 ;  /* 0x000076323c0c7816 */ /* 0x004fe2000000000c */
[----:B------:R0:W-:Y:S01]  /*8e730*/  @P2 STG.E.U16 desc[UR48][R6.64], R60 ;  /* 0x0000003c06002986 */ /* 0x0001e2000c101530 */
[----:B-1----:R-:W-:Y:S01]  /*8e740*/  ISETP.GE.AND P4, PT, R9, UR73, PT ;  /* 0x0000004909007c0c */ /* 0x002fe2000bf86270 */
[----:B------:R-:W-:Y:S01]  /*8e750*/  UMOV UR70, UR64 ;  /* 0x0000004000467c82 */ /* 0x000fe20008000000 */
[----:B------:R-:W-:Y:S01]  /*8e760*/  UMOV UR60, UR58 ;  /* 0x0000003a003c7c82 */ /* 0x000fe20008000000 */
[----:B------:R-:W1:Y:S01]  /*8e770*/  LDCU UR52, c[0x0][0x398] ;  /* 0x00007300ff3477ac */ /* 0x000e620008000800 */
[----:B------:R-:W2:Y:S01]  /*8e780*/  LDCU UR77, c[0x0][0x398] ;  /* 0x00007300ff4d77ac */ /* 0x000ea20008000800 */
[----:B0-----:R-:W2:Y:S01]  /*8e790*/  LDL.LU R60, [R1+0x1bc] ;  /* 0x0001bc00013c7983 */ /* 0x001ea20000300800 */
[----:B------:R-:W-:Y:S01]  /*8e7a0*/  ISETP.LT.AND P6, PT, R59, UR20, !P4 ;  /* 0x000000143b007c0c */ /* 0x000fe2000e7c1270 */
[----:B------:R-:W-:-:S04]  /*8e7b0*/  IMAD.WIDE R8, R10, 0x2, R44 ;  /* 0x000000020a087825 */ /* 0x000fc800078e022c */
[----:B------:R-:W-:Y:S01]  /*8e7c0*/  IMAD.WIDE R6, R10, 0x2, R48 ;  /* 0x000000020a067825 */ /* 0x000fe200078e0230 */
[----:B------:R0:W-:Y:S01]  /*8e7d0*/  @P1 STG.E.U16 desc[UR48][R8.64], R12 ;  /* 0x0000000c08001986 */ /* 0x0001e2000c101530 */
[----:B------:R-:W-:Y:S01]  /*8e7e0*/  ISETP.LT.AND P5, PT, R53, UR66, !P4 ;  /* 0x0000004235007c0c */ /* 0x000fe2000e7a1270 */
[----:B------:R-:W-:Y:S01]  /*8e7f0*/  UMOV UR64, UR67 ;  /* 0x0000004300407c82 */ /* 0x000fe20008000000 */
[----:B------:R-:W-:Y:S01]  /*8e800*/  ISETP.LT.AND P2, PT, R61, UR16, !P4 ;  /* 0x000000103d007c0c */ /* 0x000fe2000e741270 */
[----:B---3--:R3:W-:Y:S01]  /*8e810*/  @P0 STG.E.U16 desc[UR48][R4.64], R52 ;  /* 0x0000003404000986 */ /* 0x0087e2000c101530 */
[----:B------:R-:W-:Y:S01]  /*8e820*/  UMOV UR73, UR68 ;  /* 0x0000004400497c82 */ /* 0x000fe20008000000 */
[----:B------:R-:W1:Y:S01]  /*8e830*/  LDCU UR58, c[0x0][0x398] ;  /* 0x00007300ff3a77ac */ /* 0x000e620008000800 */
[----:B0-----:R-:W-:Y:S01]  /*8e840*/  PRMT R8, R52, 0x7632, R8 ;  /* 0x0000763234087816 */ /* 0x001fe20000000008 */
[----:B------:R-:W0:Y:S01]  /*8e850*/  LDCU.64 UR66, c[0x0][0x398] ;  /* 0x00007300ff4277ac */ /* 0x000e220008000a00 */
[----:B---3--:R-:W3:Y:S01]  /*8e860*/  LDL.LU R52, [R1+0x1ac] ;  /* 0x0001ac0001347983 */ /* 0x008ee20000300800 */
[----:B------:R-:W-:-:S03]  /*8e870*/  IMAD.WIDE R4, R11, 0x2, R2 ;  /* 0x000000020b047825 */ /* 0x000fc600078e0202 */
[----:B------:R0:W-:Y:S04]  /*8e880*/  @P3 STG.E.U16 desc[UR48][R6.64], R8 ;  /* 0x0000000806003986 */ /* 0x0001e8000c101530 */
[----:B----4-:R4:W-:Y:S01]  /*8e890*/  @P6 STG.E.U16 desc[UR48][R4.64], R57 ;  /* 0x0000003904006986 */ /* 0x0109e2000c101530 */
[----:B0-----:R-:W-:-:S03]  /*8e8a0*/  PRMT R8, R57, 0x7632, R8 ;  /* 0x0000763239087816 */ /* 0x001fc60000000008 */
[----:B----4-:R-:W4:Y:S01]  /*8e8b0*/  LDL.LU R57, [R1+0x19c] ;  /* 0x00019c0001397983 */ /* 0x010f220000300800 */
[----:B------:R-:W-:Y:S02]  /*8e8c0*/  ISETP.LT.AND P1, PT, R50, UR22, !P4 ;  /* 0x0000001632007c0c */ /* 0x000fe4000e721270 */
[----:B------:R-:W-:Y:S01]  /*8e8d0*/  ISETP.LT.AND P3, PT, R54, UR18, !P4 ;  /* 0x0000001236007c0c */ /* 0x000fe2000e761270 */
[----:B------:R-:W-:-:S04]  /*8e8e0*/  IMAD.WIDE R6, R11, 0x2, R20 ;  /* 0x000000020b067825 */ /* 0x000fc800078e0214 */
[----:B------:R-:W-:Y:S01]  /*8e8f0*/  IMAD.WIDE R4, R11, 0x2, R22 ;  /* 0x000000020b047825 */ /* 0x000fe200078e0216 */
[----:B------:R-:W-:Y:S02]  /*8e900*/  ISETP.LT.AND P6, PT, R55, UR10, !P4 ;  /* 0x0000000a37007c0c */ /* 0x000fe4000e7c1270 */
[----:B------:R-:W-:Y:S01]  /*8e910*/  ISETP.LT.AND P0, PT, R58, UR6, !P4 ;  /* 0x000000063a007c0c */ /* 0x000fe2000e701270 */
[----:B------:R-:W-:Y:S01]  /*8e920*/  VIADD R9, R0, 0x1f ;  /* 0x0000001f00097836 */ /* 0x000fe20000000000 */
[----:B--2---:R-:W-:Y:S01]  /*8e930*/  PRMT R10, R60, 0x7632, R10 ;  /* 0x000076323c0a7816 */ /* 0x004fe2000000000a */
[----:B------:R0:W-:Y:S01]  /*8e940*/  @P1 STG.E.U16 desc[UR48][R6.64], R8 ;  /* 0x0000000806001986 */ /* 0x0001e2000c101530 */
[----:B------:R-:W-:Y:S01]  /*8e950*/  UMOV UR20, UR57 ;  /* 0x0000003900147c82 */ /* 0x000fe20008000000 */
[----:B------:R-:W2:Y:S02]  /*8e960*/  LDCU UR6, c[0x0][0x398] ;  /* 0x00007300ff0677ac */ /* 0x000ea40008000800 */
[----:B------:R1:W-:Y:S01]  /*8e970*/  @P3 STG.E.U16 desc[UR48][R4.64], R60 ;  /* 0x0000003c04003986 */ /* 0x0003e2000c101530 */
[----:B------:R-:W-:Y:S01]  /*8e980*/  UMOV UR16, UR70 ;  /* 0x0000004600107c82 */ /* 0x000fe20008000000 */
[----:B------:R-:W-:Y:S01]  /*8e990*/  ISETP.LT.AND P4, PT, R56, UR8, !P4 ;  /* 0x0000000838007c0c */ /* 0x000fe2000e781270 */
[----:B------:R-:W2:Y:S01]  /*8e9a0*/  LDCU UR8, c[0x0][0x398] ;  /* 0x00007300ff0877ac */ /* 0x000ea20008000800 */
[----:B0-----:R-:W-:Y:S01]  /*8e9b0*/  IMAD.WIDE R6, R11, 0x2, R26 ;  /* 0x000000020b067825 */ /* 0x001fe200078e021a */
[----:B------:R-:W-:Y:S01]  /*8e9c0*/  ISETP.GE.AND P1, PT, R9, UR67, PT ;  /* 0x0000004309007c0c */ /* 0x000fe2000bf26270 */
[----:B------:R-:W0:Y:S01]  /*8e9d0*/  LDCU UR70, c[0x0][0x398] ;  /* 0x00007300ff4677ac */ /* 0x000e220008000800 */
[----:B-1----:R-:W2:Y:S01]  /*8e9e0*/  LDL.LU R60, [R1+0x18c] ;  /* 0x00018c00013c7983 */ /* 0x002ea20000300800 */
[C---:B------:R-:W-:Y:S01]  /*8e9f0*/  IMAD.WIDE R4, R11.reuse, 0x2, R24 ;  /* 0x000000020b047825 */ /* 0x040fe200078e0218 */
[----:B------:R-:W-:Y:S01]  /*8ea00*/  UMOV UR68, UR74 ;  /* 0x0000004a00447c82 */ /* 0x000fe20008000000 */
[----:B------:R-:W1:Y:S01]  /*8ea10*/  LDCU UR10, c[0x0][0x398] ;  /* 0x00007300ff0a77ac */ /* 0x000e620008000800 */
[----:B------:R-:W2:Y:S01]  /*8ea20*/  LDL.LU R51, [R1+0x17c] ;  /* 0x00017c0001337983 */ /* 0x000ea20000300800 */
[----:B------:R-:W-:Y:S01]  /*8ea30*/  IMAD.WIDE R8, R11, 0x2, R44 ;  /* 0x000000020b087825 */ /* 0x000fe200078e022c */
[----:B---3--:R-:W-:Y:S01]  /*8ea40*/  PRMT R12, R52, 0x7632, R12 ;  /* 0x00007632340c7816 */ /* 0x008fe2000000000c */
[----:B------:R-:W-:Y:S01]  /*8ea50*/  UMOV UR67, UR20 ;  /* 0x0000001400437c82 */ /* 0x000fe20008000000 */
[----:B------:R3:W-:Y:S01]  /*8ea60*/  @P6 STG.E.U16 desc[UR48][R4.64], R10 ;  /* 0x0000000a04006986 */ /* 0x0007e2000c101530 */
[----:B------:R-:W-:Y:S01]  /*8ea70*/  ISETP.LT.AND P3, PT, R53, UR56, !P1 ;  /* 0x0000003835007c0c */ /* 0x000fe2000cf61270 */
[----:B------:R-:W0:Y:S02]  /*8ea80*/  LDCU.64 UR56, c[0x0][0x398] ;  /* 0x00007300ff3877ac */ /* 0x000e240008000a00 */
[----:B------:R1:W-:Y:S01]  /*8ea90*/  @P5 STG.E.U16 desc[UR48][R6.64], R52 ;  /* 0x0000003406005986 */ /* 0x0003e2000c101530 */
[----:B------:R-:W0:Y:S03]  /*8eaa0*/  LDCU UR74, c[0x0][0x398] ;  /* 0x00007300ff4a77ac */ /* 0x000e260008000800 */
[----:B------:R4:W-:Y:S01]  /*8eab0*/  @P4 STG.E.U16 desc[UR48][R8.64], R12 ;  /* 0x0000000c08004986 */ /* 0x0009e2000c101530 */
[----:B------:R-:W-:Y:S01]  /*8eac0*/  UMOV UR22, UR75 ;  /* 0x0000004b00167c82 */ /* 0x000fe20008000000 */
[----:B------:R-:W0:Y:S01]  /*8ead0*/  LDCU UR20, c[0x0][0x398] ;  /* 0x00007300ff1477ac */ /* 0x000e220008000800 */
[----:B---3--:R-:W-:Y:S01]  /*8eae0*/  IMAD.WIDE R4, R11, 0x2, R46 ;  /* 0x000000020b047825 */ /* 0x008fe200078e022e */
[----:B------:R-:W3:Y:S01]  /*8eaf0*/  LDCU UR18, c[0x0][0x398] ;  /* 0x00007300ff1277ac */ /* 0x000ee20008000800 */
[----:B-1----:R-:W3:Y:S01]  /*8eb00*/  LDL.LU R52, [R1+0x16c] ;  /* 0x00016c0001347983 */ /* 0x002ee20000300800 */
[----:B----4-:R-:W-:-:S03]  /*8eb10*/  PRMT R9, R57, 0x7632, R9 ;  /* 0x0000763239097816 */ /* 0x010fc60000000009 */
[----:B------:R1:W-:Y:S01]  /*8eb20*/  @P0 STG.E.U16 desc[UR48][R4.64], R57 ;  /* 0x0000003904000986 */ /* 0x0003e2000c101530 */
[----:B------:R-:W-:Y:S01]  /*8eb30*/  ISETP.LT.AND P4, PT, R59, UR54, !P1 ;  /* 0x000000363b007c0c */ /* 0x000fe2000cf81270 */
[----:B------:R-:W-:Y:S01]  /*8eb40*/  VIADD R8, R11, UR24 ;  /* 0x000000180b087c36 */ /* 0x000fe20008000000 */
[----:B------:R-:W-:Y:S01]  /*8eb50*/  ISETP.LT.AND P6, PT, R61, UR30, !P1 ;  /* 0x0000001e3d007c0c */ /* 0x000fe2000cfc1270 */
[----:B------:R-:W-:Y:S01]  /*8eb60*/  VIADD R10, R0, 0x20 ;  /* 0x00000020000a7836 */ /* 0x000fe20000000000 */
[----:B------:R-:W-:Y:S01]  /*8eb70*/  ISETP.LT.AND P5, PT, R58, UR44, !P1 ;  /* 0x0000002c3a007c0c */ /* 0x000fe2000cfa1270 */
[----:B------:R-:W4:Y:S01]  /*8eb80*/  LDCU UR75, c[0x0][0x398] ;  /* 0x00007300ff4b77ac */ /* 0x000f220008000800 */
[----:B-1----:R-:W4:Y:S01]  /*8eb90*/  LDL.LU R57, [R1+0x15c] ;  /* 0x00015c0001397983 */ /* 0x002f220000300800 */
[----:B------:R-:W-:-:S04]  /*8eba0*/  IMAD.WIDE R4, R11, 0x2, R48 ;  /* 0x000000020b047825 */ /* 0x000fc800078e0230 */
[----:B------:R-:W-:Y:S01]  /*8ebb0*/  IMAD.WIDE R6, R8, 0x2, R2 ;  /* 0x0000000208067825 */ /* 0x000fe200078e0202 */
[----:B------:R1:W-:Y:S01]  /*8ebc0*/  @P2 STG.E.U16 desc[UR48][R4.64], R9 ;  /* 0x0000000904002986 */ /* 0x0003e2000c101530 */
[----:B------:R-:W-:Y:S02]  /*8ebd0*/  ISETP.LT.AND P0, PT, R50, UR40, !P1 ;  /* 0x0000002832007c0c */ /* 0x000fe4000cf01270 */
[----:B------:R-:W-:Y:S01]  /*8ebe0*/  ISETP.LT.AND P2, PT, R54, UR32, !P1 ;  /* 0x0000002036007c0c */ /* 0x000fe2000cf41270 */
[----:B------:R-:W0:Y:S01]  /*8ebf0*/  LDCU UR32, c[0x0][0x398] ;  /* 0x00007300ff2077ac */ /* 0x000e220008000800 */
[----:B-1----:R-:W-:Y:S01]  /*8ec00*/  IMAD.WIDE R4, R8, 0x2, R20 ;  /* 0x0000000208047825 */ /* 0x002fe200078e0214 */
[----:B--2---:R1:W-:Y:S01]  /*8ec10*/  @P4 STG.E.U16 desc[UR48][R6.64], R60 ;  /* 0x0000003c06004986 */ /* 0x0043e2000c101530 */
[----:B------:R-:W-:-:S03]  /*8ec20*/  PRMT R9, R60, 0x7632, R9 ;  /* 0x000076323c097816 */ /* 0x000fc60000000009 */
[----:B-1----:R-:W2:Y:S01]  /*8ec30*/  LDL.LU R60, [R1+0x140] ;  /* 0x00014000013c7983 */ /* 0x002ea20000300800 */
[----:B------:R-:W-:Y:S01]  /*8ec40*/  ISETP.LT.AND P4, PT, R56, UR12, !P1 ;  /* 0x0000000c38007c0c */ /* 0x000fe2000cf81270 */
[----:B------:R-:W-:Y:S01]  /*8ec50*/  IMAD.WIDE R6, R8, 0x2, R22 ;  /* 0x0000000208067825 */ /* 0x000fe200078e0216 */
[----:B------:R-:W-:Y:S01]  /*8ec60*/  ISETP.LT.AND P1, PT, R55, UR28, !P1 ;  /* 0x0000001c37007c0c */ /* 0x000fe2000cf21270 */
[----:B------:R1:W-:Y:S01]  /*8ec70*/  @P0 STG.E.U16 desc[UR48][R4.64], R9 ;  /* 0x0000000904000986 */ /* 0x0003e2000c101530 */
[----:B---3--:R-:W-:-:S03]  /*8ec80*/  PRMT R12, R52, 0x7632, R12 ;  /* 0x00007632340c7816 */ /* 0x008fc6000000000c */
[----:B------:R3:W-:Y:S01]  /*8ec90*/  @P2 STG.E.U16 desc[UR48][R6.64], R51 ;  /* 0x0000003306002986 */ /* 0x0007e2000c101530 */
[----:B------:R-:W-:Y:S01]  /*8eca0*/  UMOV UR44, UR73 ;  /* 0x00000049002c7c82 */ /* 0x000fe20008000000 */
[----:B------:R-:W-:Y:S01]  /*8ecb0*/  UMOV UR54, UR60 ;  /* 0x0000003c00367c82 */ /* 0x000fe20008000000 */
[----:B-1----:R-:W-:Y:S01]  /*8ecc0*/  PRMT R9, R51, 0x7632, R9 ;  /* 0x0000763233097816 */ /* 0x002fe20000000009 */
[----:B------:R-:W-:Y:S01]  /*8ecd0*/  IMAD.WIDE R4, R8, 0x2, R24 ;  /* 0x0000000208047825 */ /* 0x000fe200078e0218 */
[----:B0-----:R-:W-:Y:S01]  /*8ece0*/  ISETP.GE.AND P0, PT, R10, UR57, PT ;  /* 0x000000390a007c0c */ /* 0x001fe2000bf06270 */
[----:B------:R-:W-:Y:S01]  /*8ecf0*/  UMOV UR24, UR64 ;  /* 0x0000004000187c82 */ /* 0x000fe20008000000 */
[----:B------:R-:W-:Y:S01]  /*8ed00*/  UMOV UR30, UR16 ;  /* 0x00000010001e7c82 */ /* 0x000fe20008000000 */
[----:B------:R-:W-:Y:S01]  /*8ed10*/  UMOV UR40, UR68 ;  /* 0x0000004400287c82 */ /* 0x000fe20008000000 */
[----:B------:R-:W0:Y:S01]  /*8ed20*/  LDCU UR60, c[0x0][0x398] ;  /* 0x00007300ff3c77ac */ /* 0x000e220008000800 */
[C---:B---3--:R-:W-:Y:S01]  /*8ed30*/  IMAD.WIDE R6, R8.reuse, 0x2, R26 ;  /* 0x0000000208067825 */ /* 0x048fe200078e021a */
[----:B------:R-:W3:Y:S01]  /*8ed40*/  LDL.LU R51, [R1+0x320] ;  /* 0x0003200001337983 */ /* 0x000ee20000300800 */
[----:B------:R-:W1:Y:S02]  /*8ed50*/  LDCU UR28, c[0x0][0x398] ;  /* 0x00007300ff1c77ac */ /* 0x000e640008000800 */
[C---:B------:R-:W-:Y:S01]  /*8ed60*/  IMAD.WIDE R10, R8.reuse, 0x2, R44 ;  /* 0x00000002080a7825 */ /* 0x040fe200078e022c */
[----:B------:R-:W-:Y:S01]  /*8ed70*/  @P1 STG.E.U16 desc[UR48][R4.64], R9 ;  /* 0x0000000904001986 */ /* 0x000fe2000c101530 */
[----:B------:R-:W-:Y:S01]  /*8ed80*/  ISETP.LT.AND P2, PT, R53, UR72, !P0 ;  /* 0x0000004835007c0c */ /* 0x000fe2000c741270 */
[----:B------:R-:W0:Y:S02]  /*8ed90*/  LDCU.64 UR72, c[0x0][0x398] ;  /* 0x00007300ff4877ac */ /* 0x000e240008000a00 */
[----:B------:R1:W-:Y:S01]  /*8eda0*/  @P3 STG.E.U16 desc[UR48][R6.64], R52 ;  /* 0x0000003406003986 */ /* 0x0003e2000c101530 */
[----:B------:R-:W-:Y:S01]  /*8edb0*/  UMOV UR57, UR24 ;  /* 0x0000001800397c82 */ /* 0x000fe20008000000 */
[----:B------:R-:W0:Y:S02]  /*8edc0*/  LDCU UR16, c[0x0][0x398] ;  /* 0x00007300ff1077ac */ /* 0x000e240008000800 */
[----:B------:R-:W-:Y:S01]  /*8edd0*/  @P4 STG.E.U16 desc[UR48][R10.64], R12 ;  /* 0x0000000c0a004986 */ /* 0x000fe2000c101530 */
[----:B------:R-:W0:Y:S01]  /*8ede0*/  LDCU UR64, c[0x0][0x398] ;  /* 0x00007300ff4077ac */ /* 0x000e220008000800 */
[----:B------:R-:W0:Y:S01]  /*8edf0*/  LDCU UR68, c[0x0][0x398] ;  /* 0x00007300ff4477ac */ /* 0x000e220008000800 */
[C---:B-1----:R-:W-:Y:S01]  /*8ee00*/  IMAD.WIDE R6, R8.reuse, 0x2, R46 ;  /* 0x0000000208067825 */ /* 0x042fe200078e022e */
[----:B------:R-:W2:Y:S01]  /*8ee10*/  LDL.LU R52, [R1+0x330] ;  /* 0x0003300001347983 */ /* 0x000ea20000300800 */
[----:B----4-:R-:W-:Y:S01]  /*8ee20*/  PRMT R5, R57, 0x7632, R5 ;  /* 0x0000763239057816 */ /* 0x010fe20000000005 */
[----:B------:R-:W1:Y:S02]  /*8ee30*/  LDCU UR12, c[0x0][0x3b8] ;  /* 0x00007700ff0c77ac */ /* 0x000e640008000800 */
[----:B------:R4:W-:Y:S01]  /*8ee40*/  @P5 STG.E.U16 desc[UR48][R6.64], R57 ;  /* 0x0000003906005986 */ /* 0x0009e2000c101530 */
[----:B------:R-:W-:Y:S01]  /*8ee50*/  ISETP.LT.AND P1, PT, R59, UR42, !P0 ;  /* 0x0000002a3b007c0c */ /* 0x000fe2000c721270 */
[C---:B------:R-:W-:Y:S01]  /*8ee60*/  VIADD R4, R8.reuse, UR38 ;  /* 0x0000002608047c36 */ /* 0x040fe20008000000 */
[----:B------:R-:W-:Y:S01]  /*8ee70*/  ISETP.LT.AND P3, PT, R61, UR36, !P0 ;  /* 0x000000243d007c0c */ /* 0x000fe2000c761270 */
[----:B------:R-:W0:Y:S01]  /*8ee80*/  LDCU UR24, c[0x0][0x398] ;  /* 0x00007300ff1877ac */ /* 0x000e220008000800 */
[----:B----4-:R-:W4:Y:S01]  /*8ee90*/  LDL.LU R57, [R1+0x340] ;  /* 0x0003400001397983 */ /* 0x010f220000300800 */
[----:B------:R-:W-:Y:S01]  /*8eea0*/  IMAD.WIDE R8, R8, 0x2, R48 ;  /* 0x0000000208087825 */ /* 0x000fe200078e0230 */
[----:B------:R-:W-:-:S02]  /*8eeb0*/  ISETP.LT.AND P4, PT, R50, UR46, !P0 ;  /* 0x0000002e32007c0c */ /* 0x000fc4000c781270 */
[----:B------:R-:W-:Y:S01]  /*8eec0*/  ISETP.LT.AND P5, PT, R55, UR26, !P0 ;  /* 0x0000001a37007c0c */ /* 0x000fe2000c7a1270 */
[----:B------:R-:W-:Y:S01]  /*8eed0*/  IMAD.WIDE R6, R4, 0x2, R2 ;  /* 0x0000000204067825 */ /* 0x000fe200078e0202 */
[----:B------:R0:W-:Y:S01]  /*8eee0*/  @P6 STG.E.U16 desc[UR48][R8.64], R5 ;  /* 0x0000000508006986 */ /* 0x0001e2000c101530 */
[----:B------:R-:W-:Y:S02]  /*8eef0*/  ISETP.LT.AND P6, PT, R54, UR34, !P0 ;  /* 0x0000002236007c0c */ /* 0x000fe4000c7c1270 */
[----:B---3--:R-:W-:Y:S01]  /*8ef00*/  PRMT R10, R51, 0x7632, R10 ;  /* 0x00007632330a7816 */ /* 0x008fe2000000000a */
[----:B--2---:R2:W-:Y:S01]  /*8ef10*/  @P1 STG.E.U16 desc[UR48][R6.64], R60 ;  /* 0x0000003c06001986 */ /* 0x0045e2000c101530 */
[----:B0-----:R-:W-:Y:S01]  /*8ef20*/  PRMT R5, R60, 0x7632, R5 ;  /* 0x000076323c057816 */ /* 0x001fe20000000005 */
[----:B------:R-:W-:Y:S01]  /*8ef30*/  IMAD.WIDE R8, R4, 0x2, R20 ;  /* 0x0000000204087825 */ /* 0x000fe200078e0214 */
[----:B------:R-:W-:Y:S01]  /*8ef40*/  UMOV UR42, UR44 ;  /* 0x0000002c002a7c82 */ /* 0x000fe20008000000 */
[----:B------:R-:W0:Y:S01]  /*8ef50*/  LDCU UR26, c[0x0][0x398] ;  /* 0x00007300ff1a77ac */ /* 0x000e220008000800 */
[----:B------:R-:W-:Y:S01]  /*8ef60*/  UMOV UR46, UR30 ;  /* 0x0000001e002e7c82 */ /* 0x000fe20008000000 */
[----:B------:R-:W3:Y:S01]  /*8ef70*/  LDCU UR38, c[0x0][0x398] ;  /* 0x00007300ff2677ac */ /* 0x000ee20008000800 */
[----:B--2---:R-:W2:Y:S01]  /*8ef80*/  LDL.LU R60, [R1+0x350] ;  /* 0x00035000013c7983 */ /* 0x004ea20000300800 */
[----:B------:R-:W-:Y:S01]  /*8ef90*/  ISETP.LT.AND P1, PT, R56, UR5, !P0 ;  /* 0x0000000538007c0c */ /* 0x000fe2000c721270 */
[----:B------:R-:W-:Y:S01]  /*8efa0*/  IMAD.WIDE R6, R4, 0x2, R22 ;  /* 0x0000000204067825 */ /* 0x000fe200078e0216 */
[----:B------:R-:W-:Y:S01]  /*8efb0*/  ISETP.LT.AND P0, PT, R58, UR32, !P0 ;  /* 0x000000203a007c0c */ /* 0x000fe2000c701270 */
[----:B------:R0:W-:Y:S01]  /*8efc0*/  @P4 STG.E.U16 desc[UR48][R8.64], R5 ;  /* 0x0000000508004986 */ /* 0x0001e2000c101530 */
[----:B------:R-:W-:Y:S01]  /*8efd0*/  UMOV UR44, UR22 ;  /* 0x00000016002c7c82 */ /* 0x000fe20008000000 */
[----:B------:R-:W1:Y:S02]  /*8efe0*/  LDCU UR22, c[0x0][0x398] ;  /* 0x00007300ff1677ac */ /* 0x000e640008000800 */
[----:B------:R3:W-:Y:S01]  /*8eff0*/  @P6 STG.E.U16 desc[UR48][R6.64], R51 ;  /* 0x0000003306006986 */ /* 0x0007e2000c101530 */
[----:B------:R-:W1:Y:S01]  /*8f000*/  LDCU UR5, c[0x0][0x398] ;  /* 0x00007300ff0577ac */ /* 0x000e620008000800 */
[----:B------:R-:W1:Y:S01]  /*8f010*/  LDCU UR36, c[0x0][0x398] ;  /* 0x00007300ff2477ac */ /* 0x000e620008000800 */
[----:B0-----:R-:W-:-:S02]  /*8f020*/  VIADD R5, R0, 0x21 ;  /* 0x0000002100057836 */ /* 0x001fc40000000000 */
[C---:B------:R-:W-:Y:S01]  /*8f030*/  IMAD.WIDE R8, R4.reuse, 0x2, R24 ;  /* 0x0000000204087825 */ /* 0x040fe200078e0218 */
[----:B------:R-:W0:Y:S01]  /*8f040*/  LDCU UR30, c[0x0][0x398] ;  /* 0x00007300ff1e77ac */ /* 0x000e220008000800 */
[----:B---3--:R-:W3:Y:S01]  /*8f050*/  LDL.LU R51, [R1+0x360] ;  /* 0x0003600001337983 */ /* 0x008ee20000300800 */
[----:B------:R-:W-:Y:S01]  /*8f060*/  ISETP.GE.AND P4, PT, R5, UR73, PT ;  /* 0x0000004905007c0c */ /* 0x000fe2000bf86270 */
[----:B------:R-:W-:Y:S01]  /*8f070*/  IMAD.WIDE R6, R4, 0x2, R26 ;  /* 0x0000000204067825 */ /* 0x000fe200078e021a */
[----:B------:R-:W-:Y:S01]  /*8f080*/  PRMT R5, R52, 0x7632, R5 ;  /* 0x0000763234057816 */ /* 0x000fe20000000005 */
[----:B------:R1:W-:Y:S01]  /*8f090*/  @P5 STG.E.U16 desc[UR48][R8.64], R10 ;  /* 0x0000000a08005986 */ /* 0x0003e2000c101530 */
[----:B------:R-:W0:Y:S03]  /*8f0a0*/  LDCU UR32, c[0x0][0x398] ;  /* 0x00007300ff2077ac */ /* 0x000e260008000800 */
[----:B------:R-:W-:Y:S01]  /*8f0b0*/  @P2 STG.E.U16 desc[UR48][R6.64], R52 ;  /* 0x0000003406002986 */ /* 0x000fe2000c101530 */
[----:B------:R-:W0:Y:S01]  /*8f0c0*/  LDCU UR34, c[0x0][0x398] ;  /* 0x00007300ff2277ac */ /* 0x000e220008000800 */
[----:B-1----:R-:W-:-:S04]  /*8f0d0*/  IMAD.WIDE R8, R4, 0x2, R44 ;  /* 0x0000000204087825 */ /* 0x002fc800078e022c */
[C---:B------:R-:W-:Y:S01]  /*8f0e0*/  IMAD.WIDE R10, R4.reuse, 0x2, R46 ;  /* 0x00000002040a7825 */ /* 0x040fe200078e022e */
[----:B------:R-:W-:Y:S04]  /*8f0f0*/  @P1 STG.E.U16 desc[UR48][R8.64], R5 ;  /* 0x0000000508001986 */ /* 0x000fe8000c101530 */
[----:B----4-:R1:W-:Y:S02]  /*8f100*/  @P0 STG.E.U16 desc[UR48][R10.64], R57 ;  /* 0x000000390a000986 */ /* 0x0103e4000c101530 */
[----:B-1----:R-:W-:Y:S02]  /*8f110*/  PRMT R10, R57, 0x7632, R10 ;  /* 0x00007632390a7816 */ /* 0x002fe4000000000a */
[----:B------:R-:W4:Y:S01]  /*8f120*/  LDL.LU R57, [R1+0x2d0] ;  /* 0x0002d00001397983 */ /* 0x000f220000300800 */
[----:B------:R-:W-:Y:S01]  /*8f130*/  UMOV UR73, UR54 ;  /* 0x0000003600497c82 */ /* 0x000fe20008000000 */
[----:B------:R-:W-:Y:S01]  /*8f140*/  UMOV UR54, UR67 ;  /* 0x0000004300367c82 */ /* 0x000fe20008000000 */
[----:B------:R-:W1:Y:S01]  /*8f150*/  LDCU UR67, c[0x0][0x3b8] ;  /* 0x00007700ff4377ac */ /* 0x000e620008000800 */
[----:B------:R-:W-:Y:S01]  /*8f160*/  ISETP.LT.AND P5, PT, R59, UR58, !P4 ;  /* 0x0000003a3b007c0c */ /* 0x000fe2000e7a1270 */
[----:B------:R-:W-:Y:S01]  /*8f170*/  IMAD.WIDE R6, R4, 0x2, R48 ;  /* 0x0000000204067825 */ /* 0x000fe200078e0230 */
[----:B------:R-:W3:Y:S01]  /*8f180*/  LDL.LU R52, [R1+0x130] ;  /* 0x0001300001347983 */ /* 0x000ee20000300800 */
[----:B------:R-:W-:Y:S01]  /*8f190*/  ISETP.LT.AND P0, PT, R50, UR52, !P4 ;  /* 0x0000003432007c0c */ /* 0x000fe2000e701270 */
[----:B------:R-:W0:Y:S02]  /*8f1a0*/  LDCU UR58, c[0x0][0x398] ;  /* 0x00007300ff3a77ac */ /* 0x000e240008000800 */
[----:B------:R0:W-:Y:S01]  /*8f1b0*/  @P3 STG.E.U16 desc[UR48][R6.64], R10 ;  /* 0x0000000a06003986 */ /* 0x0001e2000c101530 */
[----:B-1----:R-:W-:Y:S01]  /*8f1c0*/  VIADD R5, R4, UR67 ;  /* 0x0000004304057c36 */ /* 0x002fe20008000000 */
[----:B------:R-:W-:Y:S01]  /*8f1d0*/  ISETP.LT.AND P2, PT, R53, UR66, !P4 ;  /* 0x0000004235007c0c */ /* 0x000fe2000e741270 */
[----:B------:R-:W1:Y:S02]  /*8f1e0*/  LDCU.64 UR66, c[0x0][0x398] ;  /* 0x00007300ff4277ac */ /* 0x000e640008000a00 */
[C---:B------:R-:W-:Y:S01]  /*8f1f0*/  IMAD.WIDE R8, R5.reuse, 0x2, R2 ;  /* 0x0000000205087825 */ /* 0x040fe200078e0202 */
[----:B------:R-:W-:Y:S01]  /*8f200*/  ISETP.LT.AND P3, PT, R54, UR62, !P4 ;  /* 0x0000003e36007c0c */ /* 0x000fe2000e761270 */
[----:B------:R-:W1:Y:S02]  /*8f210*/  LDCU UR52, c[0x0][0x398] ;  /* 0x00007300ff3477ac */ /* 0x000e640008000800 */
[----:B0-----:R-:W-:Y:S01]  /*8f220*/  IMAD.WIDE R6, R5, 0x2, R20 ;  /* 0x0000000205067825 */ /* 0x001fe200078e0214 */
[----:B--2---:R0:W-:Y:S01]  /*8f230*/  @P5 STG.E.U16 desc[UR48][R8.64], R60 ;  /* 0x0000003c08005986 */ /* 0x0041e2000c101530 */
[----:B------:R-:W-:-:S03]  /*8f240*/  PRMT R4, R60, 0x7632, R4 ;  /* 0x000076323c047816 */ /* 0x000fc60000000004 */
[----:B0-----:R-:W2:Y:S01]  /*8f250*/  LDL.LU R60, [R1+0x144] ;  /* 0x00014400013c7983 */ /* 0x001ea20000300800 */
[----:B------:R-:W-:Y:S01]  /*8f260*/  ISETP.LT.AND P5, PT, R55, UR76, !P4 ;  /* 0x0000004c37007c0c */ /* 0x000fe2000e7a1270 */
[----:B------:R-:W-:Y:S01]  /*8f270*/  IMAD.WIDE R8, R5, 0x2, R22 ;  /* 0x0000000205087825 */ /* 0x000fe200078e0216 */
[----:B----4-:R-:W-:Y:S01]  /*8f280*/  PRMT R12, R57, 0x7632, R12 ;  /* 0x00007632390c7816 */ /* 0x010fe2000000000c */
[----:B------:R0:W-:Y:S01]  /*8f290*/  @P0 STG.E.U16 desc[UR48][R6.64], R4 ;  /* 0x0000000406000986 */ /* 0x0001e2000c101530 */
[----:B------:R-:W-:Y:S01]  /*8f2a0*/  UMOV UR62, UR57 ;  /* 0x00000039003e7c82 */ /* 0x000fe20008000000 */
[----:B------:R-:W4:Y:S02]  /*8f2b0*/  LDCU UR57, c[0x0][0x3b8] ;  /* 0x00007700ff3977ac */ /* 0x000f240008000800 */
[----:B---3--:R3:W-:Y:S01]  /*8f2c0*/  @P3 STG.E.U16 desc[UR48][R8.64], R51 ;  /* 0x0000003308003986 */ /* 0x0087e2000c101530 */
[----:B------:R-:W-:Y:S01]  /*8f2d0*/  VIADD R10, R0, 0x22 ;  /* 0x00000022000a7836 */ /* 0x000fe20000000000 */
[----:B------:R-:W-:Y:S01]  /*8f2e0*/  ISETP.LT.AND P6, PT, R61, UR14, !P4 ;  /* 0x0000000e3d007c0c */ /* 0x000fe2000e7c1270 */
[----:B------:R-:W2:Y:S01]  /*8f2f0*/  LDCU UR76, c[0x0][0x398] ;  /* 0x00007300ff4c77ac */ /* 0x000ea20008000800 */
[----:B0-----:R-:W-:Y:S01]  /*8f300*/  PRMT R4, R51, 0x7632, R4 ;  /* 0x0000763233047816 */ /* 0x001fe20000000004 */
[----:B------:R-:W-:-:S04]  /*8f310*/  IMAD.WIDE R6, R5, 0x2, R24 ;  /* 0x0000000205067825 */ /* 0x000fc800078e0218 */
[C---:B---3--:R-:W-:Y:S01]  /*8f320*/  IMAD.WIDE R8, R5.reuse, 0x2, R26 ;  /* 0x0000000205087825 */ /* 0x048fe200078e021a */
[----:B------:R-:W-:Y:S01]  /*8f330*/  @P5 STG.E.U16 desc[UR48][R6.64], R4 ;  /* 0x0000000406005986 */ /* 0x000fe2000c101530 */
[----:B------:R-:W-:Y:S01]  /*8f340*/  ISETP.LT.AND P1, PT, R56, UR50, !P4 ;  /* 0x0000003238007c0c */ /* 0x000fe2000e721270 */
[----:B------:R-:W0:Y:S02]  /*8f350*/  LDCU UR14, c[0x0][0x3b8] ;  /* 0x00007700ff0e77ac */ /* 0x000e240008000800 */
[----:B------:R3:W-:Y:S01]  /*8f360*/  @P2 STG.E.U16 desc[UR48][R8.64], R57 ;  /* 0x0000003908002986 */ /* 0x0007e2000c101530 */
[----:B-1----:R-:W-:Y:S01]  /*8f370*/  ISETP.GE.AND P0, PT, R10, UR67, PT ;  /* 0x000000430a007c0c */ /* 0x002fe2000bf06270 */
[----:B------:R-:W1:Y:S02]  /*8f380*/  LDCU UR50, c[0x0][0x398] ;  /* 0x00007300ff3277ac */ /* 0x000e640008000800 */
[----:B---3--:R-:W3:Y:S01]  /*8f390*/  LDL.LU R57, [R1+0x324] ;  /* 0x0003240001397983 */ /* 0x008ee20000300800 */
[----:B------:R-:W-:Y:S01]  /*8f3a0*/  ISETP.LT.AND P4, PT, R58, UR58, !P4 ;  /* 0x0000003a3a007c0c */ /* 0x000fe2000e781270 */
[----:B------:R-:W-:Y:S01]  /*8f3b0*/  IMAD.WIDE R10, R5, 0x2, R44 ;  /* 0x00000002050a7825 */ /* 0x000fe200078e022c */
[----:B------:R-:W-:-:S03]  /*8f3c0*/  ISETP.LT.AND P2, PT, R59, UR6, !P0 ;  /* 0x000000063b007c0c */ /* 0x000fc6000c741270 */
[C---:B------:R-:W-:Y:S01]  /*8f3d0*/  IMAD.WIDE R6, R5.reuse, 0x2, R46 ;  /* 0x0000000205067825 */ /* 0x040fe200078e022e */
[----:B------:R-:W-:Y:S03]  /*8f3e0*/  @P1 STG.E.U16 desc[UR48][R10.64], R12 ;  /* 0x0000000c0a001986 */ /* 0x000fe6000c101530 */
[C---:B----4-:R-:W-:Y:S02]  /*8f3f0*/  VIADD R4, R5.reuse, UR57 ;  /* 0x0000003905047c36 */ /* 0x050fe40008000000 */
[----:B------:R-:W-:Y:S01]  /*8f400*/  IMAD.WIDE R8, R5, 0x2, R48 ;  /* 0x0000000205087825 */ /* 0x000fe200078e0230 */
[----:B------:R-:W-:Y:S01]  /*8f410*/  PRMT R5, R52, 0x7632, R5 ;  /* 0x0000763234057816 */ /* 0x000fe20000000005 */
[----:B------:R4:W-:Y:S01]  /*8f420*/  @P4 STG.E.U16 desc[UR48][R6.64], R52 ;  /* 0x0000003406004986 */ /* 0x0009e2000c101530 */
[----:B------:R-:W-:Y:S02]  /*8f430*/  ISETP.LT.AND P5, PT, R61, UR74, !P0 ;  /* 0x0000004a3d007c0c */ /* 0x000fe4000c7a1270 */
[----:B------:R-:W-:Y:S01]  /*8f440*/  ISETP.LT.AND P3, PT, R53, UR56, !P0 ;  /* 0x0000003835007c0c */ /* 0x000fe2000c761270 */
[----:B------:R0:W-:Y:S01]  /*8f450*/  @P6 STG.E.U16 desc[UR48][R8.64], R5 ;  /* 0x0000000508006986 */ /* 0x0001e2000c101530 */
[----:B------:R-:W-:Y:S01]  /*8f460*/  UMOV UR58, UR73 ;  /* 0x00000049003a7c82 */ /* 0x000fe20008000000 */
[----:B------:R-:W-:Y:S01]  /*8f470*/  UMOV UR67, UR46 ;  /* 0x0000002e00437c82 */ /* 0x000fe20008000000 */
[----:B------:R-:W1:Y:S01]  /*8f480*/  LDCU UR6, c[0x0][0x398] ;  /* 0x00007300ff0677ac */ /* 0x000e620008000800 */
[----:B----4-:R-:W4:Y:S01]  /*8f490*/  LDL.LU R52, [R1+0x334] ;  /* 0x0003340001347983 */ /* 0x010f220000300800 */
[----:B------:R-:W-:Y:S01]  /*8f4a0*/  IMAD.WIDE R6, R4, 0x2, R2 ;  /* 0x0000000204067825 */ /* 0x000fe200078e0202 */
[----:B------:R-:W-:Y:S01]  /*8f4b0*/  ISETP.LT.AND P1, PT, R50, UR8, !P0 ;  /* 0x0000000832007c0c */ /* 0x000fe2000c721270 */
[----:B------:R-:W-:Y:S01]  /*8f4c0*/  UMOV UR74, UR54 ;  /* 0x00000036004a7c82 */ /* 0x000fe20008000000 */
[----:B------:R-:W-:Y:S01]  /*8f4d0*/  ISETP.LT.AND P6, PT, R54, UR70, !P0 ;  /* 0x0000004636007c0c */ /* 0x000fe2000c7c1270 */
[----:B0-----:R-:W-:Y:S01]  /*8f4e0*/  IMAD.WIDE R8, R4, 0x2, R20 ;  /* 0x0000000204087825 */ /* 0x001fe200078e0214 */
[----:B------:R-:W0:Y:S01]  /*8f4f0*/  LDCU UR54, c[0x0][0x398] ;  /* 0x00007300ff3677ac */ /* 0x000e220008000800 */
[----:B------:R-:W0:Y:S01]  /*8f500*/  LDCU.64 UR56, c[0x0][0x398] ;  /* 0x00007300ff3877ac */ /* 0x000e220008000a00 */
[----:B--2---:R-:W-:Y:S01]  /*8f510*/  PRMT R5, R60, 0x7632, R5 ;  /* 0x000076323c057816 */ /* 0x004fe20000000005 */
[----:B------:R2:W-:Y:S01]  /*8f520*/  @P2 STG.E.U16 desc[UR48][R6.64], R60 ;  /* 0x0000003c06002986 */ /* 0x0005e2000c101530 */
[----:B---3--:R-:W-:-:S03]  /*8f530*/  PRMT R10, R57, 0x7632, R10 ;  /* 0x00007632390a7816 */ /* 0x008fc6000000000a */
[----:B--2---:R-:W2:Y:S01]  /*8f540*/  LDL.LU R60, [R1+0x344] ;  /* 0x00034400013c7983 */ /* 0x004ea20000300800 */
[----:B------:R-:W-:Y:S01]  /*8f550*/  IMAD.WIDE R6, R4, 0x2, R22 ;  /* 0x0000000204067825 */ /* 0x000fe200078e0216 */
[----:B------:R-:W-:Y:S01]  /*8f560*/  ISETP.LT.AND P4, PT, R55, UR77, !P0 ;  /* 0x0000004d37007c0c */ /* 0x000fe2000c781270 */
[----:B------:R-:W-:Y:S01]  /*8f570*/  UMOV UR73, UR40 ;  /* 0x0000002800497c82 */ /* 0x000fe20008000000 */
[----:B------:R-:W-:Y:S01]  /*8f580*/  @P1 STG.E.U16 desc[UR48][R8.64], R5 ;  /* 0x0000000508001986 */ /* 0x000fe2000c101530 */
[----:B------:R-:W-:Y:S01]  /*8f590*/  ISETP.LT.AND P2, PT, R56, UR76, !P0 ;  /* 0x0000004c38007c0c */ /* 0x000fe2000c741270 */
[----:B------:R-:W-:Y:S01]  /*8f5a0*/  UMOV UR77, UR62 ;  /* 0x0000003e004d7c82 */ /* 0x000fe20008000000 */
[----:B------:R-:W3:Y:S01]  /*8f5b0*/  LDCU UR40, c[0x0][0x3b8] ;  /* 0x00007700ff2877ac */ /* 0x000ee20008000800 */
[----:B------:R0:W-:Y:S01]  /*8f5c0*/  @P6 STG.E.U16 desc[UR48][R6.64], R57 ;  /* 0x0000003906006986 */ /* 0x0001e2000c101530 */
[----:B------:R-:W1:Y:S01]  /*8f5d0*/  LDCU UR46, c[0x0][0x398] ;  /* 0x00007300ff2e77ac */ /* 0x000e620008000800 */
[----:B------:R-:W1:Y:S02]  /*8f5e0*/  LDCU UR8, c[0x0][0x398] ;  /* 0x00007300ff0877ac */ /* 0x000e640008000800 */
[----:B0-----:R-:W3:Y:S01]  /*8f5f0*/  LDL.LU R57, [R1+0x354] ;  /* 0x0003540001397983 */ /* 0x001ee20000300800 */
[----:B------:R-:W-:Y:S01]  /*8f600*/  ISETP.LT.AND P0, PT, R58, UR54, !P0 ;  /* 0x000000363a007c0c */ /* 0x000fe2000c701270 */
[----:B------:R-:W-:-:S02]  /*8f610*/  VIADD R5, R0, 0x23 ;  /* 0x0000002300057836 */ /* 0x000fc40000000000 */
[C---:B------:R-:W-:Y:S01]  /*8f620*/  IMAD.WIDE R8, R4.reuse, 0x2, R24 ;  /* 0x0000000204087825 */ /* 0x040fe200078e0218 */
[----:B------:R-:W-:Y:S01]  /*8f630*/  UMOV UR62, UR42 ;  /* 0x0000002a003e7c82 */ /* 0x000fe20008000000 */
[----:B------:R-:W-:Y:S02]  /*8f640*/  UMOV UR76, UR58 ;  /* 0x0000003a004c7c82 */ /* 0x000fe40008000000 */
[----:B------:R-:W-:Y:S01]  /*8f650*/  IMAD.WIDE R6, R4, 0x2, R26 ;  /* 0x0000000204067825 */ /* 0x000fe200078e021a */
[----:B------:R-:W-:Y:S01]  /*8f660*/  ISETP.GE.AND P1, PT, R5, UR57, PT ;  /* 0x0000003905007c0c */ /* 0x000fe2000bf26270 */
[----:B------:R0:W-:Y:S01]  /*8f670*/  @P4 STG.E.U16 desc[UR48][R8.64], R10 ;  /* 0x0000000a08004986 */ /* 0x0001e2000c101530 */
[----:B----4-:R-:W-:Y:S01]  /*8f680*/  PRMT R5, R52, 0x7632, R5 ;  /* 0x0000763234057816 */ /* 0x010fe20000000005 */
[----:B------:R-:W4:Y:S02]  /*8f690*/  LDCU UR57, c[0x0][0x3b8] ;  /* 0x00007700ff3977ac */ /* 0x000f240008000800 */
[----:B------:R1:W-:Y:S01]  /*8f6a0*/  @P3 STG.E.U16 desc[UR48][R6.64], R52 ;  /* 0x0000003406003986 */ /* 0x0003e2000c101530 */
[----:B------:R-:W2:Y:S01]  /*8f6b0*/  LDCU UR58, c[0x0][0x398] ;  /* 0x00007300ff3a77ac */ /* 0x000ea20008000800 */
[----:B------:R-:W2:Y:S01]  /*8f6c0*/  LDCU UR54, c[0x0][0x398] ;  /* 0x00007300ff3677ac */ /* 0x000ea20008000800 */
[C---:B0-----:R-:W-:Y:S01]  /*8f6d0*/  IMAD.WIDE R8, R4.reuse, 0x2, R44 ;  /* 0x0000000204087825 */ /* 0x041fe200078e022c */
[----:B------:R-:W-:Y:S01]  /*8f6e0*/  UMOV UR70, UR44 ;  /* 0x0000002c00467c82 */ /* 0x000fe20008000000 */
[----:B------:R-:W0:Y:S02]  /*8f6f0*/  LDCU UR42, c[0x0][0x398] ;  /* 0x00007300ff2a77ac */ /* 0x000e240008000800 */
[----:B------:R-:W-:Y:S01]  /*8f700*/  IMAD.WIDE R10, R4, 0x2, R46 ;  /* 0x00000002040a7825 */ /* 0x000fe200078e022e */
[----:B-1----:R-:W3:Y:S01]  /*8f710*/  LDL.LU R52, [R1+0x364] ;  /* 0x0003640001347983 */ /* 0x002ee20000300800 */
[----:B------:R-:W-:Y:S01]  /*8f720*/  ISETP.LT.AND P4, PT, R59, UR16, !P1 ;  /* 0x000000103b007c0c */ /* 0x000fe2000cf81270 */
[----:B------:R-:W1:Y:S02]  /*8f730*/  LDCU UR44, c[0x0][0x398] ;  /* 0x00007300ff2c77ac */ /* 0x000e640008000800 */
[----:B------:R0:W-:Y:S04]  /*8f740*/  @P2 STG.E.U16 desc[UR48][R8.64], R5 ;  /* 0x0000000508002986 */ /* 0x0001e8000c101530 */
[----:B--2---:R2:W-:Y:S01]  /*8f750*/  @P0 STG.E.U16 desc[UR48][R10.64], R60 ;  /* 0x0000003c0a000986 */ /* 0x0045e2000c101530 */
[----:B0-----:R-:W-:-:S03]  /*8f760*/  PRMT R8, R60, 0x7632, R8 ;  /* 0x000076323c087816 */ /* 0x001fc60000000008 */
[----:B--2---:R-:W2:Y:S01]  /*8f770*/  LDL.LU R60, [R1+0x2d4] ;  /* 0x0002d400013c7983 */ /* 0x004ea20000300800 */
[C---:B----4-:R-:W-:Y:S02]  /*8f780*/  VIADD R10, R4.reuse, UR57 ;  /* 0x00000039040a7c36 */ /* 0x050fe40008000000 */
[----:B------:R-:W-:-:S04]  /*8f790*/  IMAD.WIDE R4, R4, 0x2, R48 ;  /* 0x0000000204047825 */ /* 0x000fc800078e0230 */
[----:B------:R-:W-:Y:S01]  /*8f7a0*/  IMAD.WIDE R6, R10, 0x2, R2 ;  /* 0x000000020a067825 */ /* 0x000fe200078e0202 */
[----:B------:R0:W-:Y:S04]  /*8f7b0*/  @P5 STG.E.U16 desc[UR48][R4.64], R8 ;  /* 0x0000000804005986 */ /* 0x0001e8000c101530 */
[----:B---3--:R3:W-:Y:S01]  /*8f7c0*/  @P4 STG.E.U16 desc[UR48][R6.64], R57 ;  /* 0x0000003906004986 */ /* 0x0087e2000c101530 */
[----:B0-----:R-:W-:-:S03]  /*8f7d0*/  PRMT R8, R57, 0x7632, R8 ;  /* 0x0000763239087816 */ /* 0x001fc60000000008 */
[----:B---3--:R-:W3:Y:S01]  /*8f7e0*/  LDL.LU R57, [R1+0x134] ;  /* 0x0001340001397983 */ /* 0x008ee20000300800 */
[----:B------:R-:W-:Y:S02]  /*8f7f0*/  ISETP.LT.AND P0, PT, R50, UR10, !P1 ;  /* 0x0000000a32007c0c */ /* 0x000fe4000cf01270 */
[----:B------:R-:W-:Y:S01]  /*8f800*/  ISETP.LT.AND P5, PT, R54, UR64, !P1 ;  /* 0x0000004036007c0c */ /* 0x000fe2000cfa1270 */
[C---:B------:R-:W-:Y:S01]  /*8f810*/  IMAD.WIDE R4, R10.reuse, 0x2, R20 ;  /* 0x000000020a047825 */ /* 0x040fe200078e0214 */
[----:B------:R-:W-:Y:S01]  /*8f820*/  ISETP.LT.AND P4, PT, R55, UR68, !P1 ;  /* 0x0000004437007c0c */ /* 0x000fe2000cf81270 */
[----:B------:R-:W4:Y:S01]  /*8f830*/  LDL.LU R51, [R1+0x148] ;  /* 0x0001480001337983 */ /* 0x000f220000300800 */
[----:B------:R-:W-:Y:S01]  /*8f840*/  ISETP.LT.AND P3, PT, R53, UR72, !P1 ;  /* 0x0000004835007c0c */ /* 0x000fe2000cf61270 */
[----:B------:R-:W-:Y:S01]  /*8f850*/  IMAD.WIDE R6, R10, 0x2, R22 ;  /* 0x000000020a067825 */ /* 0x000fe200078e0216 */
[----:B------:R-:W-:Y:S02]  /*8f860*/  PRMT R11, R52, 0x7632, R11 ;  /* 0x00007632340b7816 */ /* 0x000fe4000000000b */
[----:B------:R-:W-:-:S03]  /*8f870*/  ISETP.LT.AND P6, PT, R61, UR75, !P1 ;  /* 0x0000004b3d007c0c */ /* 0x000fc6000cfc1270 */
[----:B------:R0:W-:Y:S01]  /*8f880*/  @P0 STG.E.U16 desc[UR48][R4.64], R8 ;  /* 0x0000000804000986 */ /* 0x0001e2000c101530 */
[----:B------:R-:W1:Y:S03]  /*8f890*/  LDCU UR75, c[0x0][0x398] ;  /* 0x00007300ff4b77ac */ /* 0x000e660008000800 */
[----:B------:R1:W-:Y:S01]  /*8f8a0*/  @P5 STG.E.U16 desc[UR48][R6.64], R52 ;  /* 0x0000003406005986 */ /* 0x0003e2000c101530 */
[----:B------:R-:W-:Y:S01]  /*8f8b0*/  UMOV UR57, UR73 ;  /* 0x0000004900397c82 */ /* 0x000fe20008000000 */
[----:B------:R-:W2:Y:S01]  /*8f8c0*/  LDCU.64 UR72, c[0x0][0x398] ;  /* 0x00007300ff4877ac */ /* 0x000ea20008000a00 */
[----:B------:R-:W-:Y:S01]  /*8f8d0*/  ISETP.LT.AND P2, PT, R56, UR60, !P1 ;  /* 0x0000003c38007c0c */ /* 0x000fe2000cf41270 */
[----:B------:R-:W-:Y:S01]  /*8f8e0*/  VIADD R9, R0, 0x24 ;  /* 0x0000002400097836 */ /* 0x000fe20000000000 */
[----:B------:R-:W-:Y:S01]  /*8f8f0*/  UMOV UR16, UR70 ;  /* 0x0000004600107c82 */ /* 0x000fe20008000000 */
[----:B------:R-:W2:Y:S01]  /*8f900*/  LDCU UR10, c[0x0][0x398] ;  /* 0x00007300ff0a77ac */ /* 0x000ea20008000800 */
[C---:B0-----:R-:W-:Y:S01]  /*8f910*/  IMAD.WIDE R4, R10.reuse, 0x2, R24 ;  /* 0x000000020a047825 */ /* 0x041fe200078e0218 */
[----:B------:R-:W0:Y:S03]  /*8f920*/  LDCU UR64, c[0x0][0x398] ;  /* 0x00007300ff4077ac */ /* 0x000e260008000800 */
[----:B-1----:R-:W-:Y:S01]  /*8f930*/  IMAD.WIDE R6, R10, 0x2, R26 ;  /* 0x000000020a067825 */ /* 0x002fe200078e021a */
[----:B------:R-:W-:Y:S01]  /*8f940*/  @P4 STG.E.U16 desc[UR48][R4.64], R11 ;  /* 0x0000000b04004986 */ /* 0x000fe2000c101530 */
[----:B------:R-:W-:-:S02]  /*8f950*/  ISETP.LT.AND P1, PT, R58, UR75, !P1 ;  /* 0x0000004b3a007c0c */ /* 0x000fc4000cf21270 */
[----:B--2---:R-:W-:Y:S01]  /*8f960*/  PRMT R12, R60, 0x7632, R12 ;  /* 0x000076323c0c7816 */ /* 0x004fe2000000000c */
[----:B------:R1:W-:Y:S01]  /*8f970*/  @P3 STG.E.U16 desc[UR48][R6.64], R60 ;  /* 0x0000003c06003986 */ /* 0x0003e2000c101530 */
[----:B------:R-:W-:Y:S01]  /*8f980*/  ISETP.GE.AND P0, PT, R9, UR73, PT ;  /* 0x0000004909007c0c */ /* 0x000fe2000bf06270 */
[----:B------:R-:W-:Y:S01]  /*8f990*/  UMOV UR60, UR74 ;  /* 0x0000004a003c7c82 */ /* 0x000fe20008000000 */
[----:B------:R-:W2:Y:S01]  /*8f9a0*/  LDCU UR68, c[0x0][0x398] ;  /* 0x00007300ff4477ac */ /* 0x000ea20008000800 */
[----:B------:R-:W0:Y:S01]  /*8f9b0*/  LDCU UR70, c[0x0][0x398] ;  /* 0x00007300ff4677ac */ /* 0x000e220008000800 */
[----:B-1----:R-:W2:Y:S01]  /*8f9c0*/  LDL.LU R60, [R1+0x328] ;  /* 0x00032800013c7983 */ /* 0x002ea20000300800 */
[----:B------:R-:W-:-:S03]  /*8f9d0*/  IMAD.WIDE R8, R10, 0x2, R44 ;  /* 0x000000020a087825 */ /* 0x000fc600078e022c */
[----:B------:R-:W2:Y:S01]  /*8f9e0*/  LDL.LU R52, [R1+0x338] ;  /* 0x0003380001347983 */ /* 0x000ea20000300800 */
[----:B------:R-:W-:-:S03]  /*8f9f0*/  IMAD.WIDE R4, R10, 0x2, R46 ;  /* 0x000000020a047825 */ /* 0x000fc600078e022e */
[----:B------:R1:W-:Y:S04]  /*8fa00*/  @P2 STG.E.U16 desc[UR48][R8.64], R12 ;  /* 0x0000000c08002986 */ /* 0x0003e8000c101530 */
[----:B---3--:R3:W-:Y:S01]  /*8fa10*/  @P1 STG.E.U16 desc[UR48][R4.64], R57 ;  /* 0x0000003904001986 */ /* 0x0087e2000c101530 */
[----:B-1----:R-:W-:-:S03]  /*8fa20*/  PRMT R8, R57, 0x7632, R8 ;  /* 0x0000763239087816 */ /* 0x002fc60000000008 */
[----:B---3--:R-:W3:Y:S01]  /*8fa30*/  LDL.LU R57, [R1+0x348] ;  /* 0x0003480001397983 */ /* 0x008ee20000300800 */
[----:B------:R-:W-:Y:S01]  /*8fa40*/  ISETP.LT.AND P4, PT, R59, UR28, !P0 ;  /* 0x0000001c3b007c0c */ /* 0x000fe2000c781270 */
[----:B------:R-:W-:Y:S01]  /*8fa50*/  IMAD.WIDE R6, R10, 0x2, R48 ;  /* 0x000000020a067825 */ /* 0x000fe200078e0230 */
[----:B------:R-:W-:Y:S01]  /*8fa60*/  ISETP.LT.AND P1, PT, R50, UR24, !P0 ;  /* 0x0000001832007c0c */ /* 0x000fe2000c721270 */
[----:B------:R-:W-:Y:S02]  /*8fa70*/  UMOV UR74, UR67 ;  /* 0x00000043004a7c82 */ /* 0x000fe40008000000 */
[----:B------:R-:W-:Y:S01]  /*8fa80*/  VIADD R12, R10, UR12 ;  /* 0x0000000c0a0c7c36 */ /* 0x000fe20008000000 */
[----:B------:R1:W-:Y:S01]  /*8fa90*/  @P6 STG.E.U16 desc[UR48][R6.64], R8 ;  /* 0x0000000806006986 */ /* 0x0003e2000c101530 */
[----:B------:R-:W-:Y:S01]  /*8faa0*/  ISETP.LT.AND P6, PT, R54, UR22, !P0 ;  /* 0x0000001636007c0c */ /* 0x000fe2000c7c1270 */
[----:B------:R-:W-:Y:S01]  /*8fab0*/  UMOV UR75, UR57 ;  /* 0x00000039004b7c82 */ /* 0x000fe20008000000 */
[C---:B------:R-:W-:Y:S01]  /*8fac0*/  IMAD.WIDE R4, R12.reuse, 0x2, R20 ;  /* 0x000000020c047825 */ /* 0x040fe200078e0214 */
[----:B----4-:R-:W-:Y:S01]  /*8fad0*/  PRMT R9, R51, 0x7632, R9 ;  /* 0x0000763233097816 */ /* 0x010fe20000000009 */
[----:B------:R-:W4:Y:S01]  /*8fae0*/  LDCU UR12, c[0x0][0x398] ;  /* 0x00007300ff0c77ac */ /* 0x000f220008000800 */
[----:B------:R-:W-:Y:S01]  /*8faf0*/  ISETP.LT.AND P5, PT, R53, UR66, !P0 ;  /* 0x0000004235007c0c */ /* 0x000fe2000c7a1270 */
[----:B------:R-:W0:Y:S01]  /*8fb00*/  LDCU.64 UR66, c[0x0][0x398] ;  /* 0x00007300ff4277ac */ /* 0x000e220008000a00 */
[----:B-1----:R-:W-:Y:S01]  /*8fb10*/  IMAD.WIDE R6, R12, 0x2, R2 ;  /* 0x000000020c067825 */ /* 0x002fe200078e0202 */
[----:B------:R-:W-:Y:S01]  /*8fb20*/  ISETP.LT.AND P2, PT, R55, UR26, !P0 ;  /* 0x0000001a37007c0c */ /* 0x000fe2000c741270 */
[----:B------:R-:W1:Y:S03]  /*8fb30*/  LDCU UR24, c[0x0][0x398] ;  /* 0x00007300ff1877ac */ /* 0x000e660008000800 */
[----:B------:R0:W-:Y:S01]  /*8fb40*/  @P4 STG.E.U16 desc[UR48][R6.64], R51 ;  /* 0x0000003306004986 */ /* 0x0001e2000c101530 */
[----:B------:R-:W-:Y:S01]  /*8fb50*/  ISETP.LT.AND P3, PT, R58, UR20, !P0 ;  /* 0x000000143a007c0c */ /* 0x000fe2000c761270 */
[----:B------:R-:W-:Y:S01]  /*8fb60*/  VIADD R8, R0, 0x25 ;  /* 0x0000002500087836 */ /* 0x000fe20000000000 */
[----:B------:R-:W0:Y:S01]  /*8fb70*/  LDCU UR28, c[0x0][0x398] ;  /* 0x00007300ff1c77ac */ /* 0x000e220008000800 */
[----:B------:R0:W-:Y:S01]  /*8fb80*/  @P1 STG.E.U16 desc[UR48][R4.64], R9 ;  /* 0x0000000904001986 */ /* 0x0001e2000c101530 */
[----:B------:R-:W-:Y:S01]  /*8fb90*/  IMAD.WIDE R10, R12, 0x2, R46 ;  /* 0x000000020c0a7825 */ /* 0x000fe200078e022e */
[----:B--2---:R-:W-:-:S03]  /*8fba0*/  PRMT R13, R60, 0x7632, R13 ;  /* 0x000076323c0d7816 */ /* 0x004fc6000000000d */
[----:B0-----:R-:W-:Y:S01]  /*8fbb0*/  IMAD.WIDE R6, R12, 0x2, R22 ;  /* 0x000000020c067825 */ /* 0x001fe200078e0216 */
[----:B------:R-:W-:Y:S01]  /*8fbc0*/  PRMT R14, R52, 0x7632, R14 ;  /* 0x00007632340e7816 */ /* 0x000fe2000000000e */
[----:B------:R-:W-:-:S03]  /*8fbd0*/  UMOV UR57, UR62 ;  /* 0x0000003e00397c82 */ /* 0x000fc60008000000 */
[----:B------:R0:W-:Y:S01]  /*8fbe0*/  @P6 STG.E.U16 desc[UR48][R6.64], R60 ;  /* 0x0000003c06006986 */ /* 0x0001e2000c101530 */
[----:B------:R-:W-:Y:S01]  /*8fbf0*/  IMAD.WIDE R4, R12, 0x2, R24 ;  /* 0x000000020c047825 */ /* 0x000fe200078e0218 */
[----:B------:R-:W-:Y:S01]  /*8fc00*/  ISETP.LT.AND P1, PT, R56, UR5, !P0 ;  /* 0x0000000538007c0c */ /* 0x000fe2000c721270 */
[----:B------:R-:W2:Y:S01]  /*8fc10*/  LDCU UR5, c[0x0][0x398] ;  /* 0x00007300ff0577ac */ /* 0x000ea20008000800 */
[----:B------:R-:W-:Y:S01]  /*8fc20*/  ISETP.GE.AND P4, PT, R8, UR67, PT ;  /* 0x0000004308007c0c */ /* 0x000fe2000bf86270 */
[----:B------:R-:W1:Y:S01]  /*8fc30*/  LDCU UR20, c[0x0][0x398] ;  /* 0x00007300ff1477ac */ /* 0x000e620008000800 */
[----:B------:R-:W1:Y:S01]  /*8fc40*/  LDCU UR22, c[0x0][0x398] ;  /* 0x00007300ff1677ac */ /* 0x000e620008000800 */
[----:B0-----:R-:W2:Y:S01]  /*8fc50*/  LDL.LU R60, [R1+0x358] ;  /* 0x00035800013c7983 */ /* 0x001ea20000300800 */
[C---:B------:R-:W-:Y:S01]  /*8fc60*/  IMAD.WIDE R6, R12.reuse, 0x2, R26 ;  /* 0x000000020c067825 */ /* 0x040fe200078e021a */
[----:B------:R-:W0:Y:S02]  /*8fc70*/  LDCU UR26, c[0x0][0x398] ;  /* 0x00007300ff1a77ac */ /* 0x000e240008000800 */
[----:B------:R-:W4:Y:S01]  /*8fc80*/  LDL.LU R51, [R1+0x368] ;  /* 0x0003680001337983 */ /* 0x000f220000300800 */
[----:B------:R-:W0:Y:S03]  /*8fc90*/  LDCU UR62, c[0x0][0x398] ;  /* 0x00007300ff3e77ac */ /* 0x000e260008000800 */
[----:B------:R-:W-:Y:S01]  /*8fca0*/  @P2 STG.E.U16 desc[UR48][R4.64], R13 ;  /* 0x0000000d04002986 */ /* 0x000fe2000c101530 */
[----:B------:R-:W-:-:S03]  /*8fcb0*/  IMAD.WIDE R8, R12, 0x2, R44 ;  /* 0x000000020c087825 */ /* 0x000fc600078e022c */
[----:B------:R0:W-:Y:S04]  /*8fcc0*/  @P5 STG.E.U16 desc[UR48][R6.64], R52 ;  /* 0x0000003406005986 */ /* 0x0001e8000c101530 */
[----:B------:R-:W-:Y:S04]  /*8fcd0*/  @P1 STG.E.U16 desc[UR48][R8.64], R14 ;  /* 0x0000000e08001986 */ /* 0x000fe8000c101530 */
[----:B0-----:R-:W4:Y:S04]  /*8fce0*/  LDL.LU R52, [R1+0x2d8] ;  /* 0x0002d80001347983 */ /* 0x001f280000300800 */
[----:B---3--:R0:W-:Y:S02]  /*8fcf0*/  @P3 STG.E.U16 desc[UR48][R10.64], R57 ;  /* 0x000000390a003986 */ /* 0x0081e4000c101530 */
[----:B0-----:R-:W-:-:S02]  /*8fd00*/  PRMT R11, R57, 0x7632, R11 ;  /* 0x00007632390b7816 */ /* 0x001fc4000000000b */
[----:B------:R-:W3:Y:S01]  /*8fd10*/  LDL.LU R57, [R1+0x138] ;  /* 0x0001380001397983 */ /* 0x000ee20000300800 */
[----:B------:R-:W-:Y:S02]  /*8fd20*/  ISETP.LT.AND P0, PT, R61, UR18, !P0 ;  /* 0x000000123d007c0c */ /* 0x000fe4000c701270 */
[----:B------:R-:W-:Y:S01]  /*8fd30*/  ISETP.LT.AND P5, PT, R59, UR52, !P4 ;  /* 0x000000343b007c0c */ /* 0x000fe2000e7a1270 */
[C---:B------:R-:W-:Y:S02]  /*8fd40*/  VIADD R10, R12.reuse, UR14 ;  /* 0x0000000e0c0a7c36 */ /* 0x040fe40008000000 */
[----:B------:R-:W-:Y:S01]  /*8fd50*/  IMAD.WIDE R4, R12, 0x2, R48 ;  /* 0x000000020c047825 */ /* 0x000fe200078e0230 */
[----:B------:R-:W-:Y:S02]  /*8fd60*/  ISETP.LT.AND P3, PT, R50, UR50, !P4 ;  /* 0x0000003232007c0c */ /* 0x000fe4000e761270 */
[----:B------:R-:W-:Y:S01]  /*8fd70*/  ISETP.LT.AND P6, PT, R54, UR38, !P4 ;  /* 0x0000002636007c0c */ /* 0x000fe2000e7c1270 */
[C---:B------:R-:W-:Y:S01]  /*8fd80*/  IMAD.WIDE R6, R10.reuse, 0x2, R2 ;  /* 0x000000020a067825 */ /* 0x040fe200078e0202 */
[----:B------:R-:W-:Y:S01]  /*8fd90*/  ISETP.LT.AND P1, PT, R53, UR56, !P4 ;  /* 0x0000003835007c0c */ /* 0x000fe2000e721270 */
[----:B------:R-:W-:Y:S01]  /*8fda0*/  UMOV UR52, UR57 ;  /* 0x0000003900347c82 */ /* 0x000fe20008000000 */
[----:B------:R-:W0:Y:S01]  /*8fdb0*/  LDCU.64 UR56, c[0x0][0x398] ;  /* 0x00007300ff3877ac */ /* 0x000e220008000a00 */
[----:B------:R1:W-:Y:S01]  /*8fdc0*/  @P0 STG.E.U16 desc[UR48][R4.64], R11 ;  /* 0x0000000b04000986 */ /* 0x0003e2000c101530 */
[----:B------:R-:W-:Y:S01]  /*8fdd0*/  ISETP.LT.AND P2, PT, R55, UR36, !P4 ;  /* 0x0000002437007c0c */ /* 0x000fe2000e741270 */
[C---:B------:R-:W-:Y:S01]  /*8fde0*/  IMAD.WIDE R8, R10.reuse, 0x2, R20 ;  /* 0x000000020a087825 */ /* 0x040fe200078e0214 */
[----:B------:R-:W-:Y:S01]  /*8fdf0*/  UMOV UR67, UR60 ;  /* 0x0000003c00437c82 */ /* 0x000fe20008000000 */
[----:B------:R-:W0:Y:S01]  /*8fe00*/  LDCU UR14, c[0x0][0x398] ;  /* 0x00007300ff0e77ac */ /* 0x000e220008000800 */
[----:B------:R-:W0:Y:S01]  /*8fe10*/  LDCU UR18, c[0x0][0x398] ;  /* 0x00007300ff1277ac */ /* 0x000e220008000800 */
[----:B-1----:R-:W-:Y:S01]  /*8fe20*/  IMAD.WIDE R4, R10, 0x2, R22 ;  /* 0x000000020a047825 */ /* 0x002fe200078e0216 */
[----:B--2---:R-:W-:Y:S01]  /*8fe30*/  PRMT R12, R60, 0x7632, R12 ;  /* 0x000076323c0c7816 */ /* 0x004fe2000000000c */
[----:B------:R1:W-:Y:S01]  /*8fe40*/  @P5 STG.E.U16 desc[UR48][R6.64], R60 ;  /* 0x0000003c06005986 */ /* 0x0003e2000c101530 */
[----:B----4-:R-:W-:-:S03]  /*8fe50*/  PRMT R11, R52, 0x7632, R11 ;  /* 0x00007632340b7816 */ /* 0x010fc6000000000b */
[----:B-1----:R-:W2:Y:S01]  /*8fe60*/  LDL.LU R60, [R1+0x14c] ;  /* 0x00014c00013c7983 */ /* 0x002ea20000300800 */
[----:B------:R-:W-:Y:S01]  /*8fe70*/  IMAD.WIDE R6, R10, 0x2, R24 ;  /* 0x000000020a067825 */ /* 0x000fe200078e0218 */
[----:B------:R-:W-:Y:S01]  /*8fe80*/  UMOV UR50, UR75 ;  /* 0x0000004b00327c82 */ /* 0x000fe20008000000 */
[----:B------:R-:W-:Y:S01]  /*8fe90*/  UMOV UR38, UR74 ;  /* 0x0000004a00267c82 */ /* 0x000fe20008000000 */
[----:B------:R1:W-:Y:S01]  /*8fea0*/  @P3 STG.E.U16 desc[UR48][R8.64], R12 ;  /* 0x0000000c08003986 */ /* 0x0003e2000c101530 */
[----:B------:R-:W-:Y:S01]  /*8feb0*/  ISETP.LT.AND P5, PT, R56, UR30, !P4 ;  /* 0x0000001e38007c0c */ /* 0x000fe2000e7a1270 */
[----:B------:R-:W4:Y:S02]  /*8fec0*/  LDCU.64 UR74, c[0x0][0x398] ;  /* 0x00007300ff4a77ac */ /* 0x000f240008000a00 */
[----:B------:R0:W-:Y:S01]  /*8fed0*/  @P6 STG.E.U16 desc[UR48][R4.64], R51 ;  /* 0x0000003304006986 */ /* 0x0001e2000c101530 */
[----:B------:R-:W-:Y:S01]  /*8fee0*/  ISETP.LT.AND P3, PT, R58, UR32, !P4 ;  /* 0x000000203a007c0c */ /* 0x000fe2000e761270 */
[----:B------:R-:W2:Y:S01]  /*8fef0*/  LDCU UR32, c[0x0][0x398] ;  /* 0x00007300ff2077ac */ /* 0x000ea20008000800 */
[----:B------:R-:W2:Y:S01]  /*8ff00*/  LDCU UR30, c[0x0][0x398] ;  /* 0x00007300ff1e77ac */ /* 0x000ea20008000800 */
[----:B-1----:R-:W-:Y:S01]  /*8ff10*/  PRMT R9, R51, 0x7632, R9 ;  /* 0x0000763233097816 */ /* 0x002fe20000000009 */
[----:B------:R-:W-:Y:S01]  /*8ff20*/  UMOV UR36, UR16 ;  /* 0x0000001000247c82 */ /* 0x000fe20008000000 */
[----:B------:R-:W1:Y:S01]  /*8ff30*/  LDCU UR60, c[0x0][0x398] ;  /* 0x00007300ff3c77ac */ /* 0x000e620008000800 */
[----:B0-----:R-:W-:-:S02]  /*8ff40*/  IMAD.WIDE R4, R10, 0x2, R26 ;  /* 0x000000020a047825 */ /* 0x001fc400078e021a */
[----:B------:R0:W-:Y:S02]  /*8ff50*/  @P2 STG.E.U16 desc[UR48][R6.64], R9 ;  /* 0x0000000906002986 */ /* 0x0001e4000c101530 */
[----:B------:R-:W-:Y:S02]  /*8ff60*/  VIADD R8, R0, 0x26 ;  /* 0x0000002600087836 */ /* 0x000fe40000000000 */
[----:B------:R1:W-:Y:S01]  /*8ff70*/  @P1 STG.E.U16 desc[UR48][R4.64], R52 ;  /* 0x0000003404001986 */ /* 0x0003e2000c101530 */
[----:B------:R-:W-:Y:S01]  /*8ff80*/  ISETP.LT.AND P4, PT, R61, UR34, !P4 ;  /* 0x000000223d007c0c */ /* 0x000fe2000e781270 */
[----:B------:R-:W2:Y:S01]  /*8ff90*/  LDCU UR34, c[0x0][0x398] ;  /* 0x00007300ff2277ac */ /* 0x000ea20008000800 */
[----:B------:R-:W-:Y:S01]  /*8ffa0*/  ISETP.GE.AND P0, PT, R8, UR57, PT ;  /* 0x0000003908007c0c */ /* 0x000fe2000bf06270 */
[----:B------:R-:W-:Y:S01]  /*8ffb0*/  VIADD R12, R0, 0x27 ;  /* 0x00000027000c7836 */ /* 0x000fe20000000000 */
[----:B------:R-:W2:Y:S01]  /*8ffc0*/  LDCU UR16, c[0x0][0x398] ;  /* 0x00007300ff1077ac */ /* 0x000ea20008000800 */
[C---:B0-----:R-:W-:Y:S01]  /*8ffd0*/  IMAD.WIDE R6, R10.reuse, 0x2, R44 ;  /* 0x000000020a067825 */ /* 0x041fe200078e022c */
[----:B-1----:R-:W2:Y:S03]  /*8ffe0*/  LDL.LU R52, [R1+0x32c] ;  /* 0x00032c0001347983 */ /* 0x002ea60000300800 */
[----:B------:R-:W-:Y:S01]  /*8fff0*/  IMAD.WIDE R8, R10, 0x2, R46 ;  /* 0x000000020a087825 */ /* 0x000fe200078e022e */
[----:B------:R-:W-:Y:S04]  /*90000*/  @P5 STG.E.U16 desc[UR48][R6.64], R11 ;  /* 0x0000000b06005986 */ /* 0x000fe8000c101530 */
[----:B---3--:R0:W-:Y:S02]  /*90010*/  @P3 STG.E.U16 desc[UR48][R8.64], R57 ;  /* 0x0000003908003986 */ /* 0x0081e4000c101530 */
[----:B0-----:R-:W-:-:S02]  /*90020*/  PRMT R8, R57, 0x7632, R8 ;  /* 0x0000763239087816 */ /* 0x001fc40000000008 */
[----:B------:R-:W3:Y:S01]  /*90030*/  LDL.LU R57, [R1+0x33c] ;  /* 0x00033c0001397983 */ /* 0x000ee20000300800 */
[----:B------:R-:W-:Y:S01]  /*90040*/  ISETP.LT.AND P5, PT, R59, UR58, !P0 ;  /* 0x0000003a3b007c0c */ /* 0x000fe2000c7a1270 */
[C---:B------:R-:W-:Y:S02]  /*90050*/  VIADD R11, R10.reuse, UR40 ;  /* 0x000000280a0b7c36 */ /* 0x040fe40008000000 */
[----:B------:R-:W-:Y:S01]  /*90060*/  IMAD.WIDE R4, R10, 0x2, R48 ;  /* 0x000000020a047825 */ /* 0x000fe200078e0230 */
[----:B------:R-:W-:Y:S02]  /*90070*/  ISETP.LT.AND P1, PT, R50, UR54, !P0 ;  /* 0x0000003632007c0c */ /* 0x000fe4000c721270 */
[----:B------:R-:W-:Y:S01]  /*90080*/  ISETP.LT.AND P2, PT, R54, UR46, !P0 ;  /* 0x0000002e36007c0c */ /* 0x000fe2000c741270 */
[----:B------:R-:W-:Y:S01]  /*90090*/  IMAD.WIDE R6, R11, 0x2, R2 ;  /* 0x000000020b067825 */ /* 0x000fe200078e0202 */
[----:B------:R0:W-:Y:S01]  /*900a0*/  @P4 STG.E.U16 desc[UR48][R4.64], R8 ;  /* 0x0000000804004986 */ /* 0x0001e2000c101530 */
[----:B------:R-:W-:-:S02]  /*900b0*/  ISETP.LT.AND P6, PT, R55, UR44, !P0 ;  /* 0x0000002c37007c0c */ /* 0x000fc4000c7c1270 */
[----:B------:R-:W-:Y:S01]  /*900c0*/  ISETP.LT.AND P3, PT, R53, UR72, !P0 ;  /* 0x0000004835007c0c */ /* 0x000fe2000c761270 */
[----:B------:R-:W-:Y:S01]  /*900d0*/  VIADD R9, R0, 0x4b ;  /* 0x0000004b00097836 */ /* 0x000fe20000000000 */
[----:B---3--:R-:W-:Y:S01]  /*900e0*/  PRMT R13, R57, 0x7632, R13 ;  /* 0x00007632390d7816 */ /* 0x008fe2000000000d */
[----:B--2---:R1:W-:Y:S01]  /*900f0*/  @P5 STG.E.U16 desc[UR48][R6.64], R60 ;  /* 0x0000003c06005986 */ /* 0x0043e2000c101530 */
[----:B0-----:R-:W-:Y:S01]  /*90100*/  PRMT R8, R60, 0x7632, R8 ;  /* 0x000076323c087816 */ /* 0x001fe20000000008 */
[----:B------:R-:W-:Y:S01]  /*90110*/  IMAD.WIDE R4, R11, 0x2, R20 ;  /* 0x000000020b047825 */ /* 0x000fe200078e0214 */
[----:B------:R-:W-:Y:S01]  /*90120*/  PRMT R10, R52, 0x7632, R10 ;  /* 0x00007632340a7816 */ /* 0x000fe2000000000a */
[----:B------:R-:W0:Y:S01]  /*90130*/  LDCU.64 UR72, c[0x0][0x398] ;  /* 0x00007300ff4877ac */ /* 0x000e220008000a00 */
[----:B------:R-:W-:Y:S01]  /*90140*/  ISETP.LT.AND P4, PT, R61, UR8, !P0 ;  /* 0x000000083d007c0c */ /* 0x000fe2000c781270 */
[----:B------:R-:W-:Y:S01]  /*90150*/  UMOV UR46, UR36 ;  /* 0x00000024002e7c82 */ /* 0x000fe20008000000 */
[----:B------:R-:W-:Y:S01]  /*90160*/  UMOV UR58, UR52 ;  /* 0x00000034003a7c82 */ /* 0x000fe20008000000 */
[----:B------:R-:W-:Y:S01]  /*90170*/  UMOV UR54, UR67 ;  /* 0x0000004300367c82 */ /* 0x000fe20008000000 */
[----:B------:R-:W2:Y:S01]  /*90180*/  LDCU UR40, c[0x0][0x398] ;  /* 0x00007300ff2877ac */ /* 0x000ea20008000800 */
[----:B-1----:R-:W3:Y:S01]  /*90190*/  LDL.LU R60, [R1+0x34c] ;  /* 0x00034c00013c7983 */ /* 0x002ee20000300800 */
[----:B------:R-:W-:Y:S01]  /*901a0*/  IMAD.WIDE R6, R11, 0x2, R22 ;  /* 0x000000020b067825 */ /* 0x000fe200078e0216 */
[----:B------:R-:W-:Y:S01]  /*901b0*/  ISETP.LT.AND P5, PT, R56, UR42, !P0 ;  /* 0x0000002a38007c0c */ /* 0x000fe2000c7a1270 */
[----:B------:R-:W1:Y:S01]  /*901c0*/  LDCU UR8, c[0x0][0x398] ;  /* 0x00007300ff0877ac */ /* 0x000e620008000800 */
[----:B------:R-:W2:Y:S01]  /*901d0*/  LDL.LU R51, [R1+0x35c] ;  /* 0x00035c0001337983 */ /* 0x000ea20000300800 */
[----:B------:R-:W0:Y:S03]  /*901e0*/  LDCU UR44, c[0x0][0x398] ;  /* 0x00007300ff2c77ac */ /* 0x000e260008000800 */
[----:B------:R4:W-:Y:S01]  /*901f0*/  @P1 STG.E.U16 desc[UR48][R4.64], R8 ;  /* 0x0000000804001986 */ /* 0x0009e2000c101530 */
[----:B------:R-:W0:Y:S03]  /*90200*/  LDCU UR36, c[0x0][0x398] ;  /* 0x00007300ff2477ac */ /* 0x000e260008000800 */
[----:B------:R1:W-:Y:S01]  /*90210*/  @P2 STG.E.U16 desc[UR48][R6.64], R52 ;  /* 0x0000003406002986 */ /* 0x0003e2000c101530 */
[----:B----4-:R-:W-:-:S03]  /*90220*/  VIADD R4, R0, 0x42 ;  /* 0x0000004200047836 */ /* 0x010fc60000000000 */
[----:B-1----:R-:W4:Y:S02]  /*90230*/  LDL.LU R52, [R1+0x36c] ;  /* 0x00036c0001347983 */ /* 0x002f240000300800 */
[----:B------:R-:W-:Y:S01]  /*90240*/  ISETP.GE.AND P2, PT, R4, UR75, PT ;  /* 0x0000004b04007c0c */ /* 0x000fe2000bf46270 */
[----:B------:R-:W-:-:S04]  /*90250*/  IMAD.WIDE R4, R11, 0x2, R24 ;  /* 0x000000020b047825 */ /* 0x000fc800078e0218 */
[----:B------:R-:W-:Y:S01]  /*90260*/  IMAD.WIDE R6, R11, 0x2, R26 ;  /* 0x000000020b067825 */ /* 0x000fe200078e021a */
[----:B------:R-:W-:Y:S04]  /*90270*/  @P6 STG.E.U16 desc[UR48][R4.64], R10 ;  /* 0x0000000a04006986 */ /* 0x000fe8000c101530 */
[----:B------:R1:W-:Y:S04]  /*90280*/  @P3 STG.E.U16 desc[UR48][R6.64], R57 ;  /* 0x0000003906003986 */ /* 0x0003e8000c101530 */
[----:B-1----:R-:W4:Y:S01]  /*90290*/  LDL.LU R57, [R1+0x2dc] ;  /* 0x0002dc0001397983 */ /* 0x002f220000300800 */
[----:B------:R-:W-:-:S02]  /*902a0*/  ISETP.LT.AND P0, PT, R58, UR6, !P0 ;  /* 0x000000063a007c0c */ /* 0x000fc4000c701270 */
[----:B------:R-:W-:Y:S01]  /*902b0*/  ISETP.GE.AND P1, PT, R9, UR38, PT ;  /* 0x0000002609007c0c */ /* 0x000fe2000bf26270 */
[C---:B------:R-:W-:Y:S01]  /*902c0*/  IMAD.WIDE R8, R11.reuse, 0x2, R44 ;  /* 0x000000020b087825 */ /* 0x040fe200078e022c */
[----:B------:R-:W1:Y:S03]  /*902d0*/  LDCU UR38, c[0x0][0x3b8] ;  /* 0x00007700ff2677ac */ /* 0x000e660008000800 */
[C---:B------:R-:W-:Y:S01]  /*902e0*/  IMAD.WIDE R4, R11.reuse, 0x2, R46 ;  /* 0x000000020b047825 */ /* 0x040fe200078e022e */
[----:B------:R1:W-:Y:S01]  /*902f0*/  @P5 STG.E.U16 desc[UR48][R8.64], R13 ;  /* 0x0000000d08005986 */ /* 0x0003e2000c101530 */
[----:B0-----:R-:W-:Y:S01]  /*90300*/  ISETP.GE.AND P6, PT, R12, UR73, PT ;  /* 0x000000490c007c0c */ /* 0x001fe2000bfc6270 */
[----:B------:R-:W-:Y:S01]  /*90310*/  UMOV UR42, UR77 ;  /* 0x0000004d002a7c82 */ /* 0x000fe20008000000 */
[----:B------:R-:W-:Y:S01]  /*90320*/  IMAD.WIDE R6, R11, 0x2, R48 ;  /* 0x000000020b067825 */ /* 0x000fe200078e0230 */
[----:B------:R-:W-:Y:S01]  /*90330*/  UMOV UR52, UR76 ;  /* 0x0000004c00347c82 */ /* 0x000fe20008000000 */
[----:B------:R-:W-:Y:S01]  /*90340*/  ISETP.LT.AND P5, PT, R59, UR34, !P6 ;  /* 0x000000223b007c0c */ /* 0x000fe2000f7a1270 */
[----:B------:R-:W0:Y:S01]  /*90350*/  LDCU UR34, c[0x0][0x398] ;  /* 0x00007300ff2277ac */ /* 0x000e220008000800 */
[----:B------:R-:W-:Y:S01]  /*90360*/  ISETP.LT.AND P3, PT, R50, UR32, !P6 ;  /* 0x0000002032007c0c */ /* 0x000fe2000f761270 */
[----:B------:R-:W0:Y:S01]  /*90370*/  LDCU.64 UR76, c[0x0][0x398] ;  /* 0x00007300ff4c77ac */ /* 0x000e220008000a00 */
[----:B-1----:R-:W-:Y:S01]  /*90380*/  VIADD R11, R11, UR38 ;  /* 0x000000260b0b7c36 */ /* 0x002fe20008000000 */
[----:B------:R-:W1:Y:S01]  /*90390*/  LDCU UR32, c[0x0][0x398] ;  /* 0x00007300ff2077ac */ /* 0x000e620008000800 */
[----:B------:R-:W-:Y:S01]  /*903a0*/  VIADD R9, R0, 0x28 ;  /* 0x0000002800097836 */ /* 0x000fe20000000000 */
[----:B------:R-:W0:Y:S01]  /*903b0*/  LDCU UR6, c[0x0][0x398] ;  /* 0x00007300ff0677ac */ /* 0x000e220008000800 */
[----:B------:R-:W0:Y:S01]  /*903c0*/  LDCU UR38, c[0x0][0x398] ;  /* 0x00007300ff2677ac */ /* 0x000e220008000800 */
[----:B---3--:R-:W-:Y:S01]  /*903d0*/  PRMT R8, R60, 0x7632, R8 ;  /* 0x000076323c087816 */ /* 0x008fe20000000008 */
[----:B------:R3:W-:Y:S04]  /*903e0*/  @P0 STG.E.U16 desc[UR48][R4.64], R60 ;  /* 0x0000003c04000986 */ /* 0x0007e8000c101530 */
[----:B---3--:R-:W3:Y:S01]  /*903f0*/  LDL.LU R60, [R1+0x13c] ;  /* 0x00013c00013c7983 */ /* 0x008ee20000300800 */
[----:B------:R-:W-:Y:S01]  /*90400*/  ISETP.LT.AND P0, PT, R54, UR8, !P6 ;  /* 0x0000000836007c0c */ /* 0x000fe2000f701270 */
[----:B------:R-:W-:Y:S01]  /*90410*/  IMAD.WIDE R4, R11, 0x2, R2 ;  /* 0x000000020b047825 */ /* 0x000fe200078e0202 */
[----:B------:R-:W0:Y:S01]  /*90420*/  LDCU UR8, c[0x0][0x398] ;  /* 0x00007300ff0877ac */ /* 0x000e220008000800 */
[----:B------:R1:W-:Y:S04]  /*90430*/  @P4 STG.E.U16 desc[UR48][R6.64], R8 ;  /* 0x0000000806004986 */ /* 0x0003e8000c101530 */
[----:B--2---:R2:W-:Y:S01]  /*90440*/  @P5 STG.E.U16 desc[UR48][R4.64], R51 ;  /* 0x0000003304005986 */ /* 0x0045e2000c101530 */
[----:B------:R-:W-:Y:S01]  /*90450*/  ISETP.LT.AND P4, PT, R55, UR30, !P6 ;  /* 0x0000001e37007c0c */ /* 0x000fe2000f781270 */
[----:B------:R-:W0:Y:S01]  /*90460*/  LDCU UR30, c[0x0][0x398] ;  /* 0x00007300ff1e77ac */ /* 0x000e220008000800 */
[----:B-1----:R-:W-:Y:S01]  /*90470*/  PRMT R8, R51, 0x7632, R8 ;  /* 0x0000763233087816 */ /* 0x002fe20000000008 */
[C---:B------:R-:W-:Y:S01]  /*90480*/  IMAD.WIDE R6, R11.reuse, 0x2, R20 ;  /* 0x000000020b067825 */ /* 0x040fe200078e0214 */
[----:B--2---:R-:W2:Y:S03]  /*90490*/  LDL.LU R51, [R1+0x370] ;  /* 0x0003700001337983 */ /* 0x004ea60000300800 */
[----:B------:R-:W-:Y:S01]  /*904a0*/  IMAD.WIDE R4, R11, 0x2, R22 ;  /* 0x000000020b047825 */ /* 0x000fe200078e0216 */
[----:B------:R-:W-:Y:S01]  /*904b0*/  ISETP.LT.AND P5, PT, R53, UR66, !P6 ;  /* 0x0000004235007c0c */ /* 0x000fe2000f7a1270 */
[----:B------:R-:W1:Y:S01]  /*904c0*/  LDCU.64 UR66, c[0x0][0x398] ;  /* 0x00007300ff4277ac */ /* 0x000e620008000a00 */
[----:B------:R0:W-:Y:S04]  /*904d0*/  @P3 STG.E.U16 desc[UR48][R6.64], R8 ;  /* 0x0000000806003986 */ /* 0x0001e8000c101530 */
[----:B----4-:R4:W-:Y:S01]  /*904e0*/  @P0 STG.E.U16 desc[UR48][R4.64], R52 ;  /* 0x0000003404000986 */ /* 0x0109e2000c101530 */
[----:B0-----:R-:W-:-:S03]  /*904f0*/  PRMT R8, R52, 0x7632, R8 ;  /* 0x0000763234087816 */ /* 0x001fc60000000008 */
[----:B----4-:R-:W4:Y:S01]  /*90500*/  LDL.LU R52, [R1+0x540] ;  /* 0x0005400001347983 */ /* 0x010f220000300800 */
[----:B------:R-:W-:-:S04]  /*90510*/  IMAD.WIDE R6, R11, 0x2, R24 ;  /* 0x000000020b067825 */ /* 0x000fc800078e0218 */
[----:B------:R-:W-:Y:S01]  /*90520*/  IMAD.WIDE R4, R11, 0x2, R26 ;  /* 0x000000020b047825 */ /* 0x000fe200078e021a */
[----:B------:R0:W-:Y:S04]  /*90530*/  @P4 STG.E.U16 desc[UR48][R6.64], R8 ;  /* 0x0000000806004986 */ /* 0x0001e8000c101530 */
[----:B------:R1:W-:Y:S01]  /*90540*/  @P5 STG.E.U16 desc[UR48][R4.64], R57 ;  /* 0x0000003904005986 */ /* 0x0003e2000c101530 */
[----:B0-----:R-:W-:-:S03]  /*90550*/  PRMT R8, R57, 0x7632, R8 ;  /* 0x0000763239087816 */ /* 0x001fc60000000008 */
[----:B-1----:R-:W4:Y:S01]  /*90560*/  LDL.LU R57, [R1+0x550] ;  /* 0x0005500001397983 */ /* 0x002f220000300800 */
[----:B------:R-:W-:Y:S02]  /*90570*/  ISETP.LT.AND P3, PT, R56, UR36, !P6 ;  /* 0x0000002438007c0c */ /* 0x000fe4000f761270 */
[----:B------:R-:W-:Y:S01]  /*90580*/  ISETP.LT.AND P0, PT, R58, UR34, !P6 ;  /* 0x000000223a007c0c */ /* 0x000fe2000f701270 */
[C---:B------:R-:W-:Y:S01]  /*90590*/  IMAD.WIDE R6, R11.reuse, 0x2, R44 ;  /* 0x000000020b067825 */ /* 0x040fe200078e022c */
[----:B------:R-:W0:Y:S03]  /*905a0*/  LDCU UR36, c[0x0][0x3b8] ;  /* 0x00007700ff2477ac */ /* 0x000e260008000800 */
[----:B------:R-:W-:Y:S01]  /*905b0*/  IMAD.WIDE R4, R11, 0x2, R46 ;  /* 0x000000020b047825 */ /* 0x000fe200078e022e */
[----:B------:R-:W1:Y:S05]  /*905c0*/  LDCU UR34, c[0x0][0x398] ;  /* 0x00007300ff2277ac */ /* 0x000e6a0008000800 */
[----:B------:R0:W-:Y:S01]  /*905d0*/  @P3 STG.E.U16 desc[UR48][R6.64], R8 ;  /* 0x0000000806003986 */ /* 0x0001e2000c101530 */
[----:B------:R-:W-:Y:S01]  /*905e0*/  ISETP.LT.AND P6, PT, R61, UR30, !P6 ;  /* 0x0000001e3d007c0c */ /* 0x000fe2000f7c1270 */
[----:B------:R-:W1:Y:S01]  /*905f0*/  LDCU UR30, c[0x0][0x398] ;  /* 0x00007300ff1e77ac */ /* 0x000e620008000800 */
[----:B------:R-:W-:-:S04]  /*90600*/  ISETP.GE.AND P4, PT, R9, UR77, PT ;  /* 0x0000004d09007c0c */ /* 0x000fc8000bf86270 */
[----:B------:R-:W-:Y:S01]  /*90610*/  ISETP.LT.AND P3, PT, R50, UR32, !P4 ;  /* 0x0000002032007c0c */ /* 0x000fe2000e761270 */
[----:B------:R-:W1:Y:S01]  /*90620*/  LDCU UR32, c[0x0][0x398] ;  /* 0x00007300ff2077ac */ /* 0x000e620008000800 */
[----:B0-----:R-:W-:Y:S01]  /*90630*/  IMAD.WIDE R6, R11, 0x2, R48 ;  /* 0x000000020b067825 */ /* 0x001fe200078e0230 */
[----:B------:R-:W-:Y:S01]  /*90640*/  ISETP.LT.AND P5, PT, R55, UR6, !P4 ;  /* 0x0000000637007c0c */ /* 0x000fe2000e7a1270 */
[----:B------:R-:W0:Y:S01]  /*90650*/  LDCU UR6, c[0x0][0x398] ;  /* 0x00007300ff0677ac */ /* 0x000e220008000800 */
[----:B---3--:R3:W-:Y:S02]  /*90660*/  @P0 STG.E.U16 desc[UR48][R4.64], R60 ;  /* 0x0000003c04000986 */ /* 0x0087e4000c101530 */
[----:B---3--:R-:W-:Y:S02]  /*90670*/  PRMT R5, R60, 0x7632, R5 ;  /* 0x000076323c057816 */ /* 0x008fe40000000005 */
[----:B------:R-:W3:Y:S01]  /*90680*/  LDL.LU R60, [R1+0x240] ;  /* 0x00024000013c7983 */ /* 0x000ee20000300800 */
[----:B------:R-:W-:Y:S01]  /*90690*/  ISETP.LT.AND P0, PT, R59, UR8, !P4 ;  /* 0x000000083b007c0c */ /* 0x000fe2000e701270 */
[----:B------:R-:W-:Y:S01]  /*906a0*/  VIADD R4, R11, UR36 ;  /* 0x000000240b047c36 */ /* 0x000fe20008000000 */
[----:B------:R-:W0:Y:S01]  /*906b0*/  LDCU UR8, c[0x0][0x398] ;  /* 0x00007300ff0877ac */ /* 0x000e220008000800 */
[----:B------:R0:W-:Y:S01]  /*906c0*/  @P6 STG.E.U16 desc[UR48][R6.64], R5 ;  /* 0x0000000506006986 */ /* 0x0001e2000c101530 */
[----:B-1----:R-:W-:Y:S01]  /*906d0*/  ISETP.LT.AND P6, PT, R54, UR34, !P4 ;  /* 0x0000002236007c0c */ /* 0x002fe2000e7c1270 */
[C---:B------:R-:W-:Y:S01]  /*906e0*/  IMAD.WIDE R8, R4.reuse, 0x2, R20 ;  /* 0x0000000204087825 */ /* 0x040fe200078e0214 */
[----:B--2---:R-:W-:Y:S01]  /*906f0*/  PRMT R10, R51, 0x7632, R10 ;  /* 0x00007632330a7816 */ /* 0x004fe2000000000a */
[----:B------:R-:W1:Y:S01]  /*90700*/  LDCU UR34, c[0x0][0x398] ;  /* 0x00007300ff2277ac */ /* 0x000e620008000800 */
[----:B------:R-:W2:Y:S01]  /*90710*/  LDCU UR36, c[0x0][0x398] ;  /* 0x00007300ff2477ac */ /* 0x000ea20008000800 */
[----:B0-----:R-:W-:-:S05]  /*90720*/  IMAD.WIDE R6, R4, 0x2, R2 ;  /* 0x0000000204067825 */ /* 0x001fca00078e0202 */
[----:B------:R0:W-:Y:S01]  /*90730*/  @P0 STG.E.U16 desc[UR48][R6.64], R51 ;  /* 0x0000003306000986 */ /* 0x0001e2000c101530 */
[----:B------:R-:W-:-:S03]  /*90740*/  VIADD R5, R0, 0x29 ;  /* 0x0000002900057836 */ /* 0x000fc60000000000 */
[----:B------:R1:W-:Y:S01]  /*90750*/  @P3 STG.E.U16 desc[UR48][R8.64], R10 ;  /* 0x0000000a08003986 */ /* 0x0003e2000c101530 */
[----:B------:R-:W-:Y:S01]  /*90760*/  ISETP.LT.AND P3, PT, R53, UR56, !P4 ;  /* 0x0000003835007c0c */ /* 0x000fe2000e761270 */
[----:B------:R-:W2:Y:S02]  /*90770*/  LDCU.64 UR56, c[0x0][0x398] ;  /* 0x00007300ff3877ac */ /* 0x000ea40008000a00 */
[----:B0-----:R-:W3:Y:S01]  /*90780*/  LDL.LU R51, [R1+0x230] ;  /* 0x0002300001337983 */ /* 0x001ee20000300800 */
[----:B------:R-:W-:Y:S01]  /*90790*/  IMAD.WIDE R6, R4, 0x2, R22 ;  /* 0x0000000204067825 */ /* 0x000fe200078e0216 */
[----:B------:R-:W-:Y:S02]  /*907a0*/  ISETP.GE.AND P0, PT, R5, UR67, PT ;  /* 0x0000004305007c0c */ /* 0x000fe4000bf06270 */
[----:B----4-:R-:W-:Y:S02]  /*907b0*/  PRMT R5, R52, 0x7632, R5 ;  /* 0x0000763234057816 */ /* 0x010fe40000000005 */
[----:B------:R0:W-:Y:S01]  /*907c0*/  @P6 STG.E.U16 desc[UR48][R6.64], R52 ;  /* 0x0000003406006986 */ /* 0x0001e2000c101530 */
[----:B-1----:R-:W-:-:S03]  /*907d0*/  IMAD.WIDE R8, R4, 0x2, R24 ;  /* 0x0000000204087825 */ /* 0x002fc600078e0218 */
[----:B0-----:R-:W4:Y:S01]  /*907e0*/  LDL.LU R52, [R1+0x220] ;  /* 0x0002200001347983 */ /* 0x001f220000300800 */
[----:B------:R-:W-:-:S03]  /*907f0*/  IMAD.WIDE R6, R4, 0x2, R26 ;  /* 0x0000000204067825 */ /* 0x000fc600078e021a */
[----:B------:R0:W-:Y:S04]  /*90800*/  @P5 STG.E.U16 desc[UR48][R8.64], R5 ;  /* 0x0000000508005986 */ /* 0x0001e8000c101530 */
[----:B------:R1:W-:Y:S01]  /*90810*/  @P3 STG.E.U16 desc[UR48][R6.64], R57 ;  /* 0x0000003906003986 */ /* 0x0003e2000c101530 */
[----:B0-----:R-:W-:-:S03]  /*90820*/  PRMT R5, R57, 0x7632, R5 ;  /* 0x0000763239057816 */ /* 0x001fc60000000005 */
[----:B-1----:R-:W4:Y:S01]  /*90830*/  LDL.LU R57, [R1+0x210] ;  /* 0x0002100001397983 */ /* 0x002f220000300800 */
[----:B------:R-:W-:Y:S02]  /*90840*/  ISETP.LT.AND P5, PT, R56, UR34, !P4 ;  /* 0x0000002238007c0c */ /* 0x000fe4000e7a1270 */
[----:B------:R-:W-:Y:S01]  /*90850*/  ISETP.LT.AND P6, PT, R61, UR6, !P4 ;  /* 0x000000063d007c0c */ /* 0x000fe2000e7c1270 */
[----:B------:R-:W-:Y:S01]  /*90860*/  IMAD.WIDE R8, R4, 0x2, R44 ;  /* 0x0000000204087825 */ /* 0x000fe200078e022c */
[----:B------:R-:W-:Y:S01]  /*90870*/  ISETP.LT.AND P4, PT, R58, UR8, !P4 ;  /* 0x000000083a007c0c */ /* 0x000fe2000e781270 */
[----:B------:R-:W0:Y:S01]  /*90880*/  LDCU UR34, c[0x0][0x3b8] ;  /* 0x00007700ff2277ac */ /* 0x000e220008000800 */
[----:B------:R-:W1:Y:S07]  /*90890*/  LDCU UR6, c[0x0][0x398] ;  /* 0x00007300ff0677ac */ /* 0x000e6e0008000800 */
[----:B------:R0:W-:Y:S01]  /*908a0*/  @P5 STG.E.U16 desc[UR48][R8.64], R5 ;  /* 0x0000000508005986 */ /* 0x0001e2000c101530 */
[----:B------:R-:W1:Y:S01]  /*908b0*/  LDCU UR8, c[0x0][0x398] ;  /* 0x00007300ff0877ac */ /* 0x000e620008000800 */
[C---:B0-----:R-:W-:Y:S01]  /*908c0*/  IMAD.WIDE R8, R4.reuse, 0x2, R46 ;  /* 0x0000000204087825 */ /* 0x041fe200078e022e */
[----:B------:R-:W-:Y:S01]  /*908d0*/  ISETP.LT.AND P5, PT, R59, UR38, !P0 ;  /* 0x000000263b007c0c */ /* 0x000fe2000c7a1270 */
[----:B------:R-:W0:Y:S02]  /*908e0*/  LDCU UR38, c[0x0][0x398] ;  /* 0x00007300ff2677ac */ /* 0x000e240008000800 */
[----:B------:R-:W-:Y:S01]  /*908f0*/  IMAD.WIDE R6, R4, 0x2, R48 ;  /* 0x0000000204067825 */ /* 0x000fe200078e0230 */
[----:B--2---:R-:W-:Y:S01]  /*90900*/  ISETP.LT.AND P3, PT, R50, UR36, !P0 ;  /* 0x0000002432007c0c */ /* 0x004fe2000c761270 */
[----:B------:R-:W2:Y:S02]  /*90910*/  LDCU UR36, c[0x0][0x398] ;  /* 0x00007300ff2477ac */ /* 0x000ea40008000800 */
[----:B------:R-:W-:Y:S01]  /*90920*/  VIADD R4, R4, UR34 ;  /* 0x0000002204047c36 */ /* 0x000fe20008000000 */
[----:B------:R-:W0:Y:S01]  /*90930*/  LDCU UR34, c[0x0][0x398] ;  /* 0x00007300ff2277ac */ /* 0x000e220008000800 */
[----:B---3--:R-:W-:Y:S01]  /*90940*/  PRMT R5, R60, 0x7632, R5 ;  /* 0x000076323c057816 */ /* 0x008fe20000000005 */
[----:B------:R3:W-:Y:S04]  /*90950*/  @P4 STG.E.U16 desc[UR48][R8.64], R60 ;  /* 0x0000003c08004986 */ /* 0x0007e8000c101530 */
[----:B---3--:R-:W3:Y:S04]  /*90960*/  LDL.LU R60, [R1+0x200] ;  /* 0x00020000013c7983 */ /* 0x008ee80000300800 */
[----:B------:R0:W-:Y:S01]  /*90970*/  @P6 STG.E.U16 desc[UR48][R6.64], R5 ;  /* 0x0000000506006986 */ /* 0x0001e2000c101530 */
[----:B-1----:R-:W-:Y:S01]  /*90980*/  ISETP.LT.AND P6, PT, R54, UR6, !P0 ;  /* 0x0000000636007c0c */ /* 0x002fe2000c7c1270 */
[C---:B------:R-:W-:Y:S01]  /*90990*/  IMAD.WIDE R8, R4.reuse, 0x2, R20 ;  /* 0x0000000204087825 */ /* 0x040fe200078e0214 */
[----:B------:R-:W-:Y:S01]  /*909a0*/  ISETP.LT.AND P4, PT, R53, UR72, !P0 ;  /* 0x0000004835007c0c */ /* 0x000fe2000c781270 */
[----:B------:R-:W1:Y:S01]  /*909b0*/  LDCU.64 UR72, c[0x0][0x398] ;  /* 0x00007300ff4877ac */ /* 0x000e620008000a00 */
[----:B------:R-:W1:Y:S01]  /*909c0*/  LDCU UR6, c[0x0][0x398] ;  /* 0x00007300ff0677ac */ /* 0x000e620008000800 */
[----:B0-----:R-:W-:Y:S01]  /*909d0*/  IMAD.WIDE R6, R4, 0x2, R2 ;  /* 0x0000000204067825 */ /* 0x001fe200078e0202 */
[----:B------:R-:W-:-:S04]  /*909e0*/  PRMT R5, R51, 0x7632, R5 ;  /* 0x0000763233057816 */ /* 0x000fc80000000005 */
[----:B------:R0:W-:Y:S01]  /*909f0*/  @P5 STG.E.U16 desc[UR48][R6.64], R51 ;  /* 0x0000003306005986 */ /* 0x0001e2000c101530 */
[----:B------:R-:W-:Y:S01]  /*90a00*/  ISETP.LT.AND P5, PT, R55, UR8, !P0 ;  /* 0x0000000837007c0c */ /* 0x000fe2000c7a1270 */
[----:B------:R-:W1:Y:S02]  /*90a10*/  LDCU UR8, c[0x0][0x398] ;  /* 0x00007300ff0877ac */ /* 0x000e640008000800 */
[----:B------:R1:W-:Y:S04]  /*90a20*/  @P3 STG.E.U16 desc[UR48][R8.64], R5 ;  /* 0x0000000508003986 */ /* 0x0003e8000c101530 */
[----:B0-----:R-:W3:Y:S01]  /*90a30*/  LDL.LU R51, [R1+0x374] ;  /* 0x0003740001337983 */ /* 0x001ee20000300800 */
[----:B------:R-:W-:Y:S01]  /*90a40*/  IMAD.WIDE R6, R4, 0x2, R22 ;  /* 0x0000000204067825 */ /* 0x000fe200078e0216 */
[----:B----4-:R-:W-:-:S04]  /*90a50*/  PRMT R10, R52, 0x7632, R10 ;  /* 0x00007632340a7816 */ /* 0x010fc8000000000a */
[----:B------:R0:W-:Y:S01]  /*90a60*/  @P6 STG.E.U16 desc[UR48][R6.64], R52 ;  /* 0x0000003406006986 */ /* 0x0001e2000c101530 */
[----:B-1----:R-:W-:Y:S02]  /*90a70*/  VIADD R5, R0, 0x2a ;  /* 0x0000002a00057836 */ /* 0x002fe40000000000 */
[C---:B------:R-:W-:Y:S01]  /*90a80*/  IMAD.WIDE R8, R4.reuse, 0x2, R24 ;  /* 0x0000000204087825 */ /* 0x040fe200078e0218 */
[----:B0-----:R-:W4:Y:S03]  /*90a90*/  LDL.LU R52, [R1+0x544] ;  /* 0x0005440001347983 */ /* 0x001f260000300800 */
[----:B------:R-:W-:Y:S01]  /*90aa0*/  IMAD.WIDE R6, R4, 0x2, R26 ;  /* 0x0000000204067825 */ /* 0x000fe200078e021a */
[----:B------:R-:W-:Y:S01]  /*90ab0*/  ISETP.GE.AND P6, PT, R5, UR73, PT ;  /* 0x0000004905007c0c */ /* 0x000fe2000bfc6270 */
[----:B------:R-:W-:Y:S01]  /*90ac0*/  @P5 STG.E.U16 desc[UR48][R8.64], R10 ;  /* 0x0000000a08005986 */ /* 0x000fe2000c101530 */
[----:B------:R-:W-:-:S03]  /*90ad0*/  PRMT R5, R57, 0x7632, R5 ;  /* 0x0000763239057816 */ /* 0x000fc60000000005 */
[----:B------:R0:W-:Y:S04]  /*90ae0*/  @P4 STG.E.U16 desc[UR48][R6.64], R57 ;  /* 0x0000003906004986 */ /* 0x0001e8000c101530 */
[----:B0-----:R-:W4:Y:S01]  /*90af0*/  LDL.LU R57, [R1+0x554] ;  /* 0x0005540001397983 */ /* 0x001f220000300800 */
[----:B--2---:R-:W-:Y:S01]  /*90b00*/  ISETP.LT.AND P3, PT, R56, UR36, !P0 ;  /* 0x0000002438007c0c */ /* 0x004fe2000c761270 */
[----:B------:R-:W-:Y:S01]  /*90b10*/  IMAD.WIDE R8, R4, 0x2, R44 ;  /* 0x0000000204087825 */ /* 0x000fe200078e022c */
[----:B------:R-:W-:Y:S01]  /*90b20*/  ISETP.LT.AND P5, PT, R58, UR6, !P0 ;  /* 0x000000063a007c0c */ /* 0x000fe2000c7a1270 */
[----:B------:R-:W0:Y:S10]  /*90b30*/  LDCU UR36, c[0x0][0x3b8] ;  /* 0x00007700ff2477ac */ /* 0x000e340008000800 */
[----:B------:R1:W-:Y:S01]  /*90b40*/  @P3 STG.E.U16 desc[UR48][R8.64], R5 ;  /* 0x0000000508003986 */ /* 0x0003e2000c101530 */
[----:B------:R-:W-:Y:S01]  /*90b50*/  IMAD.WIDE R6, R4, 0x2, R48 ;  /* 0x0000000204067825 */ /* 0x000fe200078e0230 */
[----:B------:R-:W-:Y:S01]  /*90b60*/  ISETP.LT.AND P4, PT, R50, UR32, !P6 ;  /* 0x0000002032007c0c */ /* 0x000fe2000f781270 */
[----:B------:R-:W2:Y:S01]  /*90b70*/  LDCU UR32, c[0x0][0x398] ;  /* 0x00007300ff2077ac */ /* 0x000ea20008000800 */
[----:B------:R-:W2:Y:S01]  /*90b80*/  LDCU UR6, c[0x0][0x398] ;  /* 0x00007300ff0677ac */ /* 0x000ea20008000800 */
[C---:B-1----:R-:W-:Y:S01]  /*90b90*/  IMAD.WIDE R8, R4.reuse, 0x2, R46 ;  /* 0x0000000204087825 */ /* 0x042fe200078e022e */
[----:B------:R-:W-:Y:S01]  /*90ba0*/  ISETP.LT.AND P0, PT, R61, UR8, !P0 ;  /* 0x000000083d007c0c */ /* 0x000fe2000c701270 */
[----:B------:R-:W1:Y:S01]  /*90bb0*/  LDCU UR8, c[0x0][0x398] ;  /* 0x00007300ff0877ac */ /* 0x000e620008000800 */
[----:B------:R-:W-:Y:S01]  /*90bc0*/  ISETP.LT.AND P3, PT, R59, UR34, !P6 ;  /* 0x000000223b007c0c */ /* 0x000fe2000f761270 */
[----:B0-----:R-:W-:Y:S01]  /*90bd0*/  VIADD R4, R4, UR36 ;  /* 0x0000002404047c36 */ /* 0x001fe20008000000 */
[----:B------:R-:W0:Y:S01]  /*90be0*/  LDCU UR34, c[0x0][0x398] ;  /* 0x00007300ff2277ac */ /* 0x000e220008000800 */
[----:B------:R-:W0:Y:S01]  /*90bf0*/  LDCU UR36, c[0x0][0x3b8] ;  /* 0x00007700ff2477ac */ /* 0x000e220008000800 */
[----:B---3--:R-:W-:Y:S01]  /*90c00*/  PRMT R5, R60, 0x7632, R5 ;  /* 0x000076323c057816 */ /* 0x008fe20000000005 */
[----:B------:R3:W-:Y:S04]  /*90c10*/  @P5 STG.E.U16 desc[UR48][R8.64], R60 ;  /* 0x0000003c08005986 */ /* 0x0007e8000c101530 */
[----:B---3--:R-:W3:Y:S01]  /*90c20*/  LDL.LU R60, [R1+0x244] ;  /* 0x00024400013c7983 */ /* 0x008ee20000300800 */
[----:B------:R-:W-:Y:S01]  /*90c30*/  ISETP.LT.AND P5, PT, R54, UR38, !P6 ;  /* 0x0000002636007c0c */ /* 0x000fe2000f7a1270 */
[C---:B------:R-:W-:Y:S01]  /*90c40*/  IMAD.WIDE R8, R4.reuse, 0x2, R20 ;  /* 0x0000000204087825 */ /* 0x040fe200078e0214 */
[----:B------:R-:W0:Y:S01]  /*90c50*/  LDCU UR38, c[0x0][0x398] ;  /* 0x00007300ff2677ac */ /* 0x000e220008000800 */
[----:B------:R1:W-:Y:S01]  /*90c60*/  @P0 STG.E.U16 desc[UR48][R6.64], R5 ;  /* 0x0000000506000986 */ /* 0x0003e2000c101530 */
[----:B------:R-:W-:Y:S01]  /*90c70*/  ISETP.LT.AND P0, PT, R55, UR30, !P6 ;  /* 0x0000001e37007c0c */ /* 0x000fe2000f701270 */
[----:B------:R-:W0:Y:S01]  /*90c80*/  LDCU UR30, c[0x0][0x398] ;  /* 0x00007300ff1e77ac */ /* 0x000e220008000800 */
[----:B-1----:R-:W-:Y:S01]  /*90c90*/  IMAD.WIDE R6, R4, 0x2, R2 ;  /* 0x0000000204067825 */ /* 0x002fe200078e0202 */
[----:B------:R-:W-:-:S04]  /*90ca0*/  PRMT R5, R51, 0x7632, R5 ;  /* 0x0000763233057816 */ /* 0x000fc80000000005 */
[----:B------:R1:W-:Y:S01]  /*90cb0*/  @P3 STG.E.U16 desc[UR48][R6.64], R51 ;  /* 0x0000003306003986 */ /* 0x0003e2000c101530 */
[----:B------:R-:W-:Y:S01]  /*90cc0*/  ISETP.LT.AND P3, PT, R53, UR76, !P6 ;  /* 0x0000004c35007c0c */ /* 0x000fe2000f761270 */
[----:B------:R-:W0:Y:S02]  /*90cd0*/  LDCU.64 UR76, c[0x0][0x398] ;  /* 0x00007300ff4c77ac */ /* 0x000e240008000a00 */
[----:B------:R2:W-:Y:S04]  /*90ce0*/  @P4 STG.E.U16 desc[UR48][R8.64], R5 ;  /* 0x0000000508004986 */ /* 0x0005e8000c101530 */
[----:B-1----:R-:W3:Y:S01]  /*90cf0*/  LDL.LU R51, [R1+0x234] ;  /* 0x0002340001337983 */ /* 0x002ee20000300800 */
[----:B------:R-:W-:-:S04]  /*90d00*/  IMAD.WIDE R6, R4, 0x2, R22 ;  /* 0x0000000204067825 */ /* 0x000fc800078e0216 */
[----:B--2---:R-:W-:Y:S01]  /*90d10*/  IMAD.WIDE R8, R4, 0x2, R24 ;  /* 0x0000000204087825 */ /* 0x004fe200078e0218 */
[----:B----4-:R-:W-:Y:S01]  /*90d20*/  PRMT R5, R52, 0x7632, R5 ;  /* 0x0000763234057816 */ /* 0x010fe20000000005 */
[----:B------:R1:W-:Y:S04]  /*90d30*/  @P5 STG.E.U16 desc[UR48][R6.64], R52 ;  /* 0x0000003406005986 */ /* 0x0003e8000c101530 */
[----:B------:R2:W-:Y:S04]  /*90d40*/  @P0 STG.E.U16 desc[UR48][R8.64], R5 ;  /* 0x0000000508000986 */ /* 0x0005e8000c101530 */
[----:B-1----:R-:W4:Y:S01]  /*90d50*/  LDL.LU R52, [R1+0x224] ;  /* 0x0002240001347983 */ /* 0x002f220000300800 */
[----:B--2---:R-:W-:Y:S01]  /*90d60*/  IMAD.WIDE R8, R4, 0x2, R26 ;  /* 0x0000000204087825 */ /* 0x004fe200078e021a */
[----:B------:R-:W-:-:S04]  /*90d70*/  PRMT R5, R57, 0x7632, R5 ;  /* 0x0000763239057816 */ /* 0x000fc80000000005 */
[----:B------:R1:W-:Y:S04]  /*90d80*/  @P3 STG.E.U16 desc[UR48][R8.64], R57 ;  /* 0x0000003908003986 */ /* 0x0003e8000c101530 */
[----:B-1----:R-:W2:Y:S01]  /*90d90*/  LDL.LU R57, [R1+0x214] ;  /* 0x0002140001397983 */ /* 0x002ea20000300800 */
[----:B------:R-:W-:Y:S01]  /*90da0*/  ISETP.LT.AND P4, PT, R56, UR8, !P6 ;  /* 0x0000000838007c0c */ /* 0x000fe2000f781270 */
[----:B------:R-:W-:Y:S01]  /*90db0*/  VIADD R6, R0, 0x2b ;  /* 0x0000002b00067836 */ /* 0x000fe20000000000 */
[----:B0-----:R-:W-:Y:S01]  /*90dc0*/  ISETP.LT.AND P5, PT, R58, UR34, !P6 ;  /* 0x000000223a007c0c */ /* 0x001fe2000f7a1270 */
[----:B------:R-:W-:Y:S01]  /*90dd0*/  IMAD.WIDE R8, R4, 0x2, R46 ;  /* 0x0000000204087825 */ /* 0x000fe200078e022e */
[----:B------:R-:W0:Y:S02]  /*90de0*/  LDCU UR8, c[0x0][0x398] ;  /* 0x00007300ff0877ac */ /* 0x000e240008000800 */
[----:B------:R-:W-:Y:S01]  /*90df0*/  ISETP.GE.AND P0, PT, R6, UR57, PT ;  /* 0x0000003906007c0c */ /* 0x000fe2000bf06270 */
[----:B------:R-:W-:Y:S01]  /*90e00*/  IMAD.WIDE R6, R4, 0x2, R44 ;  /* 0x0000000204067825 */ /* 0x000fe200078e022c */
[----:B------:R-:W1:Y:S05]  /*90e10*/  LDCU UR34, c[0x0][0x398] ;  /* 0x00007300ff2277ac */ /* 0x000e6a0008000800 */
[----:B------:R0:W-:Y:S01]  /*90e20*/  @P4 STG.E.U16 desc[UR48][R6.64], R5 ;  /* 0x0000000506004986 */ /* 0x0001e2000c101530 */
[----:B------:R-:W-:Y:S01]  /*90e30*/  ISETP.LT.AND P6, PT, R61, UR30, !P6 ;  /* 0x0000001e3d007c0c */ /* 0x000fe2000f7c1270 */
[----:B------:R-:W1:Y:S01]  /*90e40*/  LDCU UR30, c[0x0][0x398] ;  /* 0x00007300ff1e77ac */ /* 0x000e620008000800 */
[----:B------:R-:W-:Y:S01]  /*90e50*/  ISETP.LT.AND P3, PT, R50, UR32, !P0 ;  /* 0x0000002032007c0c */ /* 0x000fe2000c761270 */
[C---:B0-----:R-:W-:Y:S01]  /*90e60*/  IMAD.WIDE R6, R4.reuse, 0x2, R48 ;  /* 0x0000000204067825 */ /* 0x041fe200078e0230 */
[----:B------:R-:W-:Y:S01]  /*90e70*/  ISETP.LT.AND P4, PT, R55, UR6, !P0 ;  /* 0x0000000637007c0c */ /* 0x000fe2000c781270 */
[----:B------:R-:W0:Y:S02]  /*90e80*/  LDCU UR6, c[0x0][0x398] ;  /* 0x00007300ff0677ac */ /* 0x000e240008000800 */
[----:B------:R-:W-:Y:S01]  /*90e90*/  VIADD R4, R4, UR36 ;  /* 0x0000002404047c36 */ /* 0x000fe20008000000 */
[----:B------:R-:W0:Y:S01]  /*90ea0*/  LDCU UR36, c[0x0][0x398] ;  /* 0x00007300ff2477ac */ /* 0x000e220008000800 */
[----:B------:R-:W0:Y:S01]  /*90eb0*/  LDCU UR32, c[0x0][0x398] ;  /* 0x00007300ff2077ac */ /* 0x000e220008000800 */
[----:B---3--:R3:W-:Y:S01]  /*90ec0*/  @P5 STG.E.U16 desc[UR48][R8.64], R60 ;  /* 0x0000003c08005986 */ /* 0x0087e2000c101530 */
[----:B------:R-:W-:-:S03]  /*90ed0*/  PRMT R5, R60, 0x7632, R5 ;  /* 0x000076323c057816 */ /* 0x000fc60000000005 */
[----:B---3--:R-:W3:Y:S01]  /*90ee0*/  LDL.LU R60, [R1+0x204] ;  /* 0x00020400013c7983 */ /* 0x008ee20000300800 */
[----:B------:R-:W-:Y:S01]  /*90ef0*/  ISETP.LT.AND P5, PT, R59, UR8, !P0 ;  /* 0x000000083b007c0c */ /* 0x000fe2000c7a1270 */
[----:B------:R-:W-:Y:S01]  /*90f00*/  IMAD.WIDE R8, R4, 0x2, R20 ;  /* 0x0000000204087825 */ /* 0x000fe200078e0214 */
[----:B------:R-:W0:Y:S01]  /*90f10*/  LDCU UR8, c[0x0][0x398] ;  /* 0x00007300ff0877ac */ /* 0x000e220008000800 */
[----:B------:R0:W-:Y:S01]  /*90f20*/  @P6 STG.E.U16 desc[UR48][R6.64], R5 ;  /* 0x0000000506006986 */ /* 0x0001e2000c101530 */
[----:B-1----:R-:W-:Y:S01]  /*90f30*/  ISETP.LT.AND P6, PT, R54, UR34, !P0 ;  /* 0x0000002236007c0c */ /* 0x002fe2000c7c1270 */
[----:B------:R-:W1:Y:S01]  /*90f40*/  LDCU UR34, c[0x0][0x398] ;  /* 0x00007300ff2277ac */ /* 0x000e620008000800 */
[----:B0-----:R-:W-:Y:S01]  /*90f50*/  IMAD.WIDE R6, R4, 0x2, R2 ;  /* 0x0000000204067825 */ /* 0x001fe200078e0202 */
[----:B------:R-:W-:-:S06]  /*90f60*/  PRMT R10, R51, 0x7632, R10 ;  /* 0x00007632330a7816 */ /* 0x000fcc000000000a */
        /* <DEDUP_REMOVED lines=14> */
[----:B--2---:R1:W-:Y:S01]  /*91050*/  @P3 STG.E.U16 desc[UR48][R6.64], R57 ;  /* 0x0000003906003986 */ /* 0x0043e2000c101530 */
[----:B0-----:R-:W-:-:S03]  /*91060*/  PRMT R5, R57, 0x7632, R5 ;  /* 0x0000763239057816 */ /* 0x001fc60000000005 */
[----:B-1----:R-:W2:Y:S01]  /*91070*/  LDL.LU R57, [R1+0x558] ;  /* 0x0005580001397983 */ /* 0x002ea20000300800 */
[----:B------:R-:W-:Y:S02]  /*91080*/  ISETP.LT.AND P4, PT, R56, UR34, !P0 ;  /* 0x0000002238007c0c */ /* 0x000fe4000c781270 */
[----:B------:R-:W-:Y:S01]  /*91090*/  ISETP.LT.AND P6, PT, R61, UR6, !P0 ;  /* 0x000000063d007c0c */ /* 0x000fe2000c7c1270 */
[----:B------:R-:W-:Y:S01]  /*910a0*/  IMAD.WIDE R8, R4, 0x2, R44 ;  /* 0x0000000204087825 */ /* 0x000fe200078e022c */
[----:B------:R-:W-:Y:S01]  /*910b0*/  ISETP.LT.AND P0, PT, R58, UR8, !P0 ;  /* 0x000000083a007c0c */ /* 0x000fe2000c701270 */
[----:B------:R-:W0:Y:S02]  /*910c0*/  LDCU UR34, c[0x0][0x3b8] ;  /* 0x00007700ff2277ac */ /* 0x000e240008000800 */
[----:B------:R-:W-:Y:S01]  /*910d0*/  IMAD.WIDE R6, R4, 0x2, R46 ;  /* 0x0000000204067825 */ /* 0x000fe200078e022e */
[----:B------:R-:W1:Y:S05]  /*910e0*/  LDCU UR6, c[0x0][0x398] ;  /* 0x00007300ff0677ac */ /* 0x000e6a0008000800 */
[----:B------:R0:W-:Y:S01]  /*910f0*/  @P4 STG.E.U16 desc[UR48][R8.64], R5 ;  /* 0x0000000508004986 */ /* 0x0001e2000c101530 */
[----:B------:R-:W1:Y:S01]  /*91100*/  LDCU UR8, c[0x0][0x398] ;  /* 0x00007300ff0877ac */ /* 0x000e620008000800 */
[----:B------:R-:W-:-:S02]  /*91110*/  ISETP.LT.AND P4, PT, R59, UR38, !P5 ;  /* 0x000000263b007c0c */ /* 0x000fc4000ef81270 */
[----:B------:R-:W-:Y:S01]  /*91120*/  ISETP.LT.AND P3, PT, R50, UR36, !P5 ;  /* 0x0000002432007c0c */ /* 0x000fe2000ef61270 */
[----:B------:R-:W1:Y:S01]  /*91130*/  LDCU UR36, c[0x0][0x398] ;  /* 0x00007300ff2477ac */ /* 0x000e620008000800 */
[----:B------:R-:W1:Y:S01]  /*91140*/  LDCU UR38, c[0x0][0x398] ;  /* 0x00007300ff2677ac */ /* 0x000e620008000800 */
[----:B0-----:R-:W-:-:S04]  /*91150*/  IMAD.WIDE R8, R4, 0x2, R48 ;  /* 0x0000000204087825 */ /* 0x001fc800078e0230 */
[----:B------:R-:W-:Y:S01]  /*91160*/  VIADD R4, R4, UR34 ;  /* 0x0000002204047c36 */ /* 0x000fe20008000000 */
[----:B------:R-:W0:Y:S01]  /*91170*/  LDCU UR34, c[0x0][0x398] ;  /* 0x00007300ff2277ac */ /* 0x000e220008000800 */
[----:B---3--:R-:W-:Y:S01]  /*91180*/  PRMT R5, R60, 0x7632, R5 ;  /* 0x000076323c057816 */ /* 0x008fe20000000005 */
[----:B------:R3:W-:Y:S04]  /*91190*/  @P0 STG.E.U16 desc[UR48][R6.64], R60 ;  /* 0x0000003c06000986 */ /* 0x0007e8000c101530 */
[----:B---3--:R-:W3:Y:S01]  /*911a0*/  LDL.LU R60, [R1+0x248] ;  /* 0x00024800013c7983 */ /* 0x008ee20000300800 */
[----:B------:R-:W-:-:S03]  /*911b0*/  IMAD.WIDE R6, R4, 0x2, R2 ;  /* 0x0000000204067825 */ /* 0x000fc600078e0202 */
[----:B------:R0:W-:Y:S01]  /*911c0*/  @P6 STG.E.U16 desc[UR48][R8.64], R5 ;  /* 0x0000000508006986 */ /* 0x0001e2000c101530 */
[----:B-1----:R-:W-:Y:S01]  /*911d0*/  ISETP.LT.AND P6, PT, R54, UR6, !P5 ;  /* 0x0000000636007c0c */ /* 0x002fe2000efc1270 */
[----:B------:R-:W1:Y:S01]  /*911e0*/  LDCU UR6, c[0x0][0x398] ;  /* 0x00007300ff0677ac */ /* 0x000e620008000800 */
[----:B------:R-:W-:Y:S01]  /*911f0*/  ISETP.LT.AND P0, PT, R53, UR72, !P5 ;  /* 0x0000004835007c0c */ /* 0x000fe2000ef01270 */
[----:B------:R-:W1:Y:S01]  /*91200*/  LDCU.64 UR72, c[0x0][0x398] ;  /* 0x00007300ff4877ac */ /* 0x000e620008000a00 */
[C---:B0-----:R-:W-:Y:S01]  /*91210*/  IMAD.WIDE R8, R4.reuse, 0x2, R20 ;  /* 0x0000000204087825 */ /* 0x041fe200078e0214 */
[----:B------:R-:W-:Y:S01]  /*91220*/  PRMT R5, R51, 0x7632, R5 ;  /* 0x0000763233057816 */ /* 0x000fe20000000005 */
        /* <DEDUP_REMOVED lines=14> */
[----:B--2---:R-:W-:-:S03]  /*91310*/  PRMT R5, R57, 0x7632, R5 ;  /* 0x0000763239057816 */ /* 0x004fc60000000005 */
[----:B------:R0:W-:Y:S04]  /*91320*/  @P0 STG.E.U16 desc[UR48][R6.64], R57 ;  /* 0x0000003906000986 */ /* 0x0001e8000c101530 */
[----:B0-----:R-:W2:Y:S01]  /*91330*/  LDL.LU R57, [R1+0x218] ;  /* 0x0002180001397983 */ /* 0x001ea20000300800 */
[----:B------:R-:W-:Y:S01]  /*91340*/  ISETP.LT.AND P3, PT, R56, UR36, !P5 ;  /* 0x0000002438007c0c */ /* 0x000fe2000ef61270 */
        /* <DEDUP_REMOVED lines=32> */
[----:B----4-:R-:W-:Y:S01]  /*91550*/  IMAD.WIDE R8, R4, 0x2, R24 ;  /* 0x0000000204087825 */ /* 0x010fe200078e0218 */
[----:B------:R-:W-:Y:S01]  /*91560*/  PRMT R5, R52, 0x7632, R5 ;  /* 0x0000763234057816 */ /* 0x000fe20000000005 */
[----:B------:R1:W-:Y:S04]  /*91570*/  @P4 STG.E.U16 desc[UR48][R6.64], R52 ;  /* 0x0000003406004986 */ /* 0x0003e8000c101530 */
[----:B------:R4:W-:Y:S04]  /*91580*/  @P5 STG.E.U16 desc[UR48][R8.64], R5 ;  /* 0x0000000508005986 */ /* 0x0009e8000c101530 */
[----:B-1----:R-:W3:Y:S01]  /*91590*/  LDL.LU R52, [R1+0x54c] ;  /* 0x00054c0001347983 */ /* 0x002ee20000300800 */
[----:B----4-:R-:W-:Y:S01]  /*915a0*/  IMAD.WIDE R8, R4, 0x2, R26 ;  /* 0x0000000204087825 */ /* 0x010fe200078e021a */
[----:B--2---:R-:W-:-:S04]  /*915b0*/  PRMT R5, R57, 0x7632, R5 ;  /* 0x0000763239057816 */ /* 0x004fc80000000005 */
        /* <DEDUP_REMOVED lines=12> */
[----:B------:R-:W0:Y:S01]  /*91680*/  LDCU UR30, c[0x0][0x398] ;  /* 0x00007300ff1e77ac */ /* 0x000e220008000800 */
[----:B------:R-:W-:-:S02]  /*91690*/  ISETP.LT.AND P0, PT, R50, UR32, !P5 ;  /* 0x0000002032007c0c */ /* 0x000fc4000ef01270 */
[----:B------:R-:W-:Y:S01]  /*916a0*/  ISETP.LT.AND P3, PT, R55, UR6, !P5 ;  /* 0x0000000637007c0c */ /* 0x000fe2000ef61270 */
[----:B------:R-:W0:Y:S01]  /*916b0*/  LDCU UR6, c[0x0][0x398] ;  /* 0x00007300ff0677ac */ /* 0x000e220008000800 */
[----:B------:R-:W0:Y:S01]  /*916c0*/  LDCU UR32, c[0x0][0x398] ;  /* 0x00007300ff2077ac */ /* 0x000e220008000800 */
[----:B----4-:R-:W-:-:S04]  /*916d0*/  IMAD.WIDE R6, R4, 0x2, R48 ;  /* 0x0000000204067825 */ /* 0x010fc800078e0230 */
[----:B------:R-:W-:Y:S01]  /*916e0*/  VIADD R4, R4, UR36 ;  /* 0x0000002404047c36 */ /* 0x000fe20008000000 */
[----:B------:R-:W4:Y:S01]  /*916f0*/  LDCU UR36, c[0x0][0x398] ;  /* 0x00007300ff2477ac */ /* 0x000f220008000800 */
[----:B---3--:R3:W-:Y:S01]  /*91700*/  @P4 STG.E.U16 desc[UR48][R8.64], R60 ;  /* 0x0000003c08004986 */ /* 0x0087e2000c101530 */
[----:B------:R-:W-:-:S03]  /*91710*/  PRMT R5, R60, 0x7632, R5 ;  /* 0x000076323c057816 */ /* 0x000fc60000000005 */
[----:B---3--:R-:W3:Y:S01]  /*91720*/  LDL.LU R60, [R1+0x24c] ;  /* 0x00024c00013c7983 */ /* 0x008ee20000300800 */
[----:B0-----:R-:W-:Y:S01]  /*91730*/  ISETP.LT.AND P4, PT, R59, UR8, !P5 ;  /* 0x000000083b007c0c */ /* 0x001fe2000ef81270 */
[----:B------:R-:W-:Y:S01]  /*91740*/  IMAD.WIDE R8, R4, 0x2, R20 ;  /* 0x0000000204087825 */ /* 0x000fe200078e0214 */
[----:B------:R-:W0:Y:S01]  /*91750*/  LDCU UR8, c[0x0][0x398] ;  /* 0x00007300ff0877ac */ /* 0x000e220008000800 */
[----:B------:R4:W-:Y:S01]  /*91760*/  @P6 STG.E.U16 desc[UR48][R6.64], R5 ;  /* 0x0000000506006986 */ /* 0x0009e2000c101530 */
[----:B-1----:R-:W-:Y:S01]  /*91770*/  ISETP.LT.AND P6, PT, R54, UR34, !P5 ;  /* 0x0000002236007c0c */ /* 0x002fe2000efc1270 */
[----:B------:R-:W1:Y:S01]  /*91780*/  LDCU UR34, c[0x0][0x398] ;  /* 0x00007300ff2277ac */ /* 0x000e620008000800 */
[----:B----4-:R-:W-:-:S04]  /*91790*/  IMAD.WIDE R6, R4, 0x2, R2 ;  /* 0x0000000204067825 */ /* 0x010fc800078e0202 */
[----:B------:R-:W-:Y:S01]  /*917a0*/  VIADD R5, R0, 0x2f ;  /* 0x0000002f00057836 */ /* 0x000fe20000000000 */
[----:B------:R-:W-:Y:S02]  /*917b0*/  PRMT R10, R51, 0x7632, R10 ;  /* 0x00007632330a7816 */ /* 0x000fe4000000000a */
[----:B------:R4:W-:Y:S02]  /*917c0*/  @P4 STG.E.U16 desc[UR48][R6.64], R51 ;  /* 0x0000003306004986 */ /* 0x0009e4000c101530 */
[----:B------:R-:W-:Y:S02]  /*917d0*/  ISETP.GE.AND P4, PT, R5, UR57, PT ;  /* 0x0000003905007c0c */ /* 0x000fe4000bf86270 */
[----:B------:R0:W-:Y:S01]  /*917e0*/  @P0 STG.E.U16 desc[UR48][R8.64], R10 ;  /* 0x0000000a08000986 */ /* 0x0001e2000c101530 */
[----:B------:R-:W-:Y:S01]  /*917f0*/  ISETP.LT.AND P0, PT, R53, UR76, !P5 ;  /* 0x0000004c35007c0c */ /* 0x000fe2000ef01270 */
[----:B------:R-:W1:Y:S02]  /*91800*/  LDCU.64 UR76, c[0x0][0x398] ;  /* 0x00007300ff4c77ac */ /* 0x000e640008000a00 */
[----:B----4-:R-:W4:Y:S01]  /*91810*/  LDL.LU R51, [R1+0x23c] ;  /* 0x00023c0001337983 */ /* 0x010f220000300800 */
[----:B------:R-:W-:Y:S01]  /*91820*/  IMAD.WIDE R6, R4, 0x2, R22 ;  /* 0x0000000204067825 */ /* 0x000fe200078e0216 */
[----:B------:R-:W-:-:S04]  /*91830*/  PRMT R5, R52, 0x7632, R5 ;  /* 0x0000763234057816 */ /* 0x000fc80000000005 */
[----:B------:R1:W-:Y:S01]  /*91840*/  @P6 STG.E.U16 desc[UR48][R6.64], R52 ;  /* 0x0000003406006986 */ /* 0x0003e2000c101530 */
[----:B0-----:R-:W-:-:S03]  /*91850*/  IMAD.WIDE R8, R4, 0x2, R24 ;  /* 0x0000000204087825 */ /* 0x001fc600078e0218 */
[----:B-1----:R-:W4:Y:S01]  /*91860*/  LDL.LU R52, [R1+0x22c] ;  /* 0x00022c0001347983 */ /* 0x002f220000300800 */
        /* <DEDUP_REMOVED lines=13> */
[----:B------:R-:W3:Y:S01]  /*91940*/  LDCU UR8, c[0x0][0x398] ;  /* 0x00007300ff0877ac */ /* 0x000ee20008000800 */
[----:B------:R-:W-:-:S02]  /*91950*/  ISETP.LT.AND P3, PT, R59, UR38, !P4 ;  /* 0x000000263b007c0c */ /* 0x000fc4000e761270 */
[----:B------:R-:W-:Y:S01]  /*91960*/  ISETP.LT.AND P0, PT, R50, UR36, !P4 ;  /* 0x0000002432007c0c */ /* 0x000fe2000e701270 */
[----:B------:R-:W2:Y:S01]  /*91970*/  LDCU UR36, c[0x0][0x398] ;  /* 0x00007300ff2477ac */ /* 0x000ea20008000800 */
[----:B------:R-:W2:Y:S01]  /*91980*/  LDCU UR38, c[0x0][0x398] ;  /* 0x00007300ff2677ac */ /* 0x000ea20008000800 */
[C---:B0-----:R-:W-:Y:S02]  /*91990*/  VIADD R10, R4.reuse, UR34 ;  /* 0x00000022040a7c36 */ /* 0x041fe40008000000 */
[----:B-1----:R-:W-:Y:S01]  /*919a0*/  IMAD.WIDE R8, R4, 0x2, R48 ;  /* 0x0000000204087825 */ /* 0x002fe200078e0230 */
[----:B------:R-:W0:Y:S01]  /*919b0*/  LDCU UR34, c[0x0][0x398] ;  /* 0x00007300ff2277ac */ /* 0x000e220008000800 */
[----:B---3--:R-:W-:Y:S01]  /*919c0*/  PRMT R5, R60, 0x7632, R5 ;  /* 0x000076323c057816 */ /* 0x008fe20000000005 */
[----:B------:R1:W-:Y:S04]  /*919d0*/  @P5 STG.E.U16 desc[UR48][R6.64], R60 ;  /* 0x0000003c06005986 */ /* 0x0003e8000c101530 */
[----:B-1----:R-:W3:Y:S04]  /*919e0*/  LDL.LU R60, [R1+0x20c] ;  /* 0x00020c00013c7983 */ /* 0x002ee80000300800 */
[----:B------:R1:W-:Y:S01]  /*919f0*/  @P6 STG.E.U16 desc[UR48][R8.64], R5 ;  /* 0x0000000508006986 */ /* 0x0003e2000c101530 */
[----:B------:R-:W-:Y:S01]  /*91a00*/  ISETP.LT.AND P6, PT, R54, UR6, !P4 ;  /* 0x0000000636007c0c */ /* 0x000fe2000e7c1270 */
[C---:B------:R-:W-:Y:S01]  /*91a10*/  IMAD.WIDE R6, R10.reuse, 0x2, R20 ;  /* 0x000000020a067825 */ /* 0x040fe200078e0214 */
[----:B------:R-:W-:Y:S01]  /*91a20*/  ISETP.LT.AND P5, PT, R53, UR72, !P4 ;  /* 0x0000004835007c0c */ /* 0x000fe2000e7a1270 */
[----:B------:R-:W0:Y:S01]  /*91a30*/  LDCU UR6, c[0x0][0x398] ;  /* 0x00007300ff0677ac */ /* 0x000e220008000800 */
[----:B------:R-:W0:Y:S01]  /*91a40*/  LDCU.64 UR72, c[0x0][0x398] ;  /* 0x00007300ff4877ac */ /* 0x000e220008000a00 */
[----:B-1----:R-:W-:Y:S01]  /*91a50*/  IMAD.WIDE R4, R10, 0x2, R2 ;  /* 0x000000020a047825 */ /* 0x002fe200078e0202 */
[----:B----4-:R-:W-:-:S04]  /*91a60*/  PRMT R8, R51, 0x7632, R8 ;  /* 0x0000763233087816 */ /* 0x010fc80000000008 */
[----:B------:R1:W-:Y:S01]  /*91a70*/  @P3 STG.E.U16 desc[UR48][R4.64], R51 ;  /* 0x0000003304003986 */ /* 0x0003e2000c101530 */
[----:B------:R-:W-:Y:S01]  /*91a80*/  ISETP.LT.AND P3, PT, R55, UR8, !P4 ;  /* 0x0000000837007c0c */ /* 0x000fe2000e761270 */
[----:B------:R-:W4:Y:S02]  /*91a90*/  LDCU UR8, c[0x0][0x398] ;  /* 0x00007300ff0877ac */ /* 0x000f240008000800 */
[----:B------:R0:W-:Y:S04]  /*91aa0*/  @P0 STG.E.U16 desc[UR48][R6.64], R8 ;  /* 0x0000000806000986 */ /* 0x0001e8000c101530 */
[----:B-1----:R-:W3:Y:S01]  /*91ab0*/  LDL.LU R51, [R1+0x1f0] ;  /* 0x0001f00001337983 */ /* 0x002ee20000300800 */
[----:B------:R-:W-:Y:S01]  /*91ac0*/  IMAD.WIDE R4, R10, 0x2, R22 ;  /* 0x000000020a047825 */ /* 0x000fe200078e0216 */
[----:B------:R-:W-:-:S04]  /*91ad0*/  PRMT R9, R52, 0x7632, R9 ;  /* 0x0000763234097816 */ /* 0x000fc80000000009 */
[----:B------:R1:W-:Y:S01]  /*91ae0*/  @P6 STG.E.U16 desc[UR48][R4.64], R52 ;  /* 0x0000003404006986 */ /* 0x0003e2000c101530 */
[----:B0-----:R-:W-:Y:S02]  /*91af0*/  VIADD R8, R0, 0x30 ;  /* 0x0000003000087836 */ /* 0x001fe40000000000 */
[C---:B------:R-:W-:Y:S01]  /*91b00*/  IMAD.WIDE R6, R10.reuse, 0x2, R24 ;  /* 0x000000020a067825 */ /* 0x040fe200078e0218 */
[----:B-1----:R-:W3:Y:S03]  /*91b10*/  LDL.LU R52, [R1+0x560] ;  /* 0x0005600001347983 */ /* 0x002ee60000300800 */
[----:B------:R-:W-:Y:S01]  /*91b20*/  IMAD.WIDE R4, R10, 0x2, R26 ;  /* 0x000000020a047825 */ /* 0x000fe200078e021a */
[----:B------:R-:W-:Y:S01]  /*91b30*/  ISETP.GE.AND P6, PT, R8, UR77, PT ;  /* 0x0000004d08007c0c */ /* 0x000fe2000bfc6270 */
[----:B------:R-:W-:Y:S01]  /*91b40*/  @P3 STG.E.U16 desc[UR48][R6.64], R9 ;  /* 0x0000000906003986 */ /* 0x000fe2000c101530 */
[----:B--2---:R-:W-:-:S03]  /*91b50*/  PRMT R8, R57, 0x7632, R8 ;  /* 0x0000763239087816 */ /* 0x004fc60000000008 */
[----:B------:R0:W-:Y:S04]  /*91b60*/  @P5 STG.E.U16 desc[UR48][R4.64], R57 ;  /* 0x0000003904005986 */ /* 0x0001e8000c101530 */
[----:B0-----:R-:W2:Y:S01]  /*91b70*/  LDL.LU R57, [R1+0x6c0] ;  /* 0x0006c00001397983 */ /* 0x001ea20000300800 */
[----:B------:R-:W-:Y:S02]  /*91b80*/  ISETP.LT.AND P0, PT, R56, UR36, !P4 ;  /* 0x0000002438007c0c */ /* 0x000fe4000e701270 */
[----:B------:R-:W-:Y:S01]  /*91b90*/  ISETP.LT.AND P3, PT, R58, UR6, !P4 ;  /* 0x000000063a007c0c */ /* 0x000fe2000e761270 */
[C---:B------:R-:W-:Y:S01]  /*91ba0*/  IMAD.WIDE R6, R10.reuse, 0x2, R44 ;  /* 0x000000020a067825 */ /* 0x040fe200078e022c */
[----:B------:R-:W0:Y:S03]  /*91bb0*/  LDCU UR36, c[0x0][0x3b8] ;  /* 0x00007700ff2477ac */ /* 0x000e260008000800 */
[----:B------:R-:W-:Y:S01]  /*91bc0*/  IMAD.WIDE R4, R10, 0x2, R46 ;  /* 0x000000020a047825 */ /* 0x000fe200078e022e */
[----:B------:R-:W-:Y:S01]  /*91bd0*/  ISETP.LT.AND P5, PT, R50, UR32, !P6 ;  /* 0x0000002032007c0c */ /* 0x000fe2000f7a1270 */
[----:B------:R-:W1:Y:S04]  /*91be0*/  LDCU UR32, c[0x0][0x398] ;  /* 0x00007300ff2077ac */ /* 0x000e680008000800 */
[----:B------:R0:W-:Y:S01]  /*91bf0*/  @P0 STG.E.U16 desc[UR48][R6.64], R8 ;  /* 0x0000000806000986 */ /* 0x0001e2000c101530 */
[----:B----4-:R-:W-:Y:S01]  /*91c00*/  ISETP.LT.AND P4, PT, R61, UR8, !P4 ;  /* 0x000000083d007c0c */ /* 0x010fe2000e781270 */
[----:B------:R-:W4:Y:S01]  /*91c10*/  LDCU UR8, c[0x0][0x398] ;  /* 0x00007300ff0877ac */ /* 0x000f220008000800 */
[----:B------:R-:W-:Y:S01]  /*91c20*/  ISETP.LT.AND P0, PT, R59, UR34, !P6 ;  /* 0x000000223b007c0c */ /* 0x000fe2000f701270 */
[----:B------:R-:W1:Y:S01]  /*91c30*/  LDCU UR34, c[0x0][0x398] ;  /* 0x00007300ff2277ac */ /* 0x000e620008000800 */
[----:B------:R-:W1:Y:S01]  /*91c40*/  LDCU UR6, c[0x0][0x398] ;  /* 0x00007300ff0677ac */ /* 0x000e620008000800 */
[----:B0-----:R-:W-:Y:S01]  /*91c50*/  IMAD.WIDE R6, R10, 0x2, R48 ;  /* 0x000000020a067825 */ /* 0x001fe200078e0230 */
[----:B---3--:R-:W-:Y:S01]  /*91c60*/  PRMT R8, R60, 0x7632, R8 ;  /* 0x000076323c087816 */ /* 0x008fe20000000008 */
[----:B------:R0:W-:Y:S04]  /*91c70*/  @P3 STG.E.U16 desc[UR48][R4.64], R60 ;  /* 0x0000003c04003986 */ /* 0x0001e8000c101530 */
[----:B0-----:R-:W3:Y:S01]  /*91c80*/  LDL.LU R60, [R1+0x2b0] ;  /* 0x0002b000013c7983 */ /* 0x001ee20000300800 */
[----:B------:R-:W-:Y:S01]  /*91c90*/  VIADD R4, R10, UR36 ;  /* 0x000000240a047c36 */ /* 0x000fe20008000000 */
[----:B------:R-:W-:Y:S01]  /*91ca0*/  ISETP.LT.AND P3, PT, R55, UR30, !P6 ;  /* 0x0000001e37007c0c */ /* 0x000fe2000f761270 */
[----:B------:R-:W0:Y:S01]  /*91cb0*/  LDCU UR30, c[0x0][0x398] ;  /* 0x00007300ff1e77ac */ /* 0x000e220008000800 */
[----:B------:R1:W-:Y:S01]  /*91cc0*/  @P4 STG.E.U16 desc[UR48][R6.64], R8 ;  /* 0x0000000806004986 */ /* 0x0003e2000c101530 */
[----:B------:R-:W-:Y:S01]  /*91cd0*/  ISETP.LT.AND P4, PT, R54, UR38, !P6 ;  /* 0x0000002636007c0c */ /* 0x000fe2000f781270 */
[----:B------:R-:W0:Y:S01]  /*91ce0*/  LDCU UR36, c[0x0][0x3b8] ;  /* 0x00007700ff2477ac */ /* 0x000e220008000800 */
[----:B------:R-:W0:Y:S01]  /*91cf0*/  LDCU UR38, c[0x0][0x398] ;  /* 0x00007300ff2677ac */ /* 0x000e220008000800 */
[----:B-1----:R-:W-:-:S04]  /*91d00*/  IMAD.WIDE R6, R4, 0x2, R2 ;  /* 0x0000000204067825 */ /* 0x002fc800078e0202 */
[C---:B------:R-:W-:Y:S01]  /*91d10*/  IMAD.WIDE R8, R4.reuse, 0x2, R20 ;  /* 0x0000000204087825 */ /* 0x040fe200078e0214 */
[----:B------:R-:W-:Y:S01]  /*91d20*/  PRMT R5, R51, 0x7632, R5 ;  /* 0x0000763233057816 */ /* 0x000fe20000000005 */
        /* <DEDUP_REMOVED lines=17> */
[----:B------:R-:W-:Y:S01]  /*91e40*/  ISETP.LT.AND P4, PT, R58, UR34, !P6 ;  /* 0x000000223a007c0c */ /* 0x000fe2000f781270 */
[----:B------:R-:W-:Y:S01]  /*91e50*/  IMAD.WIDE R8, R4, 0x2, R46 ;  /* 0x0000000204087825 */ /* 0x000fe200078e022e */
[----:B------:R-:W1:Y:S02]  /*91e60*/  LDCU UR8, c[0x0][0x398] ;  /* 0x00007300ff0877ac */ /* 0x000e640008000800 */
[----:B------:R-:W-:Y:S01]  /*91e70*/  ISETP.GE.AND P3, PT, R6, UR73, PT ;  /* 0x0000004906007c0c */ /* 0x000fe2000bf66270 */
[----:B------:R-:W-:Y:S01]  /*91e80*/  IMAD.WIDE R6, R4, 0x2, R44 ;  /* 0x0000000204067825 */ /* 0x000fe200078e022c */
[----:B------:R-:W4:Y:S05]  /*91e90*/  LDCU UR34, c[0x0][0x398] ;  /* 0x00007300ff2277ac */ /* 0x000f2a0008000800 */
[----:B------:R1:W-:Y:S01]  /*91ea0*/  @P5 STG.E.U16 desc[UR48][R6.64], R5 ;  /* 0x0000000506005986 */ /* 0x0003e2000c101530 */
[----:B0-----:R-:W-:Y:S01]  /*91eb0*/  ISETP.LT.AND P6, PT, R61, UR30, !P6 ;  /* 0x0000001e3d007c0c */ /* 0x001fe2000f7c1270 */
[----:B------:R-:W0:Y:S01]  /*91ec0*/  LDCU UR30, c[0x0][0x398] ;  /* 0x00007300ff1e77ac */ /* 0x000e220008000800 */
[----:B------:R-:W-:Y:S01]  /*91ed0*/  ISETP.LT.AND P0, PT, R50, UR32, !P3 ;  /* 0x0000002032007c0c */ /* 0x000fe2000df01270 */
[C---:B-1----:R-:W-:Y:S01]  /*91ee0*/  IMAD.WIDE R6, R4.reuse, 0x2, R48 ;  /* 0x0000000204067825 */ /* 0x042fe200078e0230 */
[----:B------:R-:W-:Y:S01]  /*91ef0*/  ISETP.LT.AND P5, PT, R55, UR6, !P3 ;  /* 0x0000000637007c0c */ /* 0x000fe2000dfa1270 */
[----:B------:R-:W1:Y:S02]  /*91f00*/  LDCU UR6, c[0x0][0x398] ;  /* 0x00007300ff0677ac */ /* 0x000e640008000800 */
        /* <DEDUP_REMOVED lines=10> */
[----:B----4-:R-:W-:Y:S01]  /*91fb0*/  ISETP.LT.AND P6, PT, R54, UR34, !P3 ;  /* 0x0000002236007c0c */ /* 0x010fe2000dfc1270 */
[----:B------:R-:W4:Y:S01]  /*91fc0*/  LDCU UR34, c[0x0][0x398] ;  /* 0x00007300ff2277ac */ /* 0x000f220008000800 */
[----:B-1----:R-:W-:-:S04]  /*91fd0*/  IMAD.WIDE R6, R4, 0x2, R2 ;  /* 0x0000000204067825 */ /* 0x002fc800078e0202 */
[----:B------:R-:W-:Y:S01]  /*91fe0*/  VIADD R5, R0, 0x32 ;  /* 0x0000003200057836 */ /* 0x000fe20000000000 */
[----:B------:R-:W-:Y:S02]  /*91ff0*/  PRMT R10, R51, 0x7632, R10 ;  /* 0x00007632330a7816 */ /* 0x000fe4000000000a */
[----:B------:R1:W-:Y:S02]  /*92000*/  @P4 STG.E.U16 desc[UR48][R6.64], R51 ;  /* 0x0000003306004986 */ /* 0x0003e4000c101530 */
[----:B------:R-:W-:Y:S02]  /*92010*/  ISETP.GE.AND P4, PT, R5, UR67, PT ;  /* 0x0000004305007c0c */ /* 0x000fe4000bf86270 */
[----:B------:R0:W-:Y:S01]  /*92020*/  @P0 STG.E.U16 desc[UR48][R8.64], R10 ;  /* 0x0000000a08000986 */ /* 0x0001e2000c101530 */
[----:B------:R-:W-:Y:S01]  /*92030*/  ISETP.LT.AND P0, PT, R53, UR56, !P3 ;  /* 0x0000003835007c0c */ /* 0x000fe2000df01270 */
[----:B------:R-:W0:Y:S02]  /*92040*/  LDCU.64 UR56, c[0x0][0x398] ;  /* 0x00007300ff3877ac */ /* 0x000e240008000a00 */
[----:B-1----:R-:W3:Y:S01]  /*92050*/  LDL.LU R51, [R1+0x1f4] ;  /* 0x0001f40001337983 */ /* 0x002ee20000300800 */
[----:B------:R-:W-:Y:S01]  /*92060*/  IMAD.WIDE R6, R4, 0x2, R22 ;  /* 0x0000000204067825 */ /* 0x000fe200078e0216 */
[----:B------:R-:W-:-:S04]  /*92070*/  PRMT R5, R52, 0x7632, R5 ;  /* 0x0000763234057816 */ /* 0x000fc80000000005 */
[----:B------:R1:W-:Y:S01]  /*92080*/  @P6 STG.E.U16 desc[UR48][R6.64], R52 ;  /* 0x0000003406006986 */ /* 0x0003e2000c101530 */
[----:B0-----:R-:W-:-:S03]  /*92090*/  IMAD.WIDE R8, R4, 0x2, R24 ;  /* 0x0000000204087825 */ /* 0x001fc600078e0218 */
[----:B-1----:R-:W3:Y:S01]  /*920a0*/  LDL.LU R52, [R1+0x564] ;  /* 0x0005640001347983 */ /* 0x002ee20000300800 */
[----:B------:R-:W-:-:S03]  /*920b0*/  IMAD.WIDE R6, R4, 0x2, R26 ;  /* 0x0000000204067825 */ /* 0x000fc600078e021a */
[----:B------:R0:W-:Y:S04]  /*920c0*/  @P5 STG.E.U16 desc[UR48][R8.64], R5 ;  /* 0x0000000508005986 */ /* 0x0001e8000c101530 */
[----:B--2---:R1:W-:Y:S01]  /*920d0*/  @P0 STG.E.U16 desc[UR48][R6.64], R57 ;  /* 0x0000003906000986 */ /* 0x0043e2000c101530 */
[----:B0-----:R-:W-:-:S03]  /*920e0*/  PRMT R5, R57, 0x7632, R5 ;  /* 0x0000763239057816 */ /* 0x001fc60000000005 */
[----:B-1----:R-:W2:Y:S01]  /*920f0*/  LDL.LU R57, [R1+0x6c4] ;  /* 0x0006c40001397983 */ /* 0x002ea20000300800 */
[----:B----4-:R-:W-:Y:S02]  /*92100*/  ISETP.LT.AND P5, PT, R56, UR34, !P3 ;  /* 0x0000002238007c0c */ /* 0x010fe4000dfa1270 */
[----:B------:R-:W-:Y:S01]  /*92110*/  ISETP.LT.AND P6, PT, R61, UR6, !P3 ;  /* 0x000000063d007c0c */ /* 0x000fe2000dfc1270 */
[----:B------:R-:W-:Y:S01]  /*92120*/  IMAD.WIDE R8, R4, 0x2, R44 ;  /* 0x0000000204087825 */ /* 0x000fe200078e022c */
[----:B------:R-:W-:Y:S01]  /*92130*/  ISETP.LT.AND P3, PT, R58, UR8, !P3 ;  /* 0x000000083a007c0c */ /* 0x000fe2000df61270 */
[----:B------:R-:W0:Y:S01]  /*92140*/  LDCU UR34, c[0x0][0x3b8] ;  /* 0x00007700ff2277ac */ /* 0x000e220008000800 */
[----:B------:R-:W1:Y:S07]  /*92150*/  LDCU UR6, c[0x0][0x398] ;  /* 0x00007300ff0677ac */ /* 0x000e6e0008000800 */
[----:B------:R4:W-:Y:S01]  /*92160*/  @P5 STG.E.U16 desc[UR48][R8.64], R5 ;  /* 0x0000000508005986 */ /* 0x0009e2000c101530 */
[----:B------:R-:W0:Y:S01]  /*92170*/  LDCU UR8, c[0x0][0x398] ;  /* 0x00007300ff0877ac */ /* 0x000e220008000800 */
[C---:B----4-:R-:W-:Y:S01]  /*92180*/  IMAD.WIDE R8, R4.reuse, 0x2, R46 ;  /* 0x0000000204087825 */ /* 0x050fe200078e022e */
[----:B------:R-:W-:Y:S01]  /*92190*/  ISETP.LT.AND P5, PT, R59, UR38, !P4 ;  /* 0x000000263b007c0c */ /* 0x000fe2000e7a1270 */
[----:B------:R-:W4:Y:S02]  /*921a0*/  LDCU UR38, c[0x0][0x398] ;  /* 0x00007300ff2677ac */ /* 0x000f240008000800 */
[----:B------:R-:W-:Y:S01]  /*921b0*/  IMAD.WIDE R6, R4, 0x2, R48 ;  /* 0x0000000204067825 */ /* 0x000fe200078e0230 */
[----:B------:R-:W-:Y:S01]  /*921c0*/  ISETP.LT.AND P0, PT, R50, UR36, !P4 ;  /* 0x0000002432007c0c */ /* 0x000fe2000e701270 */
[----:B------:R-:W1:Y:S02]  /*921d0*/  LDCU UR36, c[0x0][0x398] ;  /* 0x00007300ff2477ac */ /* 0x000e640008000800 */
[----:B0-----:R-:W-:Y:S01]  /*921e0*/  VIADD R4, R4, UR34 ;  /* 0x0000002204047c36 */ /* 0x001fe20008000000 */
        /* <DEDUP_REMOVED lines=16> */
[----:B0-----:R-:W4:Y:S01]  /*922f0*/  LDL.LU R51, [R1+0x2a4] ;  /* 0x0002a40001337983 */ /* 0x001f220000300800 */
[----:B------:R-:W-:Y:S01]  /*92300*/  IMAD.WIDE R6, R4, 0x2, R22 ;  /* 0x0000000204067825 */ /* 0x000fe200078e0216 */
[----:B------:R-:W-:-:S04]  /*92310*/  PRMT R10, R52, 0x7632, R10 ;  /* 0x00007632340a7816 */ /* 0x000fc8000000000a */
        /* <DEDUP_REMOVED lines=15> */
[----:B------:R-:W-:Y:S01]  /*92410*/  ISETP.LT.AND P3, PT, R59, UR34, !P6 ;  /* 0x000000223b007c0c */ /* 0x000fe2000f761270 */
[C---:B------:R-:W-:Y:S01]  /*92420*/  IMAD.WIDE R6, R4.reuse, 0x2, R48 ;  /* 0x0000000204067825 */ /* 0x040fe200078e0230 */
[----:B------:R-:W2:Y:S03]  /*92430*/  LDCU UR6, c[0x0][0x398] ;  /* 0x00007300ff0677ac */ /* 0x000ea60008000800 */
[C---:B-1----:R-:W-:Y:S01]  /*92440*/  IMAD.WIDE R8, R4.reuse, 0x2, R46 ;  /* 0x0000000204087825 */ /* 0x042fe200078e022e */
[----:B------:R-:W-:Y:S01]  /*92450*/  ISETP.LT.AND P4, PT, R61, UR8, !P4 ;  /* 0x000000083d007c0c */ /* 0x000fe2000e781270 */
[----:B------:R-:W1:Y:S02]  /*92460*/  LDCU UR8, c[0x0][0x398] ;  /* 0x00007300ff0877ac */ /* 0x000e640008000800 */
[----:B0-----:R-:W-:Y:S01]  /*92470*/  VIADD R4, R4, UR36 ;  /* 0x0000002404047c36 */ /* 0x001fe20008000000 */
[----:B------:R-:W-:Y:S01]  /*92480*/  ISETP.LT.AND P0, PT, R50, UR32, !P6 ;  /* 0x0000002032007c0c */ /* 0x000fe2000f701270 */
[----:B------:R-:W0:Y:S01]  /*92490*/  LDCU UR34, c[0x0][0x398] ;  /* 0x00007300ff2277ac */ /* 0x000e220008000800 */
[----:B------:R-:W0:Y:S01]  /*924a0*/  LDCU UR36, c[0x0][0x3b8] ;  /* 0x00007700ff2477ac */ /* 0x000e220008000800 */
[----:B------:R-:W0:Y:S01]  /*924b0*/  LDCU UR32, c[0x0][0x398] ;  /* 0x00007300ff2077ac */ /* 0x000e220008000800 */
[----:B---3--:R-:W-:Y:S01]  /*924c0*/  PRMT R5, R60, 0x7632, R5 ;  /* 0x000076323c057816 */ /* 0x008fe20000000005 */
[----:B------:R3:W-:Y:S04]  /*924d0*/  @P5 STG.E.U16 desc[UR48][R8.64], R60 ;  /* 0x0000003c08005986 */ /* 0x0007e8000c101530 */
[----:B---3--:R-:W3:Y:S04]  /*924e0*/  LDL.LU R60, [R1+0x1d4] ;  /* 0x0001d400013c7983 */ /* 0x008ee80000300800 */
[----:B------:R0:W-:Y:S01]  /*924f0*/  @P4 STG.E.U16 desc[UR48][R6.64], R5 ;  /* 0x0000000506004986 */ /* 0x0001e2000c101530 */
[----:B----4-:R-:W-:Y:S01]  /*92500*/  ISETP.LT.AND P4, PT, R54, UR38, !P6 ;  /* 0x0000002636007c0c */ /* 0x010fe2000f781270 */
[C---:B------:R-:W-:Y:S01]  /*92510*/  IMAD.WIDE R8, R4.reuse, 0x2, R20 ;  /* 0x0000000204087825 */ /* 0x040fe200078e0214 */
[----:B------:R-:W-:Y:S01]  /*92520*/  ISETP.LT.AND P5, PT, R55, UR30, !P6 ;  /* 0x0000001e37007c0c */ /* 0x000fe2000f7a1270 */
[----:B------:R-:W4:Y:S01]  /*92530*/  LDCU UR30, c[0x0][0x398] ;  /* 0x00007300ff1e77ac */ /* 0x000f220008000800 */
[----:B------:R-:W1:Y:S01]  /*92540*/  LDCU UR38, c[0x0][0x398] ;  /* 0x00007300ff2677ac */ /* 0x000e620008000800 */
[----:B0-----:R-:W-:Y:S01]  /*92550*/  IMAD.WIDE R6, R4, 0x2, R2 ;  /* 0x0000000204067825 */ /* 0x001fe200078e0202 */
[----:B------:R-:W-:-:S04]  /*92560*/  PRMT R5, R51, 0x7632, R5 ;  /* 0x0000763233057816 */ /* 0x000fc80000000005 */
[----:B------:R0:W-:Y:S01]  /*92570*/  @P3 STG.E.U16 desc[UR48][R6.64], R51 ;  /* 0x0000003306003986 */ /* 0x0001e2000c101530 */
[----:B------:R-:W-:Y:S01]  /*92580*/  ISETP.LT.AND P3, PT, R53, UR72, !P6 ;  /* 0x0000004835007c0c */ /* 0x000fe2000f761270 */
[----:B------:R-:W1:Y:S02]  /*92590*/  LDCU.64 UR72, c[0x0][0x398] ;  /* 0x00007300ff4877ac */ /* 0x000e640008000a00 */
[----:B------:R1:W-:Y:S04]  /*925a0*/  @P0 STG.E.U16 desc[UR48][R8.64], R5 ;  /* 0x0000000508000986 */ /* 0x0003e8000c101530 */
[----:B0-----:R-:W3:Y:S01]  /*925b0*/  LDL.LU R51, [R1+0x1f8] ;  /* 0x0001f80001337983 */ /* 0x001ee20000300800 */
[----:B------:R-:W-:-:S04]  /*925c0*/  IMAD.WIDE R6, R4, 0x2, R22 ;  /* 0x0000000204067825 */ /* 0x000fc800078e0216 */
[----:B-1----:R-:W-:Y:S01]  /*925d0*/  IMAD.WIDE R8, R4, 0x2, R24 ;  /* 0x0000000204087825 */ /* 0x002fe200078e0218 */
[----:B------:R-:W-:Y:S01]  /*925e0*/  PRMT R5, R52, 0x7632, R5 ;  /* 0x0000763234057816 */ /* 0x000fe20000000005 */
[----:B------:R0:W-:Y:S04]  /*925f0*/  @P4 STG.E.U16 desc[UR48][R6.64], R52 ;  /* 0x0000003406004986 */ /* 0x0001e8000c101530 */
[----:B------:R1:W-:Y:S04]  /*92600*/  @P5 STG.E.U16 desc[UR48][R8.64], R5 ;  /* 0x0000000508005986 */ /* 0x0003e8000c101530 */
[----:B0-----:R-:W3:Y:S01]  /*92610*/  LDL.LU R52, [R1+0x568] ;  /* 0x0005680001347983 */ /* 0x001ee20000300800 */
[----:B-1----:R-:W-:Y:S01]  /*92620*/  IMAD.WIDE R8, R4, 0x2, R26 ;  /* 0x0000000204087825 */ /* 0x002fe200078e021a */
[----:B--2---:R-:W-:-:S04]  /*92630*/  PRMT R5, R57, 0x7632, R5 ;  /* 0x0000763239057816 */ /* 0x004fc80000000005 */
[----:B------:R0:W-:Y:S04]  /*92640*/  @P3 STG.E.U16 desc[UR48][R8.64], R57 ;  /* 0x0000003908003986 */ /* 0x0001e8000c101530 */
[----:B0-----:R-:W2:Y:S01]  /*92650*/  LDL.LU R57, [R1+0x6c8] ;  /* 0x0006c80001397983 */ /* 0x001ea20000300800 */
[----:B------:R-:W-:Y:S01]  /*92660*/  ISETP.LT.AND P0, PT, R56, UR8, !P6 ;  /* 0x0000000838007c0c */ /* 0x000fe2000f701270 */
[----:B------:R-:W-:Y:S01]  /*92670*/  VIADD R6, R0, 0x34 ;  /* 0x0000003400067836 */ /* 0x000fe20000000000 */
[----:B------:R-:W-:Y:S01]  /*92680*/  ISETP.LT.AND P4, PT, R58, UR34, !P6 ;  /* 0x000000223a007c0c */ /* 0x000fe2000f781270 */
[----:B------:R-:W-:Y:S01]  /*92690*/  IMAD.WIDE R8, R4, 0x2, R46 ;  /* 0x0000000204087825 */ /* 0x000fe200078e022e */
[----:B------:R-:W0:Y:S02]  /*926a0*/  LDCU UR8, c[0x0][0x398] ;  /* 0x00007300ff0877ac */ /* 0x000e240008000800 */
[----:B------:R-:W-:Y:S01]  /*926b0*/  ISETP.GE.AND P5, PT, R6, UR57, PT ;  /* 0x0000003906007c0c */ /* 0x000fe2000bfa6270 */
[----:B------:R-:W-:Y:S01]  /*926c0*/  IMAD.WIDE R6, R4, 0x2, R44 ;  /* 0x0000000204067825 */ /* 0x000fe200078e022c */
[----:B------:R-:W1:Y:S05]  /*926d0*/  LDCU UR34, c[0x0][0x398] ;  /* 0x00007300ff2277ac */ /* 0x000e6a0008000800 */
[----:B------:R0:W-:Y:S01]  /*926e0*/  @P0 STG.E.U16 desc[UR48][R6.64], R5 ;  /* 0x0000000506000986 */ /* 0x0001e2000c101530 */
[----:B----4-:R-:W-:Y:S01]  /*926f0*/  ISETP.LT.AND P6, PT, R61, UR30, !P6 ;  /* 0x0000001e3d007c0c */ /* 0x010fe2000f7c1270 */
[----:B------:R-:W4:Y:S01]  /*92700*/  LDCU UR30, c[0x0][0x398] ;  /* 0x00007300ff1e77ac */ /* 0x000f220008000800 */
[----:B------:R-:W-:-:S02]  /*92710*/  ISETP.LT.AND P0, PT, R50, UR32, !P5 ;  /* 0x0000002032007c0c */ /* 0x000fc4000ef01270 */
[----:B------:R-:W-:Y:S01]  /*92720*/  ISETP.LT.AND P3, PT, R55, UR6, !P5 ;  /* 0x0000000637007c0c */ /* 0x000fe2000ef61270 */
[----:B------:R-:W1:Y:S01]  /*92730*/  LDCU UR6, c[0x0][0x398] ;  /* 0x00007300ff0677ac */ /* 0x000e620008000800 */
[----:B------:R-:W1:Y:S01]  /*92740*/  LDCU UR32, c[0x0][0x398] ;  /* 0x00007300ff2077ac */ /* 0x000e620008000800 */
[----:B0-----:R-:W-:-:S04]  /*92750*/  IMAD.WIDE R6, R4, 0x2, R48 ;  /* 0x0000000204067825 */ /* 0x001fc800078e0230 */
[----:B------:R-:W-:Y:S01]  /*92760*/  VIADD R4, R4, UR36 ;  /* 0x0000002404047c36 */ /* 0x000fe20008000000 */
        /* <DEDUP_REMOVED lines=17> */
[----:B------:R-:W0:Y:S02]  /*92880*/  LDCU.64 UR66, c[0x0][0x398] ;  /* 0x00007300ff4277ac */ /* 0x000e240008000a00 */
        /* <DEDUP_REMOVED lines=23> */
[----:B------:R-:W-:Y:S01]  /*92a00*/  ISETP.LT.AND P0, PT, R50, UR36, !P4 ;  /* 0x0000002432007c0c */ /* 0x000fe2000e701270 */
[----:B------:R-:W0:Y:S02]  /*92a10*/  LDCU UR36, c[0x0][0x398] ;  /* 0x00007300ff2477ac */ /* 0x000e240008000800 */
        /* <DEDUP_REMOVED lines=12> */
[----:B----4-:R-:W-:-:S04]  /*92ae0*/  PRMT R5, R51, 0x7632, R5 ;  /* 0x0000763233057816 */ /* 0x010fc80000000005 */
[----:B------:R0:W-:Y:S01]  /*92af0*/  @P3 STG.E.U16 desc[UR48][R6.64], R51 ;  /* 0x0000003306003986 */ /* 0x0001e2000c101530 */
[----:B------:R-:W-:Y:S01]  /*92b00*/  ISETP.LT.AND P3, PT, R55, UR8, !P4 ;  /* 0x0000000837007c0c */ /* 0x000fe2000e761270 */
[----:B------:R-:W4:Y:S02]  /*92b10*/  LDCU UR8, c[0x0][0x398] ;  /* 0x00007300ff0877ac */ /* 0x000f240008000800 */
[----:B------:R1:W-:Y:S04]  /*92b20*/  @P0 STG.E.U16 desc[UR48][R8.64], R5 ;  /* 0x0000000508000986 */ /* 0x0003e8000c101530 */
[----:B0-----:R-:W3:Y:S01]  /*92b30*/  LDL.LU R51, [R1+0x1fc] ;  /* 0x0001fc0001337983 */ /* 0x001ee20000300800 */
[----:B------:R-:W-:Y:S01]  /*92b40*/  IMAD.WIDE R6, R4, 0x2, R22 ;  /* 0x0000000204067825 */ /* 0x000fe200078e0216 */
[----:B------:R-:W-:-:S04]  /*92b50*/  PRMT R10, R52, 0x7632, R10 ;  /* 0x00007632340a7816 */ /* 0x000fc8000000000a */
[----:B------:R0:W-:Y:S01]  /*92b60*/  @P6 STG.E.U16 desc[UR48][R6.64], R52 ;  /* 0x0000003406006986 */ /* 0x0001e2000c101530 */
[----:B-1----:R-:W-:Y:S02]  /*92b70*/  VIADD R5, R0, 0x36 ;  /* 0x0000003600057836 */ /* 0x002fe40000000000 */
[C---:B------:R-:W-:Y:S01]  /*92b80*/  IMAD.WIDE R8, R4.reuse, 0x2, R24 ;  /* 0x0000000204087825 */ /* 0x040fe200078e0218 */
[----:B0-----:R-:W3:Y:S03]  /*92b90*/  LDL.LU R52, [R1+0x56c] ;  /* 0x00056c0001347983 */ /* 0x001ee60000300800 */
        /* <DEDUP_REMOVED lines=17> */
[----:B------:R-:W2:Y:S01]  /*92cb0*/  LDCU UR34, c[0x0][0x398] ;  /* 0x00007300ff2277ac */ /* 0x000ea20008000800 */
[C---:B0-----:R-:W-:Y:S01]  /*92cc0*/  VIADD R10, R4.reuse, UR36 ;  /* 0x00000024040a7c36 */ /* 0x041fe20008000000 */
[----:B------:R-:W0:Y:S01]  /*92cd0*/  LDCU UR36, c[0x0][0x3b8] ;  /* 0x00007700ff2477ac */ /* 0x000e220008000800 */
[----:B-1----:R-:W-:Y:S01]  /*92ce0*/  IMAD.WIDE R8, R4, 0x2, R48 ;  /* 0x0000000204087825 */ /* 0x002fe200078e0230 */
[----:B------:R-:W1:Y:S01]  /*92cf0*/  LDCU UR6, c[0x0][0x398] ;  /* 0x00007300ff0677ac */ /* 0x000e620008000800 */
[----:B---3--:R-:W-:Y:S01]  /*92d00*/  PRMT R5, R60, 0x7632, R5 ;  /* 0x000076323c057816 */ /* 0x008fe20000000005 */
[----:B------:R3:W-:Y:S04]  /*92d10*/  @P3 STG.E.U16 desc[UR48][R6.64], R60 ;  /* 0x0000003c06003986 */ /* 0x0007e8000c101530 */
[----:B---3--:R-:W3:Y:S04]  /*92d20*/  LDL.LU R60, [R1+0x2bc] ;  /* 0x0002bc00013c7983 */ /* 0x008ee80000300800 */
[----:B------:R0:W-:Y:S01]  /*92d30*/  @P4 STG.E.U16 desc[UR48][R8.64], R5 ;  /* 0x0000000508004986 */ /* 0x0001e2000c101530 */
[----:B------:R-:W-:Y:S01]  /*92d40*/  ISETP.LT.AND P4, PT, R54, UR38, !P6 ;  /* 0x0000002636007c0c */ /* 0x000fe2000f781270 */
[C---:B------:R-:W-:Y:S01]  /*92d50*/  IMAD.WIDE R6, R10.reuse, 0x2, R20 ;  /* 0x000000020a067825 */ /* 0x040fe200078e0214 */
[----:B------:R-:W-:Y:S01]  /*92d60*/  ISETP.LT.AND P3, PT, R55, UR30, !P6 ;  /* 0x0000001e37007c0c */ /* 0x000fe2000f761270 */
[----:B------:R-:W1:Y:S01]  /*92d70*/  LDCU UR30, c[0x0][0x398] ;  /* 0x00007300ff1e77ac */ /* 0x000e620008000800 */
        /* <DEDUP_REMOVED lines=9> */
[----:B----4-:R-:W-:Y:S01]  /*92e10*/  IMAD.WIDE R6, R10, 0x2, R24 ;  /* 0x000000020a067825 */ /* 0x010fe200078e0218 */
[----:B------:R-:W-:Y:S01]  /*92e20*/  PRMT R8, R52, 0x7632, R8 ;  /* 0x0000763234087816 */ /* 0x000fe20000000008 */
[----:B------:R0:W-:Y:S04]  /*92e30*/  @P4 STG.E.U16 desc[UR48][R4.64], R52 ;  /* 0x0000003404004986 */ /* 0x0001e8000c101530 */
[----:B------:R4:W-:Y:S04]  /*92e40*/  @P3 STG.E.U16 desc[UR48][R6.64], R8 ;  /* 0x0000000806003986 */ /* 0x0009e8000c101530 */
[----:B0-----:R-:W3:Y:S01]  /*92e50*/  LDL.LU R52, [R1+0x29c] ;  /* 0x00029c0001347983 */ /* 0x001ee20000300800 */
[----:B----4-:R-:W-:Y:S01]  /*92e60*/  IMAD.WIDE R6, R10, 0x2, R26 ;  /* 0x000000020a067825 */ /* 0x010fe200078e021a */
        /* <DEDUP_REMOVED lines=10> */
[----:B------:R-:W4:Y:S05]  /*92f10*/  LDCU UR34, c[0x0][0x398] ;  /* 0x00007300ff2277ac */ /* 0x000f2a0008000800 */
[----:B------:R0:W-:Y:S01]  /*92f20*/  @P5 STG.E.U16 desc[UR48][R4.64], R8 ;  /* 0x0000000804005986 */ /* 0x0001e2000c101530 */
[----:B-1----:R-:W-:Y:S01]  /*92f30*/  ISETP.LT.AND P6, PT, R61, UR30, !P6 ;  /* 0x0000001e3d007c0c */ /* 0x002fe2000f7c1270 */
[----:B------:R-:W1:Y:S01]  /*92f40*/  LDCU UR30, c[0x0][0x398] ;  /* 0x00007300ff1e77ac */ /* 0x000e620008000800 */
[----:B------:R-:W-:Y:S01]  /*92f50*/  ISETP.LT.AND P0, PT, R50, UR32, !P3 ;  /* 0x0000002032007c0c */ /* 0x000fe2000df01270 */
[C---:B0-----:R-:W-:Y:S01]  /*92f60*/  IMAD.WIDE R4, R10.reuse, 0x2, R48 ;  /* 0x000000020a047825 */ /* 0x041fe200078e0230 */
[----:B------:R-:W-:Y:S01]  /*92f70*/  ISETP.LT.AND P5, PT, R55, UR6, !P3 ;  /* 0x0000000637007c0c */ /* 0x000fe2000dfa1270 */
[----:B------:R-:W0:Y:S02]  /*92f80*/  LDCU UR6, c[0x0][0x398] ;  /* 0x00007300ff0677ac */ /* 0x000e240008000800 */
[----:B------:R-:W-:-:S02]  /*92f90*/  VIADD R10, R10, UR36 ;  /* 0x000000240a0a7c36 */ /* 0x000fc40008000000 */
[----:B------:R-:W-:Y:S01]  /*92fa0*/  VIADD R8, R0, 0x38 ;  /* 0x0000003800087836 */ /* 0x000fe20000000000 */
[----:B------:R-:W0:Y:S01]  /*92fb0*/  LDCU UR36, c[0x0][0x398] ;  /* 0x00007300ff2477ac */ /* 0x000e220008000800 */
[----:B------:R-:W0:Y:S01]  /*92fc0*/  LDCU UR32, c[0x0][0x398] ;  /* 0x00007300ff2077ac */ /* 0x000e220008000800 */
[----:B---3--:R3:W-:Y:S02]  /*92fd0*/  @P4 STG.E.U16 desc[UR48][R6.64], R60 ;  /* 0x0000003c06004986 */ /* 0x0087e4000c101530 */
[----:B---3--:R-:W-:Y:S02]  /*92fe0*/  PRMT R6, R60, 0x7632, R6 ;  /* 0x000076323c067816 */ /* 0x008fe40000000006 */
[----:B------:R-:W3:Y:S01]  /*92ff0*/  LDL.LU R60, [R1+0x1dc] ;  /* 0x0001dc00013c7983 */ /* 0x000ee20000300800 */
[----:B------:R-:W-:Y:S01]  /*93000*/  ISETP.LT.AND P4, PT, R59, UR8, !P3 ;  /* 0x000000083b007c0c */ /* 0x000fe2000df81270 */
[----:B------:R-:W0:Y:S02]  /*93010*/  LDCU UR8, c[0x0][0x398] ;  /* 0x00007300ff0877ac */ /* 0x000e240008000800 */
[----:B------:R1:W-:Y:S01]  /*93020*/  @P6 STG.E.U16 desc[UR48][R4.64], R6 ;  /* 0x0000000604006986 */ /* 0x0003e2000c101530 */
[----:B----4-:R-:W-:Y:S01]  /*93030*/  ISETP.LT.AND P6, PT, R54, UR34, !P3 ;  /* 0x0000002236007c0c */ /* 0x010fe2000dfc1270 */
[----:B------:R-:W4:Y:S01]  /*93040*/  LDCU UR34, c[0x0][0x398] ;  /* 0x00007300ff2277ac */ /* 0x000f220008000800 */
[----:B-1----:R-:W-:-:S04]  /*93050*/  IMAD.WIDE R4, R10, 0x2, R2 ;  /* 0x000000020a047825 */ /* 0x002fc800078e0202 */
[----:B------:R-:W-:Y:S01]  /*93060*/  IMAD.WIDE R6, R10, 0x2, R20 ;  /* 0x000000020a067825 */ /* 0x000fe200078e0214 */
[----:B------:R-:W-:Y:S02]  /*93070*/  PRMT R9, R51, 0x7632, R9 ;  /* 0x0000763233097816 */ /* 0x000fe40000000009 */
[----:B------:R1:W-:Y:S01]  /*93080*/  @P4 STG.E.U16 desc[UR48][R4.64], R51 ;  /* 0x0000003304004986 */ /* 0x0003e2000c101530 */
[----:B------:R-:W-:-:S03]  /*93090*/  ISETP.GE.AND P4, PT, R8, UR57, PT ;  /* 0x0000003908007c0c */ /* 0x000fc6000bf86270 */
        /* <DEDUP_REMOVED lines=18> */
[----:B------:R-:W0:Y:S02]  /*931c0*/  LDCU UR34, c[0x0][0x3b8] ;  /* 0x00007700ff2277ac */ /* 0x000e240008000800 */
[----:B------:R-:W-:Y:S01]  /*931d0*/  IMAD.WIDE R4, R10, 0x2, R46 ;  /* 0x000000020a047825 */ /* 0x000fe200078e022e */
[----:B------:R-:W1:Y:S05]  /*931e0*/  LDCU UR6, c[0x0][0x398] ;  /* 0x00007300ff0677ac */ /* 0x000e6a0008000800 */
[----:B------:R4:W-:Y:S01]  /*931f0*/  @P5 STG.E.U16 desc[UR48][R6.64], R8 ;  /* 0x0000000806005986 */ /* 0x0009e2000c101530 */
[----:B------:R-:W0:Y:S01]  /*93200*/  LDCU UR8, c[0x0][0x398] ;  /* 0x00007300ff0877ac */ /* 0x000e220008000800 */
[----:B------:R-:W-:-:S02]  /*93210*/  ISETP.LT.AND P5, PT, R59, UR38, !P4 ;  /* 0x000000263b007c0c */ /* 0x000fc4000e7a1270 */
[----:B------:R-:W-:Y:S01]  /*93220*/  ISETP.LT.AND P0, PT, R50, UR36, !P4 ;  /* 0x0000002432007c0c */ /* 0x000fe2000e701270 */
[----:B------:R-:W0:Y:S01]  /*93230*/  LDCU UR36, c[0x0][0x398] ;  /* 0x00007300ff2477ac */ /* 0x000e220008000800 */
[----:B------:R-:W0:Y:S01]  /*93240*/  LDCU UR38, c[0x0][0x398] ;  /* 0x00007300ff2677ac */ /* 0x000e220008000800 */
[----:B----4-:R-:W-:Y:S01]  /*93250*/  IMAD.WIDE R6, R10, 0x2, R48 ;  /* 0x000000020a067825 */ /* 0x010fe200078e0230 */
[----:B---3--:R-:W-:Y:S01]  /*93260*/  PRMT R8, R60, 0x7632, R8 ;  /* 0x000076323c087816 */ /* 0x008fe20000000008 */
[----:B------:R3:W-:Y:S04]  /*93270*/  @P3 STG.E.U16 desc[UR48][R4.64], R60 ;  /* 0x0000003c04003986 */ /* 0x0007e8000c101530 */
[----:B---3--:R-:W3:Y:S01]  /*93280*/  LDL.LU R60, [R1+0x2f0] ;  /* 0x0002f000013c7983 */ /* 0x008ee20000300800 */
[----:B0-----:R-:W-:Y:S01]  /*93290*/  VIADD R4, R10, UR34 ;  /* 0x000000220a047c36 */ /* 0x001fe20008000000 */
[----:B------:R-:W-:Y:S01]  /*932a0*/  ISETP.LT.AND P3, PT, R53, UR76, !P4 ;  /* 0x0000004c35007c0c */ /* 0x000fe2000e761270 */
[----:B------:R-:W0:Y:S01]  /*932b0*/  LDCU.64 UR76, c[0x0][0x398] ;  /* 0x00007300ff4c77ac */ /* 0x000e220008000a00 */
[----:B------:R4:W-:Y:S01]  /*932c0*/  @P6 STG.E.U16 desc[UR48][R6.64], R8 ;  /* 0x0000000806006986 */ /* 0x0009e2000c101530 */
[----:B-1----:R-:W-:Y:S01]  /*932d0*/  ISETP.LT.AND P6, PT, R54, UR6, !P4 ;  /* 0x0000000636007c0c */ /* 0x002fe2000e7c1270 */
[----:B------:R-:W1:Y:S01]  /*932e0*/  LDCU UR6, c[0x0][0x398] ;  /* 0x00007300ff0677ac */ /* 0x000e620008000800 */
[----:B------:R-:W0:Y:S01]  /*932f0*/  LDCU UR34, c[0x0][0x398] ;  /* 0x00007300ff2277ac */ /* 0x000e220008000800 */
[----:B----4-:R-:W-:-:S04]  /*93300*/  IMAD.WIDE R6, R4, 0x2, R2 ;  /* 0x0000000204067825 */ /* 0x010fc800078e0202 */
[C---:B------:R-:W-:Y:S01]  /*93310*/  IMAD.WIDE R8, R4.reuse, 0x2, R20 ;  /* 0x0000000204087825 */ /* 0x040fe200078e0214 */
[----:B------:R-:W-:Y:S01]  /*93320*/  PRMT R5, R51, 0x7632, R5 ;  /* 0x0000763233057816 */ /* 0x000fe20000000005 */
[----:B------:R4:W-:Y:S01]  /*93330*/  @P5 STG.E.U16 desc[UR48][R6.64], R51 ;  /* 0x0000003306005986 */ /* 0x0009e2000c101530 */
[----:B------:R-:W-:Y:S01]  /*93340*/  ISETP.LT.AND P5, PT, R55, UR8, !P4 ;  /* 0x0000000837007c0c */ /* 0x000fe2000e7a1270 */
[----:B------:R-:W0:Y:S02]  /*93350*/  LDCU UR8, c[0x0][0x398] ;  /* 0x00007300ff0877ac */ /* 0x000e240008000800 */
[----:B------:R0:W-:Y:S04]  /*93360*/  @P0 STG.E.U16 desc[UR48][R8.64], R5 ;  /* 0x0000000508000986 */ /* 0x0001e8000c101530 */
[----:B----4-:R-:W4:Y:S01]  /*93370*/  LDL.LU R51, [R1+0x390] ;  /* 0x0003900001337983 */ /* 0x010f220000300800 */
[----:B------:R-:W-:Y:S01]  /*93380*/  IMAD.WIDE R6, R4, 0x2, R22 ;  /* 0x0000000204067825 */ /* 0x000fe200078e0216 */
[----:B------:R-:W-:-:S04]  /*93390*/  PRMT R10, R52, 0x7632, R10 ;  /* 0x00007632340a7816 */ /* 0x000fc8000000000a */
[----:B------:R1:W-:Y:S01]  /*933a0*/  @P6 STG.E.U16 desc[UR48][R6.64], R52 ;  /* 0x0000003406006986 */ /* 0x0003e2000c101530 */
[----:B0-----:R-:W-:Y:S02]  /*933b0*/  VIADD R5, R0, 0x39 ;  /* 0x0000003900057836 */ /* 0x001fe40000000000 */
[C---:B------:R-:W-:Y:S01]  /*933c0*/  IMAD.WIDE R8, R4.reuse, 0x2, R24 ;  /* 0x0000000204087825 */ /* 0x040fe200078e0218 */
[----:B-1----:R-:W4:Y:S03]  /*933d0*/  LDL.LU R52, [R1+0x380] ;  /* 0x0003800001347983 */ /* 0x002f260000300800 */
        /* <DEDUP_REMOVED lines=32> */
[----:B----4-:R-:W-:-:S04]  /*935e0*/  PRMT R5, R51, 0x7632, R5 ;  /* 0x0000763233057816 */ /* 0x010fc80000000005 */
[----:B------:R0:W-:Y:S01]  /*935f0*/  @P3 STG.E.U16 desc[UR48][R6.64], R51 ;  /* 0x0000003306003986 */ /* 0x0001e2000c101530 */
[----:B------:R-:W-:Y:S01]  /*93600*/  ISETP.LT.AND P3, PT, R53, UR66, !P6 ;  /* 0x0000004235007c0c */ /* 0x000fe2000f761270 */
[----:B------:R-:W4:Y:S02]  /*93610*/  LDCU.64 UR66, c[0x0][0x398] ;  /* 0x00007300ff4277ac */ /* 0x000f240008000a00 */
[----:B------:R1:W-:Y:S04]  /*93620*/  @P0 STG.E.U16 desc[UR48][R8.64], R5 ;  /* 0x0000000508000986 */ /* 0x0003e8000c101530 */
[----:B0-----:R-:W4:Y:S01]  /*93630*/  LDL.LU R51, [R1+0x274] ;  /* 0x0002740001337983 */ /* 0x001f220000300800 */
[----:B------:R-:W-:-:S04]  /*93640*/  IMAD.WIDE R6, R4, 0x2, R22 ;  /* 0x0000000204067825 */ /* 0x000fc800078e0216 */
[----:B-1----:R-:W-:Y:S01]  /*93650*/  IMAD.WIDE R8, R4, 0x2, R24 ;  /* 0x0000000204087825 */ /* 0x002fe200078e0218 */
[----:B------:R-:W-:Y:S01]  /*93660*/  PRMT R5, R52, 0x7632, R5 ;  /* 0x0000763234057816 */ /* 0x000fe20000000005 */
[----:B------:R0:W-:Y:S04]  /*93670*/  @P4 STG.E.U16 desc[UR48][R6.64], R52 ;  /* 0x0000003406004986 */ /* 0x0001e8000c101530 */
[----:B------:R1:W-:Y:S04]  /*93680*/  @P5 STG.E.U16 desc[UR48][R8.64], R5 ;  /* 0x0000000508005986 */ /* 0x0003e8000c101530 */
[----:B0-----:R-:W4:Y:S01]  /*93690*/  LDL.LU R52, [R1+0x284] ;  /* 0x0002840001347983 */ /* 0x001f220000300800 */
        /* <DEDUP_REMOVED lines=31> */
[----:B0-----:R-:W-:-:S04]  /*93890*/  IMAD.WIDE R6, R4, 0x2, R2 ;  /* 0x0000000204067825 */ /* 0x001fc800078e0202 */
[----:B------:R-:W-:Y:S01]  /*938a0*/  VIADD R5, R0, 0x3b ;  /* 0x0000003b00057836 */ /* 0x000fe20000000000 */
[----:B----4-:R-:W-:Y:S02]  /*938b0*/  PRMT R10, R51, 0x7632, R10 ;  /* 0x00007632330a7816 */ /* 0x010fe4000000000a */
[----:B------:R0:W-:Y:S02]  /*938c0*/  @P4 STG.E.U16 desc[UR48][R6.64], R51 ;  /* 0x0000003306004986 */ /* 0x0001e4000c101530 */
[----:B------:R-:W-:Y:S02]  /*938d0*/  ISETP.GE.AND P4, PT, R5, UR67, PT ;  /* 0x0000004305007c0c */ /* 0x000fe4000bf86270 */
[----:B------:R4:W-:Y:S01]  /*938e0*/  @P0 STG.E.U16 desc[UR48][R8.64], R10 ;  /* 0x0000000a08000986 */ /* 0x0009e2000c101530 */
[----:B------:R-:W-:Y:S01]  /*938f0*/  ISETP.LT.AND P0, PT, R53, UR56, !P5 ;  /* 0x0000003835007c0c */ /* 0x000fe2000ef01270 */
[----:B------:R-:W1:Y:S02]  /*93900*/  LDCU.64 UR56, c[0x0][0x398] ;  /* 0x00007300ff3877ac */ /* 0x000e640008000a00 */
[----:B0-----:R-:W3:Y:S01]  /*93910*/  LDL.LU R51, [R1+0x394] ;  /* 0x0003940001337983 */ /* 0x001ee20000300800 */
[----:B------:R-:W-:Y:S01]  /*93920*/  IMAD.WIDE R6, R4, 0x2, R22 ;  /* 0x0000000204067825 */ /* 0x000fe200078e0216 */
[----:B------:R-:W-:-:S04]  /*93930*/  PRMT R5, R52, 0x7632, R5 ;  /* 0x0000763234057816 */ /* 0x000fc80000000005 */
[----:B------:R0:W-:Y:S01]  /*93940*/  @P6 STG.E.U16 desc[UR48][R6.64], R52 ;  /* 0x0000003406006986 */ /* 0x0001e2000c101530 */
[----:B----4-:R-:W-:-:S03]  /*93950*/  IMAD.WIDE R8, R4, 0x2, R24 ;  /* 0x0000000204087825 */ /* 0x010fc600078e0218 */
[----:B0-----:R-:W4:Y:S01]  /*93960*/  LDL.LU R52, [R1+0x384] ;  /* 0x0003840001347983 */ /* 0x001f220000300800 */
[----:B------:R-:W-:-:S03]  /*93970*/  IMAD.WIDE R6, R4, 0x2, R26 ;  /* 0x0000000204067825 */ /* 0x000fc600078e021a */
[----:B------:R0:W-:Y:S04]  /*93980*/  @P3 STG.E.U16 desc[UR48][R8.64], R5 ;  /* 0x0000000508003986 */ /* 0x0001e8000c101530 */
[----:B--2---:R2:W-:Y:S01]  /*93990*/  @P0 STG.E.U16 desc[UR48][R6.64], R57 ;  /* 0x0000003906000986 */ /* 0x0045e2000c101530 */
[----:B0-----:R-:W-:-:S03]  /*939a0*/  PRMT R5, R57, 0x7632, R5 ;  /* 0x0000763239057816 */ /* 0x001fc60000000005 */
[----:B--2---:R-:W2:Y:S01]  /*939b0*/  LDL.LU R57, [R1+0x264] ;  /* 0x0002640001397983 */ /* 0x004ea20000300800 */
[----:B-1----:R-:W-:Y:S02]  /*939c0*/  ISETP.LT.AND P3, PT, R56, UR34, !P5 ;  /* 0x0000002238007c0c */ /* 0x002fe4000ef61270 */
        /* <DEDUP_REMOVED lines=51> */
[----:B------:R-:W-:Y:S01]  /*93d00*/  ISETP.LT.AND P4, PT, R61, UR8, !P4 ;  /* 0x000000083d007c0c */ /* 0x000fe2000e781270 */
[----:B------:R-:W1:Y:S01]  /*93d10*/  LDCU UR8, c[0x0][0x398] ;  /* 0x00007300ff0877ac */ /* 0x000e620008000800 */
        /* <DEDUP_REMOVED lines=11> */
[----:B------:R-:W-:Y:S01]  /*93dd0*/  ISETP.LT.AND P4, PT, R54, UR38, !P6 ;  /* 0x0000002636007c0c */ /* 0x000fe2000f781270 */
[----:B------:R-:W1:Y:S01]  /*93de0*/  LDCU UR38, c[0x0][0x398] ;  /* 0x00007300ff2677ac */ /* 0x000e620008000800 */
[----:B------:R-:W-:Y:S01]  /*93df0*/  ISETP.LT.AND P3, PT, R55, UR30, !P6 ;  /* 0x0000001e37007c0c */ /* 0x000fe2000f761270 */
[----:B------:R-:W1:Y:S01]  /*93e00*/  LDCU UR30, c[0x0][0x398] ;  /* 0x00007300ff1e77ac */ /* 0x000e620008000800 */
[C---:B0-----:R-:W-:Y:S01]  /*93e10*/  IMAD.WIDE R8, R4.reuse, 0x2, R20 ;  /* 0x0000000204087825 */ /* 0x041fe200078e0214 */
[----:B------:R-:W-:Y:S01]  /*93e20*/  PRMT R5, R51, 0x7632, R5 ;  /* 0x0000763233057816 */ /* 0x000fe20000000005 */
[----:B------:R0:W-:Y:S01]  /*93e30*/  @P0 STG.E.U16 desc[UR48][R6.64], R51 ;  /* 0x0000003306000986 */ /* 0x0001e2000c101530 */
[----:B------:R-:W-:Y:S01]  /*93e40*/  ISETP.LT.AND P0, PT, R53, UR72, !P6 ;  /* 0x0000004835007c0c */ /* 0x000fe2000f701270 */
[----:B------:R-:W1:Y:S02]  /*93e50*/  LDCU.64 UR72, c[0x0][0x398] ;  /* 0x00007300ff4877ac */ /* 0x000e640008000a00 */
[----:B------:R1:W-:Y:S04]  /*93e60*/  @P5 STG.E.U16 desc[UR48][R8.64], R5 ;  /* 0x0000000508005986 */ /* 0x0003e8000c101530 */
[----:B0-----:R-:W3:Y:S01]  /*93e70*/  LDL.LU R51, [R1+0x398] ;  /* 0x0003980001337983 */ /* 0x001ee20000300800 */
[----:B------:R-:W-:-:S04]  /*93e80*/  IMAD.WIDE R6, R4, 0x2, R22 ;  /* 0x0000000204067825 */ /* 0x000fc800078e0216 */
[----:B-1----:R-:W-:Y:S01]  /*93e90*/  IMAD.WIDE R8, R4, 0x2, R24 ;  /* 0x0000000204087825 */ /* 0x002fe200078e0218 */
[----:B----4-:R-:W-:Y:S01]  /*93ea0*/  PRMT R5, R52, 0x7632, R5 ;  /* 0x0000763234057816 */ /* 0x010fe20000000005 */
        /* <DEDUP_REMOVED lines=36> */
[----:B------:R-:W-:Y:S02]  /*940f0*/  PRMT R10, R51, 0x7632, R10 ;  /* 0x00007632330a7816 */ /* 0x000fe4000000000a */
[----:B------:R0:W-:Y:S02]  /*94100*/  @P4 STG.E.U16 desc[UR48][R6.64], R51 ;  /* 0x0000003306004986 */ /* 0x0001e4000c101530 */
[----:B------:R-:W-:Y:S02]  /*94110*/  ISETP.GE.AND P4, PT, R5, UR73, PT ;  /* 0x0000004905007c0c */ /* 0x000fe4000bf86270 */
[----:B------:R1:W-:Y:S01]  /*94120*/  @P0 STG.E.U16 desc[UR48][R8.64], R10 ;  /* 0x0000000a08000986 */ /* 0x0003e2000c101530 */
[----:B------:R-:W-:Y:S01]  /*94130*/  ISETP.LT.AND P0, PT, R53, UR66, !P3 ;  /* 0x0000004235007c0c */ /* 0x000fe2000df01270 */
[----:B------:R-:W1:Y:S01]  /*94140*/  LDCU.64 UR66, c[0x0][0x398] ;  /* 0x00007300ff4277ac */ /* 0x000e620008000a00 */
[----:B0-----:R-:W-:Y:S01]  /*94150*/  IMAD.WIDE R6, R4, 0x2, R22 ;  /* 0x0000000204067825 */ /* 0x001fe200078e0216 */
[----:B------:R-:W3:Y:S01]  /*94160*/  LDL.LU R51, [R1+0x27c] ;  /* 0x00027c0001337983 */ /* 0x000ee20000300800 */
[----:B----4-:R-:W-:-:S03]  /*94170*/  PRMT R5, R52, 0x7632, R5 ;  /* 0x0000763234057816 */ /* 0x010fc60000000005 */
        /* <DEDUP_REMOVED lines=38> */
[----:B------:R1:W-:Y:S01]  /*943e0*/  @P0 STG.E.U16 desc[UR48][R8.64], R5 ;  /* 0x0000000508000986 */ /* 0x0003e2000c101530 */
[----:B0-----:R-:W-:-:S03]  /*943f0*/  IMAD.WIDE R6, R4, 0x2, R22 ;  /* 0x0000000204067825 */ /* 0x001fc600078e0216 */
[----:B------:R-:W3:Y:S01]  /*94400*/  LDL.LU R51, [R1+0x39c] ;  /* 0x00039c0001337983 */ /* 0x000ee20000300800 */
[----:B----4-:R-:W-:-:S03]  /*94410*/  PRMT R10, R52, 0x7632, R10 ;  /* 0x00007632340a7816 */ /* 0x010fc6000000000a */
        /* <DEDUP_REMOVED lines=19> */
[----:B------:R-:W2:Y:S01]  /*94550*/  LDCU UR34, c[0x0][0x398] ;  /* 0x00007300ff2277ac */ /* 0x000ea20008000800 */
        /* <DEDUP_REMOVED lines=19> */
[----:B------:R-:W-:Y:S01]  /*94690*/  VIADD R9, R0, 0x40 ;  /* 0x0000004000097836 */ /* 0x000fe20000000000 */
[----:B------:R-:W1:Y:S01]  /*946a0*/  LDCU.64 UR56, c[0x0][0x398] ;  /* 0x00007300ff3877ac */ /* 0x000e620008000a00 */
[----:B------:R4:W-:Y:S01]  /*946b0*/  @P0 STG.E.U16 desc[UR48][R6.64], R8 ;  /* 0x0000000806000986 */ /* 0x0009e2000c101530 */
[----:B0-----:R-:W-:Y:S01]  /*946c0*/  IMAD.WIDE R4, R10, 0x2, R22 ;  /* 0x000000020a047825 */ /* 0x001fe200078e0216 */
[----:B----4-:R-:W-:-:S04]  /*946d0*/  PRMT R8, R52, 0x7632, R8 ;  /* 0x0000763234087816 */ /* 0x010fc80000000008 */
[----:B------:R0:W-:Y:S01]  /*946e0*/  @P4 STG.E.U16 desc[UR48][R4.64], R52 ;  /* 0x0000003404004986 */ /* 0x0001e2000c101530 */
[----:B------:R-:W-:-:S03]  /*946f0*/  IMAD.WIDE R6, R10, 0x2, R24 ;  /* 0x000000020a067825 */ /* 0x000fc600078e0218 */
[----:B0-----:R-:W4:Y:S01]  /*94700*/  LDL.LU R52, [R1+0x3a0] ;  /* 0x0003a00001347983 */ /* 0x001f220000300800 */
[----:B------:R-:W-:-:S03]  /*94710*/  IMAD.WIDE R4, R10, 0x2, R26 ;  /* 0x000000020a047825 */ /* 0x000fc600078e021a */
[----:B------:R0:W-:Y:S04]  /*94720*/  @P5 STG.E.U16 desc[UR48][R6.64], R8 ;  /* 0x0000000806005986 */ /* 0x0001e8000c101530 */
[----:B--2---:R2:W-:Y:S01]  /*94730*/  @P3 STG.E.U16 desc[UR48][R4.64], R57 ;  /* 0x0000003904003986 */ /* 0x0045e2000c101530 */
[----:B0-----:R-:W-:-:S03]  /*94740*/  PRMT R8, R57, 0x7632, R8 ;  /* 0x0000763239087816 */ /* 0x001fc60000000008 */
[----:B--2---:R-:W2:Y:S01]  /*94750*/  LDL.LU R57, [R1+0x310] ;  /* 0x0003100001397983 */ /* 0x004ea20000300800 */
[----:B------:R-:W-:Y:S02]  /*94760*/  ISETP.LT.AND P0, PT, R56, UR6, !P6 ;  /* 0x0000000638007c0c */ /* 0x000fe4000f701270 */
[----:B------:R-:W-:Y:S01]  /*94770*/  ISETP.LT.AND P4, PT, R58, UR34, !P6 ;  /* 0x000000223a007c0c */ /* 0x000fe2000f781270 */
[C---:B------:R-:W-:Y:S01]  /*94780*/  IMAD.WIDE R6, R10.reuse, 0x2, R44 ;  /* 0x000000020a067825 */ /* 0x040fe200078e022c */
[----:B------:R-:W0:Y:S03]  /*94790*/  LDCU UR34, c[0x0][0x398] ;  /* 0x00007300ff2277ac */ /* 0x000e260008000800 */
[----:B------:R-:W-:Y:S01]  /*947a0*/  IMAD.WIDE R4, R10, 0x2, R46 ;  /* 0x000000020a047825 */ /* 0x000fe200078e022e */
[----:B------:R-:W-:Y:S01]  /*947b0*/  ISETP.GE.AND P5, PT, R9, UR67, PT ;  /* 0x0000004309007c0c */ /* 0x000fe2000bfa6270 */
[----:B------:R-:W0:Y:S04]  /*947c0*/  LDCU UR6, c[0x0][0x398] ;  /* 0x00007300ff0677ac */ /* 0x000e280008000800 */
[----:B------:R0:W-:Y:S01]  /*947d0*/  @P0 STG.E.U16 desc[UR48][R6.64], R8 ;  /* 0x0000000806000986 */ /* 0x0001e2000c101530 */
[----:B------:R-:W-:Y:S01]  /*947e0*/  ISETP.LT.AND P6, PT, R61, UR36, !P6 ;  /* 0x000000243d007c0c */ /* 0x000fe2000f7c1270 */
[----:B------:R-:W2:Y:S01]  /*947f0*/  LDCU UR36, c[0x0][0x3b8] ;  /* 0x00007700ff2477ac */ /* 0x000ea20008000800 */
[----:B------:R-:W-:-:S02]  /*94800*/  ISETP.LT.AND P0, PT, R50, UR32, !P5 ;  /* 0x0000002032007c0c */ /* 0x000fc4000ef01270 */
[----:B-1----:R-:W-:Y:S01]  /*94810*/  ISETP.LT.AND P3, PT, R55, UR8, !P5 ;  /* 0x0000000837007c0c */ /* 0x002fe2000ef61270 */
[----:B------:R-:W1:Y:S01]  /*94820*/  LDCU UR8, c[0x0][0x398] ;  /* 0x00007300ff0877ac */ /* 0x000e620008000800 */
[----:B------:R-:W1:Y:S01]  /*94830*/  LDCU UR32, c[0x0][0x398] ;  /* 0x00007300ff2077ac */ /* 0x000e620008000800 */
[----:B0-----:R-:W-:Y:S01]  /*94840*/  IMAD.WIDE R6, R10, 0x2, R48 ;  /* 0x000000020a067825 */ /* 0x001fe200078e0230 */
[----:B---3--:R0:W-:Y:S02]  /*94850*/  @P4 STG.E.U16 desc[UR48][R4.64], R60 ;  /* 0x0000003c04004986 */ /* 0x0081e4000c101530 */
[----:B0-----:R-:W-:Y:S02]  /*94860*/  PRMT R4, R60, 0x7632, R4 ;  /* 0x000076323c047816 */ /* 0x001fe40000000004 */
[----:B------:R-:W3:Y:S01]  /*94870*/  LDL.LU R60, [R1+0x3c0] ;  /* 0x0003c000013c7983 */ /* 0x000ee20000300800 */
[----:B------:R-:W-:Y:S01]  /*94880*/  ISETP.LT.AND P4, PT, R59, UR30, !P5 ;  /* 0x0000001e3b007c0c */ /* 0x000fe2000ef81270 */
[----:B------:R-:W-:Y:S01]  /*94890*/  VIADD R5, R10, UR38 ;  /* 0x000000260a057c36 */ /* 0x000fe20008000000 */
[----:B------:R-:W0:Y:S01]  /*948a0*/  LDCU UR30, c[0x0][0x398] ;  /* 0x00007300ff1e77ac */ /* 0x000e220008000800 */
[----:B------:R-:W3:Y:S04]  /*948b0*/  LDL.LU R51, [R1+0x3b0] ;  /* 0x0003b00001337983 */ /* 0x000ee80000300800 */
[----:B------:R1:W-:Y:S01]  /*948c0*/  @P6 STG.E.U16 desc[UR48][R6.64], R4 ;  /* 0x0000000406006986 */ /* 0x0003e2000c101530 */
[----:B------:R-:W-:Y:S01]  /*948d0*/  ISETP.LT.AND P6, PT, R54, UR34, !P5 ;  /* 0x0000002236007c0c */ /* 0x000fe2000efc1270 */
[C---:B------:R-:W-:Y:S01]  /*948e0*/  IMAD.WIDE R8, R5.reuse, 0x2, R20 ;  /* 0x0000000205087825 */ /* 0x040fe200078e0214 */
[----:B------:R-:W0:Y:S01]  /*948f0*/  LDCU UR34, c[0x0][0x398] ;  /* 0x00007300ff2277ac */ /* 0x000e220008000800 */
[----:B------:R-:W0:Y:S02]  /*94900*/  LDCU UR38, c[0x0][0x398] ;  /* 0x00007300ff2677ac */ /* 0x000e240008000800 */
[----:B-1----:R-:W-:-:S04]  /*94910*/  IMAD.WIDE R6, R5, 0x2, R2 ;  /* 0x0000000205067825 */ /* 0x002fc800078e0202 */
[----:B------:R-:W-:Y:S01]  /*94920*/  VIADD R4, R0, 0x41 ;  /* 0x0000004100047836 */ /* 0x000fe20000000000 */
[----:B----4-:R-:W-:Y:S01]  /*94930*/  PRMT R10, R52, 0x7632, R10 ;  /* 0x00007632340a7816 */ /* 0x010fe2000000000a */
[----:B------:R1:W-:Y:S03]  /*94940*/  @P4 STG.E.U16 desc[UR48][R6.64], R52 ;  /* 0x0000003406004986 */ /* 0x0003e6000c101530 */
[----:B------:R-:W-:Y:S01]  /*94950*/  ISETP.GE.AND P4, PT, R4, UR57, PT ;  /* 0x0000003904007c0c */ /* 0x000fe2000bf86270 */
[----:B-1----:R-:W4:Y:S01]  /*94960*/  LDL.LU R52, [R1+0x410] ;  /* 0x0004100001347983 */ /* 0x002f220000300800 */
[----:B------:R-:W-:-:S03]  /*94970*/  IMAD.WIDE R6, R5, 0x2, R22 ;  /* 0x0000000205067825 */ /* 0x000fc600078e0216 */
[----:B------:R-:W-:Y:S01]  /*94980*/  @P0 STG.E.U16 desc[UR48][R8.64], R10 ;  /* 0x0000000a08000986 */ /* 0x000fe2000c101530 */
[----:B--2---:R-:W-:-:S03]  /*94990*/  PRMT R4, R57, 0x7632, R4 ;  /* 0x0000763239047816 */ /* 0x004fc60000000004 */
[----:B------:R1:W-:Y:S04]  /*949a0*/  @P6 STG.E.U16 desc[UR48][R6.64], R57 ;  /* 0x0000003906006986 */ /* 0x0003e8000c101530 */
[----:B-1----:R-:W2:Y:S01]  /*949b0*/  LDL.LU R57, [R1+0x3d0] ;  /* 0x0003d00001397983 */ /* 0x002ea20000300800 */
[----:B------:R-:W-:Y:S01]  /*949c0*/  ISETP.LT.AND P0, PT, R53, UR72, !P5 ;  /* 0x0000004835007c0c */ /* 0x000fe2000ef01270 */
[----:B------:R-:W-:-:S04]  /*949d0*/  IMAD.WIDE R8, R5, 0x2, R24 ;  /* 0x0000000205087825 */ /* 0x000fc800078e0218 */
[----:B------:R-:W-:Y:S01]  /*949e0*/  IMAD.WIDE R6, R5, 0x2, R26 ;  /* 0x0000000205067825 */ /* 0x000fe200078e021a */
[----:B------:R1:W-:Y:S01]  /*949f0*/  @P3 STG.E.U16 desc[UR48][R8.64], R4 ;  /* 0x0000000408003986 */ /* 0x0003e2000c101530 */
[----:B0-----:R-:W-:Y:S01]  /*94a00*/  ISETP.LT.AND P6, PT, R56, UR30, !P5 ;  /* 0x0000001e38007c0c */ /* 0x001fe2000efc1270 */
[----:B------:R-:W0:Y:S01]  /*94a10*/  LDCU UR30, c[0x0][0x398] ;  /* 0x00007300ff1e77ac */ /* 0x000e220008000800 */
[----:B------:R-:W-:Y:S02]  /*94a20*/  ISETP.LT.AND P3, PT, R61, UR8, !P5 ;  /* 0x000000083d007c0c */ /* 0x000fe4000ef61270 */
[----:B------:R-:W-:Y:S01]  /*94a30*/  ISETP.LT.AND P5, PT, R58, UR32, !P5 ;  /* 0x000000203a007c0c */ /* 0x000fe2000efa1270 */
[----:B------:R-:W0:Y:S01]  /*94a40*/  LDCU UR32, c[0x0][0x398] ;  /* 0x00007300ff2077ac */ /* 0x000e220008000800 */
[----:B------:R-:W0:Y:S01]  /*94a50*/  LDCU UR8, c[0x0][0x398] ;  /* 0x00007300ff0877ac */ /* 0x000e220008000800 */
[C---:B-1----:R-:W-:Y:S01]  /*94a60*/  IMAD.WIDE R8, R5.reuse, 0x2, R44 ;  /* 0x0000000205087825 */ /* 0x042fe200078e022c */
[----:B------:R-:W1:Y:S01]  /*94a70*/  LDCU.64 UR72, c[0x0][0x398] ;  /* 0x00007300ff4877ac */ /* 0x000e620008000a00 */
[----:B---3--:R-:W-:Y:S01]  /*94a80*/  PRMT R4, R60, 0x7632, R4 ;  /* 0x000076323c047816 */ /* 0x008fe20000000004 */
[----:B------:R3:W-:Y:S04]  /*94a90*/  @P0 STG.E.U16 desc[UR48][R6.64], R60 ;  /* 0x0000003c06000986 */ /* 0x0007e8000c101530 */
[----:B---3--:R-:W3:Y:S01]  /*94aa0*/  LDL.LU R60, [R1+0x3f0] ;  /* 0x0003f000013c7983 */ /* 0x008ee20000300800 */
[----:B------:R-:W-:Y:S01]  /*94ab0*/  IMAD.WIDE R6, R5, 0x2, R46 ;  /* 0x0000000205067825 */ /* 0x000fe200078e022e */
[----:B------:R-:W-:Y:S01]  /*94ac0*/  ISETP.LT.AND P0, PT, R59, UR34, !P4 ;  /* 0x000000223b007c0c */ /* 0x000fe2000e701270 */
[----:B------:R-:W0:Y:S01]  /*94ad0*/  LDCU UR34, c[0x0][0x398] ;  /* 0x00007300ff2277ac */ /* 0x000e220008000800 */
[----:B------:R1:W-:Y:S04]  /*94ae0*/  @P6 STG.E.U16 desc[UR48][R8.64], R4 ;  /* 0x0000000408006986 */ /* 0x0003e8000c101530 */
[----:B------:R0:W-:Y:S01]  /*94af0*/  @P5 STG.E.U16 desc[UR48][R6.64], R51 ;  /* 0x0000003306005986 */ /* 0x0001e2000c101530 */
[----:B-1----:R-:W-:-:S02]  /*94b00*/  VIADD R4, R5, UR36 ;  /* 0x0000002405047c36 */ /* 0x002fc40008000000 */
[----:B------:R-:W-:Y:S01]  /*94b10*/  IMAD.WIDE R8, R5, 0x2, R48 ;  /* 0x0000000205087825 */ /* 0x000fe200078e0230 */
[----:B------:R-:W-:Y:S01]  /*94b20*/  PRMT R5, R51, 0x7632, R5 ;  /* 0x0000763233057816 */ /* 0x000fe20000000005 */
[----:B------:R-:W1:Y:S01]  /*94b30*/  LDCU UR36, c[0x0][0x398] ;  /* 0x00007300ff2477ac */ /* 0x000e620008000800 */
[----:B0-----:R-:W3:Y:S01]  /*94b40*/  LDL.LU R51, [R1+0x300] ;  /* 0x0003000001337983 */ /* 0x001ee20000300800 */
[----:B------:R-:W-:Y:S01]  /*94b50*/  IMAD.WIDE R10, R4, 0x2, R2 ;  /* 0x00000002040a7825 */ /* 0x000fe200078e0202 */
[----:B------:R-:W-:Y:S01]  /*94b60*/  ISETP.LT.AND P6, PT, R50, UR30, !P4 ;  /* 0x0000001e32007c0c */ /* 0x000fe2000e7c1270 */
[----:B------:R-:W0:Y:S01]  /*94b70*/  LDCU UR30, c[0x0][0x398] ;  /* 0x00007300ff1e77ac */ /* 0x000e220008000800 */
[----:B------:R0:W-:Y:S01]  /*94b80*/  @P3 STG.E.U16 desc[UR48][R8.64], R5 ;  /* 0x0000000508003986 */ /* 0x0001e2000c101530 */
[----:B------:R-:W-:Y:S02]  /*94b90*/  ISETP.LT.AND P3, PT, R54, UR32, !P4 ;  /* 0x0000002036007c0c */ /* 0x000fe4000e761270 */
[----:B----4-:R-:W-:Y:S01]  /*94ba0*/  PRMT R12, R52, 0x7632, R12 ;  /* 0x00007632340c7816 */ /* 0x010fe2000000000c */
[----:B------:R4:W-:Y:S01]  /*94bb0*/  @P0 STG.E.U16 desc[UR48][R10.64], R52 ;  /* 0x000000340a000986 */ /* 0x0009e2000c101530 */
[C---:B0-----:R-:W-:Y:S01]  /*94bc0*/  IMAD.WIDE R8, R4.reuse, 0x2, R20 ;  /* 0x0000000204087825 */ /* 0x041fe200078e0214 */
[----:B------:R-:W-:Y:S01]  /*94bd0*/  ISETP.LT.AND P5, PT, R55, UR8, !P4 ;  /* 0x0000000837007c0c */ /* 0x000fe2000e7a1270 */
[----:B------:R-:W0:Y:S02]  /*94be0*/  LDCU UR8, c[0x0][0x3b8] ;  /* 0x00007700ff0877ac */ /* 0x000e240008000800 */
[C---:B------:R-:W-:Y:S01]  /*94bf0*/  IMAD.WIDE R6, R4.reuse, 0x2, R24 ;  /* 0x0000000204067825 */ /* 0x040fe200078e0218 */
[----:B------:R-:W0:Y:S01]  /*94c00*/  LDCU UR32, c[0x0][0x398] ;  /* 0x00007300ff2077ac */ /* 0x000e220008000800 */
[----:B----4-:R-:W4:Y:S02]  /*94c10*/  LDL.LU R52, [R1+0x3a4] ;  /* 0x0003a40001347983 */ /* 0x010f240000300800 */
[----:B------:R-:W-:-:S02]  /*94c20*/  IMAD.WIDE R10, R4, 0x2, R22 ;  /* 0x00000002040a7825 */ /* 0x000fc400078e0216 */
[----:B------:R-:W-:Y:S01]  /*94c30*/  @P6 STG.E.U16 desc[UR48][R8.64], R12 ;  /* 0x0000000c08006986 */ /* 0x000fe2000c101530 */
[----:B--2---:R-:W-:-:S03]  /*94c40*/  PRMT R5, R57, 0x7632, R5 ;  /* 0x0000763239057816 */ /* 0x004fc60000000005 */
[----:B------:R2:W-:Y:S04]  /*94c50*/  @P3 STG.E.U16 desc[UR48][R10.64], R57 ;  /* 0x000000390a003986 */ /* 0x0005e8000c101530 */
[----:B--2---:R-:W2:Y:S01]  /*94c60*/  LDL.LU R57, [R1+0x314] ;  /* 0x0003140001397983 */ /* 0x004ea20000300800 */
[----:B------:R-:W-:Y:S01]  /*94c70*/  ISETP.LT.AND P0, PT, R53, UR76, !P4 ;  /* 0x0000004c35007c0c */ /* 0x000fe2000e701270 */
[----:B------:R-:W-:Y:S02]  /*94c80*/  IMAD.WIDE R8, R4, 0x2, R26 ;  /* 0x0000000204087825 */ /* 0x000fe400078e021a */
[----:B------:R0:W-:Y:S01]  /*94c90*/  @P5 STG.E.U16 desc[UR48][R6.64], R5 ;  /* 0x0000000506005986 */ /* 0x0001e2000c101530 */
[----:B-1----:R-:W-:Y:S02]  /*94ca0*/  ISETP.LT.AND P3, PT, R56, UR36, !P4 ;  /* 0x0000002438007c0c */ /* 0x002fe4000e761270 */
[----:B------:R-:W-:Y:S01]  /*94cb0*/  ISETP.LT.AND P6, PT, R61, UR38, !P4 ;  /* 0x000000263d007c0c */ /* 0x000fe2000e7c1270 */
[----:B------:R-:W-:Y:S01]  /*94cc0*/  IMAD.WIDE R10, R4, 0x2, R44 ;  /* 0x00000002040a7825 */ /* 0x000fe200078e022c */
[----:B------:R-:W-:Y:S01]  /*94cd0*/  ISETP.LT.AND P5, PT, R58, UR30, !P4 ;  /* 0x0000001e3a007c0c */ /* 0x000fe2000e7a1270 */
[----:B------:R-:W1:Y:S01]  /*94ce0*/  LDCU UR30, c[0x0][0x398] ;  /* 0x00007300ff1e77ac */ /* 0x000e620008000800 */
[----:B------:R-:W-:Y:S01]  /*94cf0*/  ISETP.LT.AND P4, PT, R59, UR40, !P2 ;  /* 0x000000283b007c0c */ /* 0x000fe2000d781270 */
[----:B------:R-:W1:Y:S01]  /*94d00*/  LDCU UR36, c[0x0][0x398] ;  /* 0x00007300ff2477ac */ /* 0x000e620008000800 */
[----:B0-----:R-:W-:Y:S01]  /*94d10*/  IMAD.WIDE R6, R4, 0x2, R48 ;  /* 0x0000000204067825 */ /* 0x001fe200078e0230 */
[----:B---3--:R0:W-:Y:S01]  /*94d20*/  @P0 STG.E.U16 desc[UR48][R8.64], R60 ;  /* 0x0000003c08000986 */ /* 0x0081e2000c101530 */
[----:B------:R-:W-:-:S03]  /*94d30*/  PRMT R5, R60, 0x7632, R5 ;  /* 0x000076323c057816 */ /* 0x000fc60000000005 */
[----:B0-----:R-:W3:Y:S01]  /*94d40*/  LDL.LU R60, [R1+0x3c4] ;  /* 0x0003c400013c7983 */ /* 0x001ee20000300800 */
[----:B------:R-:W-:-:S03]  /*94d50*/  IMAD.WIDE R8, R4, 0x2, R46 ;  /* 0x0000000204087825 */ /* 0x000fc600078e022e */
[----:B------:R-:W3:Y:S01]  /*94d60*/  LDL.LU R18, [R1+0x3b4] ;  /* 0x0003b40001127983 */ /* 0x000ee20000300800 */
[----:B------:R-:W-:Y:S01]  /*94d70*/  VIADD R4, R4, UR8 ;  /* 0x0000000804047c36 */ /* 0x000fe20008000000 */
[----:B------:R-:W-:Y:S02]  /*94d80*/  PRMT R12, R51, 0x7632, R12 ;  /* 0x00007632330c7816 */ /* 0x000fe4000000000c */
[----:B------:R-:W-:Y:S01]  /*94d90*/  @P3 STG.E.U16 desc[UR48][R10.64], R5 ;  /* 0x000000050a003986 */ /* 0x000fe2000c101530 */
[----:B------:R-:W-:Y:S01]  /*94da0*/  ISETP.LT.AND P0, PT, R50, UR34, !P2 ;  /* 0x0000002232007c0c */ /* 0x000fe2000d701270 */
[----:B------:R-:W0:Y:S02]  /*94db0*/  LDCU UR8, c[0x0][0x398] ;  /* 0x00007300ff0877ac */ /* 0x000e240008000800 */
[----:B------:R0:W-:Y:S01]  /*94dc0*/  @P5 STG.E.U16 desc[UR48][R8.64], R51 ;  /* 0x0000003308005986 */ /* 0x0001e2000c101530 */
[----:B-1----:R-:W-:Y:S01]  /*94dd0*/  ISETP.LT.AND P3, PT, R54, UR30, !P2 ;  /* 0x0000001e36007c0c */ /* 0x002fe2000d761270 */
[----:B------:R-:W1:Y:S02]  /*94de0*/  LDCU UR30, c[0x0][0x398] ;  /* 0x00007300ff1e77ac */ /* 0x000e640008000800 */
[----:B------:R0:W-:Y:S01]  /*94df0*/  @P6 STG.E.U16 desc[UR48][R6.64], R12 ;  /* 0x0000000c06006986 */ /* 0x0001e2000c101530 */
[----:B------:R-:W1:Y:S03]  /*94e00*/  LDCU UR34, c[0x0][0x398] ;  /* 0x00007300ff2277ac */ /* 0x000e660008000800 */
[----:B0-----:R-:W3:Y:S01]  /*94e10*/  LDL.LU R51, [R1+0x414] ;  /* 0x0004140001337983 */ /* 0x001ee20000300800 */
[----:B------:R-:W-:-:S04]  /*94e20*/  IMAD.WIDE R6, R4, 0x2, R2 ;  /* 0x0000000204067825 */ /* 0x000fc800078e0202 */
[----:B------:R-:W-:Y:S01]  /*94e30*/  IMAD.WIDE R8, R4, 0x2, R20 ;  /* 0x0000000204087825 */ /* 0x000fe200078e0214 */
[----:B----4-:R-:W-:Y:S01]  /*94e40*/  PRMT R5, R52, 0x7632, R5 ;  /* 0x0000763234057816 */ /* 0x010fe20000000005 */
[----:B------:R0:W-:Y:S04]  /*94e50*/  @P4 STG.E.U16 desc[UR48][R6.64], R52 ;  /* 0x0000003406004986 */ /* 0x0001e8000c101530 */
[----:B0-----:R-:W4:Y:S01]  /*94e60*/  LDL.LU R52, [R1+0x3d4] ;  /* 0x0003d40001347983 */ /* 0x001f220000300800 */
[----:B------:R-:W-:-:S03]  /*94e70*/  IMAD.WIDE R6, R4, 0x2, R22 ;  /* 0x0000000204067825 */ /* 0x000fc600078e0216 */
[----:B------:R-:W-:Y:S01]  /*94e80*/  @P0 STG.E.U16 desc[UR48][R8.64], R5 ;  /* 0x0000000508000986 */ /* 0x000fe2000c101530 */
[----:B--2---:R-:W-:-:S03]  /*94e90*/  PRMT R10, R57, 0x7632, R10 ;  /* 0x00007632390a7816 */ /* 0x004fc6000000000a */
[----:B------:R0:W-:Y:S04]  /*94ea0*/  @P3 STG.E.U16 desc[UR48][R6.64], R57 ;  /* 0x0000003906003986 */ /* 0x0001e8000c101530 */
[----:B0-----:R-:W2:Y:S01]  /*94eb0*/  LDL.LU R57, [R1+0x3f4] ;  /* 0x0003f40001397983 */ /* 0x001ea20000300800 */
[----:B------:R-:W-:Y:S02]  /*94ec0*/  ISETP.LT.AND P6, PT, R55, UR36, !P2 ;  /* 0x0000002437007c0c */ /* 0x000fe4000d7c1270 */
[----:B------:R-:W-:Y:S01]  /*94ed0*/  ISETP.LT.AND P5, PT, R53, UR66, !P2 ;  /* 0x0000004235007c0c */ /* 0x000fe2000d7a1270 */
[----:B------:R-:W-:Y:S01]  /*94ee0*/  VIADD R5, R0, 0x43 ;  /* 0x0000004300057836 */ /* 0x000fe20000000000 */
[----:B------:R-:W-:Y:S01]  /*94ef0*/  ISETP.LT.AND P4, PT, R56, UR32, !P2 ;  /* 0x0000002038007c0c */ /* 0x000fe2000d781270 */
[C---:B------:R-:W-:Y:S01]  /*94f00*/  IMAD.WIDE R8, R4.reuse, 0x2, R24 ;  /* 0x0000000204087825 */ /* 0x040fe200078e0218 */
[----:B------:R-:W0:Y:S03]  /*94f10*/  LDCU UR32, c[0x0][0x3b8] ;  /* 0x00007700ff2077ac */ /* 0x000e260008000800 */
[----:B------:R-:W-:Y:S01]  /*94f20*/  IMAD.WIDE R6, R4, 0x2, R26 ;  /* 0x0000000204067825 */ /* 0x000fe200078e021a */
[----:B------:R-:W-:Y:S01]  /*94f30*/  ISETP.GE.AND P0, PT, R5, UR73, PT ;  /* 0x0000004905007c0c */ /* 0x000fe2000bf06270 */
[----:B------:R-:W0:Y:S02]  /*94f40*/  LDCU.64 UR66, c[0x0][0x398] ;  /* 0x00007300ff4277ac */ /* 0x000e240008000a00 */
[----:B------:R0:W-:Y:S01]  /*94f50*/  @P6 STG.E.U16 desc[UR48][R8.64], R10 ;  /* 0x0000000a08006986 */ /* 0x0001e2000c101530 */
[----:B-1----:R-:W-:Y:S01]  /*94f60*/  ISETP.LT.AND P3, PT, R58, UR30, !P2 ;  /* 0x0000001e3a007c0c */ /* 0x002fe2000d761270 */
        /* <DEDUP_REMOVED lines=13> */
[----:B------:R-:W-:Y:S02]  /*95040*/  ISETP.LT.AND P4, PT, R59, UR34, !P0 ;  /* 0x000000223b007c0c */ /* 0x000fe4000c781270 */
[----:B------:R-:W-:Y:S01]  /*95050*/  PRMT R10, R18, 0x7632, R10 ;  /* 0x00007632120a7816 */ /* 0x000fe2000000000a */
[----:B------:R1:W-:Y:S01]  /*95060*/  @P3 STG.E.U16 desc[UR48][R6.64], R18 ;  /* 0x0000001206003986 */ /* 0x0003e2000c101530 */
[----:B------:R-:W-:Y:S01]  /*95070*/  ISETP.LT.AND P5, PT, R54, UR5, !P0 ;  /* 0x0000000536007c0c */ /* 0x000fe2000c7a1270 */
[----:B------:R-:W2:Y:S01]  /*95080*/  LDCU UR5, c[0x0][0x398] ;  /* 0x00007300ff0577ac */ /* 0x000ea20008000800 */
[----:B0-----:R-:W-:Y:S02]  /*95090*/  VIADD R5, R0, 0x44 ;  /* 0x0000004400057836 */ /* 0x001fe40000000000 */
[----:B------:R-:W-:Y:S01]  /*950a0*/  IMAD.WIDE R8, R4, 0x2, R48 ;  /* 0x0000000204087825 */ /* 0x000fe200078e0230 */
[----:B-1----:R-:W3:Y:S02]  /*950b0*/  LDL.LU R18, [R1+0x3a8] ;  /* 0x0003a80001127983 */ /* 0x002ee40000300800 */
[----:B------:R-:W-:Y:S01]  /*950c0*/  ISETP.GE.AND P3, PT, R5, UR67, PT ;  /* 0x0000004305007c0c */ /* 0x000fe2000bf66270 */
[----:B------:R-:W-:Y:S01]  /*950d0*/  IMAD.WIDE R4, R12, 0x2, R2 ;  /* 0x000000020c047825 */ /* 0x000fe200078e0202 */
[----:B------:R0:W-:Y:S01]  /*950e0*/  @P2 STG.E.U16 desc[UR48][R8.64], R10 ;  /* 0x0000000a08002986 */ /* 0x0001e2000c101530 */
[----:B------:R-:W-:-:S02]  /*950f0*/  ISETP.LT.AND P2, PT, R55, UR30, !P0 ;  /* 0x0000001e37007c0c */ /* 0x000fc4000c741270 */
[C---:B------:R-:W-:Y:S01]  /*95100*/  IMAD.WIDE R6, R12.reuse, 0x2, R20 ;  /* 0x000000020c067825 */ /* 0x040fe200078e0214 */
[----:B------:R-:W1:Y:S01]  /*95110*/  LDCU UR30, c[0x0][0x398] ;  /* 0x00007300ff1e77ac */ /* 0x000e620008000800 */
[----:B------:R1:W-:Y:S01]  /*95120*/  @P4 STG.E.U16 desc[UR48][R4.64], R51 ;  /* 0x0000003304004986 */ /* 0x0003e2000c101530 */
[----:B0-----:R-:W-:Y:S01]  /*95130*/  PRMT R10, R51, 0x7632, R10 ;  /* 0x00007632330a7816 */ /* 0x001fe2000000000a */
[----:B------:R-:W-:-:S04]  /*95140*/  IMAD.WIDE R8, R12, 0x2, R22 ;  /* 0x000000020c087825 */ /* 0x000fc800078e0216 */
[----:B------:R4:W-:Y:S01]  /*95150*/  @P6 STG.E.U16 desc[UR48][R6.64], R10 ;  /* 0x0000000a06006986 */ /* 0x0009e2000c101530 */
[----:B------:R-:W-:Y:S01]  /*95160*/  ISETP.LT.AND P6, PT, R53, UR56, !P0 ;  /* 0x0000003835007c0c */ /* 0x000fe2000c7c1270 */
[----:B-1----:R-:W-:Y:S01]  /*95170*/  IMAD.WIDE R4, R12, 0x2, R24 ;  /* 0x000000020c047825 */ /* 0x002fe200078e0218 */
[----:B--2---:R-:W-:Y:S02]  /*95180*/  PRMT R13, R57, 0x7632, R13 ;  /* 0x00007632390d7816 */ /* 0x004fe4000000000d */
[----:B----4-:R-:W-:Y:S01]  /*95190*/  PRMT R6, R52, 0x7632, R6 ;  /* 0x0000763234067816 */ /* 0x010fe20000000006 */
[----:B------:R0:W-:Y:S01]  /*951a0*/  @P5 STG.E.U16 desc[UR48][R8.64], R52 ;  /* 0x0000003408005986 */ /* 0x0001e2000c101530 */
[----:B------:R-:W-:Y:S01]  /*951b0*/  ISETP.LT.AND P4, PT, R58, UR10, !P0 ;  /* 0x0000000a3a007c0c */ /* 0x000fe2000c781270 */
[----:B------:R-:W-:Y:S01]  /*951c0*/  IMAD.WIDE R10, R12, 0x2, R48 ;  /* 0x000000020c0a7825 */ /* 0x000fe200078e0230 */
[----:B------:R-:W1:Y:S01]  /*951d0*/  LDCU.64 UR56, c[0x0][0x398] ;  /* 0x00007300ff3877ac */ /* 0x000e620008000a00 */
[----:B------:R2:W-:Y:S04]  /*951e0*/  @P2 STG.E.U16 desc[UR48][R4.64], R6 ;  /* 0x0000000604002986 */ /* 0x0005e8000c101530 */
[----:B0-----:R-:W4:Y:S01]  /*951f0*/  LDL.LU R52, [R1+0x318] ;  /* 0x0003180001347983 */ /* 0x001f220000300800 */
[----:B------:R-:W-:Y:S01]  /*95200*/  ISETP.LT.AND P5, PT, R56, UR8, !P0 ;  /* 0x0000000838007c0c */ /* 0x000fe2000c7a1270 */
[C---:B------:R-:W-:Y:S01]  /*95210*/  IMAD.WIDE R8, R12.reuse, 0x2, R46 ;  /* 0x000000020c087825 */ /* 0x040fe200078e022e */
[----:B------:R-:W0:Y:S03]  /*95220*/  LDCU UR8, c[0x0][0x3b8] ;  /* 0x00007700ff0877ac */ /* 0x000e260008000800 */
[C---:B--2---:R-:W-:Y:S01]  /*95230*/  IMAD.WIDE R4, R12.reuse, 0x2, R26 ;  /* 0x000000020c047825 */ /* 0x044fe200078e021a */
[----:B------:R-:W2:Y:S04]  /*95240*/  LDCU UR10, c[0x0][0x398] ;  /* 0x00007300ff0a77ac */ /* 0x000ea80008000800 */
[----:B------:R0:W-:Y:S04]  /*95250*/  @P6 STG.E.U16 desc[UR48][R4.64], R57 ;  /* 0x0000003904006986 */ /* 0x0001e8000c101530 */
[----:B0-----:R-:W2:Y:S01]  /*95260*/  LDL.LU R57, [R1+0x3c8] ;  /* 0x0003c80001397983 */ /* 0x001ea20000300800 */
[----:B------:R-:W-:-:S03]  /*95270*/  IMAD.WIDE R6, R12, 0x2, R44 ;  /* 0x000000020c067825 */ /* 0x000fc600078e022c */
[----:B------:R-:W2:Y:S04]  /*95280*/  LDL.LU R51, [R1+0x3b8] ;  /* 0x0003b80001337983 */ /* 0x000ea80000300800 */
[----:B------:R-:W-:Y:S01]  /*95290*/  @P5 STG.E.U16 desc[UR48][R6.64], R13 ;  /* 0x0000000d06005986 */ /* 0x000fe2000c101530 */
[----:B------:R-:W-:Y:S01]  /*952a0*/  ISETP.LT.AND P0, PT, R61, UR12, !P0 ;  /* 0x0000000c3d007c0c */ /* 0x000fe2000c701270 */
[----:B------:R-:W0:Y:S01]  /*952b0*/  LDCU UR12, c[0x0][0x398] ;  /* 0x00007300ff0c77ac */ /* 0x000e220008000800 */
[----:B------:R-:W-:Y:S02]  /*952c0*/  ISETP.LT.AND P2, PT, R50, UR30, !P3 ;  /* 0x0000001e32007c0c */ /* 0x000fe4000df41270 */
[----:B------:R-:W-:Y:S01]  /*952d0*/  ISETP.LT.AND P5, PT, R54, UR5, !P3 ;  /* 0x0000000536007c0c */ /* 0x000fe2000dfa1270 */
[----:B------:R-:W0:Y:S01]  /*952e0*/  LDCU UR5, c[0x0][0x3b8] ;  /* 0x00007700ff0577ac */ /* 0x000e220008000800 */
[----:B------:R-:W-:Y:S01]  /*952f0*/  ISETP.LT.AND P6, PT, R55, UR14, !P3 ;  /* 0x0000000e37007c0c */ /* 0x000fe2000dfc1270 */
[----:B------:R-:W0:Y:S01]  /*95300*/  LDCU UR14, c[0x0][0x398] ;  /* 0x00007300ff0e77ac */ /* 0x000e220008000800 */
[----:B---3--:R-:W-:Y:S01]  /*95310*/  PRMT R14, R60, 0x7632, R14 ;  /* 0x000076323c0e7816 */ /* 0x008fe2000000000e */
[----:B------:R3:W-:Y:S04]  /*95320*/  @P4 STG.E.U16 desc[UR48][R8.64], R60 ;  /* 0x0000003c08004986 */ /* 0x0007e8000c101530 */
[----:B---3--:R-:W3:Y:S04]  /*95330*/  LDL.LU R60, [R1+0x418] ;  /* 0x00041800013c7983 */ /* 0x008ee80000300800 */
[----:B------:R0:W-:Y:S01]  /*95340*/  @P0 STG.E.U16 desc[UR48][R10.64], R14 ;  /* 0x0000000e0a000986 */ /* 0x0001e2000c101530 */
[----:B------:R-:W-:-:S02]  /*95350*/  ISETP.LT.AND P0, PT, R59, UR32, !P3 ;  /* 0x000000203b007c0c */ /* 0x000fc4000df01270 */
[----:B------:R-:W-:Y:S01]  /*95360*/  PRMT R9, R18, 0x7632, R9 ;  /* 0x0000763212097816 */ /* 0x000fe20000000009 */
[----:B0-----:R-:W-:Y:S01]  /*95370*/  VIADD R10, R12, UR8 ;  /* 0x000000080c0a7c36 */ /* 0x001fe20008000000 */
[----:B------:R-:W-:Y:S01]  /*95380*/  ISETP.LT.AND P4, PT, R53, UR74, !P3 ;  /* 0x0000004a35007c0c */ /* 0x000fe2000df81270 */
[----:B------:R-:W-:Y:S01]  /*95390*/  VIADD R8, R0, 0x45 ;  /* 0x0000004500087836 */ /* 0x000fe20000000000 */
[----:B------:R-:W0:Y:S01]  /*953a0*/  LDCU.64 UR74, c[0x0][0x398] ;  /* 0x00007300ff4a77ac */ /* 0x000e220008000a00 */
[C---:B------:R-:W-:Y:S01]  /*953b0*/  IMAD.WIDE R4, R10.reuse, 0x2, R2 ;  /* 0x000000020a047825 */ /* 0x040fe200078e0202 */
[----:B------:R-:W0:Y:S03]  /*953c0*/  LDCU UR8, c[0x0][0x398] ;  /* 0x00007300ff0877ac */ /* 0x000e260008000800 */
[----:B------:R-:W-:Y:S02]  /*953d0*/  IMAD.WIDE R6, R10, 0x2, R20 ;  /* 0x000000020a067825 */ /* 0x000fe400078e0214 */
[----:B------:R0:W-:Y:S01]  /*953e0*/  @P0 STG.E.U16 desc[UR48][R4.64], R18 ;  /* 0x0000001204000986 */ /* 0x0001e2000c101530 */
[----:B-1----:R-:W-:-:S03]  /*953f0*/  ISETP.GE.AND P0, PT, R8, UR57, PT ;  /* 0x0000003908007c0c */ /* 0x002fc6000bf06270 */
[----:B------:R1:W-:Y:S01]  /*95400*/  @P2 STG.E.U16 desc[UR48][R6.64], R9 ;  /* 0x0000000906002986 */ /* 0x0003e2000c101530 */
[----:B0-----:R-:W-:-:S04]  /*95410*/  IMAD.WIDE R4, R10, 0x2, R22 ;  /* 0x000000020a047825 */ /* 0x001fc800078e0216 */
[----:B-1----:R-:W-:-:S04]  /*95420*/  IMAD.WIDE R6, R10, 0x2, R24 ;  /* 0x000000020a067825 */ /* 0x002fc800078e0218 */
[----:B------:R-:W-:Y:S01]  /*95430*/  IMAD.WIDE R8, R10, 0x2, R26 ;  /* 0x000000020a087825 */ /* 0x000fe200078e021a */
[----:B----4-:R-:W-:Y:S01]  /*95440*/  PRMT R11, R52, 0x7632, R11 ;  /* 0x00007632340b7816 */ /* 0x010fe2000000000b */
[----:B------:R0:W-:Y:S04]  /*95450*/  @P5 STG.E.U16 desc[UR48][R4.64], R52 ;  /* 0x0000003404005986 */ /* 0x0001e8000c101530 */
[----:B------:R1:W-:Y:S04]  /*95460*/  @P6 STG.E.U16 desc[UR48][R6.64], R11 ;  /* 0x0000000b06006986 */ /* 0x0003e8000c101530 */
[----:B0-----:R-:W4:Y:S04]  /*95470*/  LDL.LU R52, [R1+0x3d8] ;  /* 0x0003d80001347983 */ /* 0x001f280000300800 */
[----:B--2---:R0:W-:Y:S01]  /*95480*/  @P4 STG.E.U16 desc[UR48][R8.64], R57 ;  /* 0x0000003908004986 */ /* 0x0041e2000c101530 */
[----:B-1----:R-:W-:-:S03]  /*95490*/  PRMT R6, R57, 0x7632, R6 ;  /* 0x0000763239067816 */ /* 0x002fc60000000006 */
[----:B0-----:R-:W2:Y:S01]  /*954a0*/  LDL.LU R57, [R1+0x3f8] ;  /* 0x0003f80001397983 */ /* 0x001ea20000300800 */
[----:B------:R-:W-:Y:S01]  /*954b0*/  ISETP.LT.AND P2, PT, R56, UR12, !P3 ;  /* 0x0000000c38007c0c */ /* 0x000fe2000df41270 */
[----:B------:R-:W-:Y:S01]  /*954c0*/  IMAD.WIDE R4, R10, 0x2, R44 ;  /* 0x000000020a047825 */ /* 0x000fe200078e022c */
[----:B------:R-:W-:Y:S01]  /*954d0*/  ISETP.LT.AND P5, PT, R58, UR10, !P3 ;  /* 0x0000000a3a007c0c */ /* 0x000fe2000dfa1270 */
[----:B------:R-:W0:Y:S01]  /*954e0*/  LDCU UR12, c[0x0][0x398] ;  /* 0x00007300ff0c77ac */ /* 0x000e220008000800 */
[----:B------:R-:W-:Y:S02]  /*954f0*/  ISETP.LT.AND P3, PT, R61, UR6, !P3 ;  /* 0x000000063d007c0c */ /* 0x000fe4000df61270 */
[----:B------:R-:W-:Y:S01]  /*95500*/  ISETP.LT.AND P6, PT, R59, UR16, !P0 ;  /* 0x000000103b007c0c */ /* 0x000fe2000c7c1270 */
[----:B------:R-:W-:Y:S01]  /*95510*/  VIADD R12, R10, UR5 ;  /* 0x000000050a0c7c36 */ /* 0x000fe20008000000 */
[----:B------:R-:W-:Y:S01]  /*95520*/  PRMT R13, R51, 0x7632, R13 ;  /* 0x00007632330d7816 */ /* 0x000fe2000000000d */
[----:B------:R-:W1:Y:S04]  /*95530*/  LDCU UR10, c[0x0][0x398] ;  /* 0x00007300ff0a77ac */ /* 0x000e680008000800 */
[----:B------:R0:W-:Y:S01]  /*95540*/  @P2 STG.E.U16 desc[UR48][R4.64], R6 ;  /* 0x0000000604002986 */ /* 0x0001e2000c101530 */
[----:B------:R-:W-:Y:S01]  /*95550*/  IMAD.WIDE R8, R12, 0x2, R2 ;  /* 0x000000020c087825 */ /* 0x000fe200078e0202 */
[----:B------:R-:W-:Y:S01]  /*95560*/  ISETP.LT.AND P4, PT, R50, UR18, !P0 ;  /* 0x0000001232007c0c */ /* 0x000fe2000c781270 */
[----:B------:R-:W1:Y:S01]  /*95570*/  LDCU UR5, c[0x0][0x3b8] ;  /* 0x00007700ff0577ac */ /* 0x000e620008000800 */
[----:B------:R-:W1:Y:S01]  /*95580*/  LDCU UR6, c[0x0][0x398] ;  /* 0x00007300ff0677ac */ /* 0x000e620008000800 */
[----:B------:R-:W1:Y:S01]  /*95590*/  LDCU UR16, c[0x0][0x398] ;  /* 0x00007300ff1077ac */ /* 0x000e620008000800 */
[----:B0-----:R-:W-:-:S04]  /*955a0*/  IMAD.WIDE R4, R10, 0x2, R46 ;  /* 0x000000020a047825 */ /* 0x001fc800078e022e */
[----:B------:R-:W-:Y:S01]  /*955b0*/  IMAD.WIDE R6, R10, 0x2, R48 ;  /* 0x000000020a067825 */ /* 0x000fe200078e0230 */
[----:B------:R0:W-:Y:S04]  /*955c0*/  @P5 STG.E.U16 desc[UR48][R4.64], R51 ;  /* 0x0000003304005986 */ /* 0x0001e8000c101530 */
[----:B------:R1:W-:Y:S04]  /*955d0*/  @P3 STG.E.U16 desc[UR48][R6.64], R13 ;  /* 0x0000000d06003986 */ /* 0x0003e8000c101530 */
[----:B0-----:R-:W2:Y:S01]  /*955e0*/  LDL.LU R51, [R1+0x308] ;  /* 0x0003080001337983 */ /* 0x001ea20000300800 */
[----:B------:R-:W-:-:S04]  /*955f0*/  IMAD.WIDE R10, R12, 0x2, R20 ;  /* 0x000000020c0a7825 */ /* 0x000fc800078e0214 */
[----:B------:R-:W-:Y:S01]  /*95600*/  VIADD R4, R0, 0x46 ;  /* 0x0000004600047836 */ /* 0x000fe20000000000 */
[----:B------:R-:W-:Y:S01]  /*95610*/  ISETP.LT.AND P5, PT, R55, UR12, !P0 ;  /* 0x0000000c37007c0c */ /* 0x000fe2000c7a1270 */
[----:B-1----:R-:W-:Y:S01]  /*95620*/  IMAD.WIDE R6, R12, 0x2, R24 ;  /* 0x000000020c067825 */ /* 0x002fe200078e0218 */
[----:B---3--:R-:W-:Y:S01]  /*95630*/  PRMT R14, R60, 0x7632, R14 ;  /* 0x000076323c0e7816 */ /* 0x008fe2000000000e */
[----:B------:R0:W-:Y:S01]  /*95640*/  @P6 STG.E.U16 desc[UR48][R8.64], R60 ;  /* 0x0000003c08006986 */ /* 0x0001e2000c101530 */
[----:B------:R-:W-:Y:S01]  /*95650*/  ISETP.GE.AND P2, PT, R4, UR75, PT ;  /* 0x0000004b04007c0c */ /* 0x000fe2000bf46270 */
[----:B------:R-:W1:Y:S02]  /*95660*/  LDCU UR12, c[0x0][0x398] ;  /* 0x00007300ff0c77ac */ /* 0x000e640008000800 */
[----:B0-----:R-:W3:Y:S01]  /*95670*/  LDL.LU R60, [R1+0x3ac] ;  /* 0x0003ac00013c7983 */ /* 0x001ee20000300800 */
[----:B------:R-:W-:Y:S01]  /*95680*/  ISETP.LT.AND P6, PT, R54, UR14, !P0 ;  /* 0x0000000e36007c0c */ /* 0x000fe2000c7c1270 */
[----:B------:R-:W-:Y:S01]  /*95690*/  IMAD.WIDE R4, R12, 0x2, R22 ;  /* 0x000000020c047825 */ /* 0x000fe200078e0216 */
[----:B----4-:R-:W-:Y:S01]  /*956a0*/  PRMT R13, R52, 0x7632, R13 ;  /* 0x00007632340d7816 */ /* 0x010fe2000000000d */
[----:B------:R-:W-:Y:S01]  /*956b0*/  @P4 STG.E.U16 desc[UR48][R10.64], R14 ;  /* 0x0000000e0a004986 */ /* 0x000fe2000c101530 */
[----:B------:R-:W-:Y:S01]  /*956c0*/  ISETP.LT.AND P4, PT, R53, UR72, !P0 ;  /* 0x0000004835007c0c */ /* 0x000fe2000c781270 */
[----:B------:R-:W-:Y:S01]  /*956d0*/  IMAD.WIDE R8, R12, 0x2, R26 ;  /* 0x000000020c087825 */ /* 0x000fe200078e021a */
[----:B------:R-:W-:-:S07]  /*956e0*/  ISETP.LT.AND P3, PT, R56, UR8, !P0 ;  /* 0x0000000838007c0c */ /* 0x000fce000c761270 */
[----:B------:R0:W-:Y:S01]  /*956f0*/  @P6 STG.E.U16 desc[UR48][R4.64], R52 ;  /* 0x0000003404006986 */ /* 0x0001e2000c101530 */
[----:B------:R-:W4:Y:S03]  /*95700*/  LDCU UR8, c[0x0][0x398] ;  /* 0x00007300ff0877ac */ /* 0x000f260008000800 */
[----:B------:R-:W-:Y:S01]  /*95710*/  @P5 STG.E.U16 desc[UR48][R6.64], R13 ;  /* 0x0000000d06005986 */ /* 0x000fe2000c101530 */
[----:B------:R-:W1:Y:S01]  /*95720*/  LDCU.64 UR72, c[0x0][0x398] ;  /* 0x00007300ff4877ac */ /* 0x000e620008000a00 */
[----:B------:R-:W1:Y:S02]  /*95730*/  LDCU UR14, c[0x0][0x398] ;  /* 0x00007300ff0e77ac */ /* 0x000e640008000800 */
[----:B0-----:R-:W3:Y:S01]  /*95740*/  LDL.LU R52, [R1+0x31c] ;  /* 0x00031c0001347983 */ /* 0x001ee20000300800 */
[----:B--2---:R-:W-:-:S03]  /*95750*/  PRMT R14, R57, 0x7632, R14 ;  /* 0x00007632390e7816 */ /* 0x004fc6000000000e */
[----:B------:R0:W-:Y:S04]  /*95760*/  @P4 STG.E.U16 desc[UR48][R8.64], R57 ;  /* 0x0000003908004986 */ /* 0x0001e8000c101530 */
[----:B0-----:R-:W2:Y:S01]  /*95770*/  LDL.LU R57, [R1+0x3cc] ;  /* 0x0003cc0001397983 */ /* 0x001ea20000300800 */
[----:B------:R-:W-:Y:S01]  /*95780*/  ISETP.LT.AND P4, PT, R58, UR10, !P0 ;  /* 0x0000000a3a007c0c */ /* 0x000fe2000c781270 */
[C---:B------:R-:W-:Y:S01]  /*95790*/  IMAD.WIDE R10, R12.reuse, 0x2, R44 ;  /* 0x000000020c0a7825 */ /* 0x040fe200078e022c */
[----:B------:R-:W-:Y:S01]  /*957a0*/  ISETP.LT.AND P0, PT, R61, UR20, !P0 ;  /* 0x000000143d007c0c */ /* 0x000fe2000c701270 */
[----:B------:R-:W0:Y:S01]  /*957b0*/  LDCU UR10, c[0x0][0x398] ;  /* 0x00007300ff0a77ac */ /* 0x000e220008000800 */
[----:B------:R-:W-:Y:S01]  /*957c0*/  ISETP.LT.AND P6, PT, R59, UR22, !P2 ;  /* 0x000000163b007c0c */ /* 0x000fe2000d7c1270 */
[C---:B------:R-:W-:Y:S01]  /*957d0*/  IMAD.WIDE R4, R12.reuse, 0x2, R46 ;  /* 0x000000020c047825 */ /* 0x040fe200078e022e */
[----:B------:R-:W-:Y:S03]  /*957e0*/  @P3 STG.E.U16 desc[UR48][R10.64], R14 ;  /* 0x0000000e0a003986 */ /* 0x000fe6000c101530 */
[----:B------:R-:W-:-:S02]  /*957f0*/  VIADD R13, R12, UR5 ;  /* 0x000000050c0d7c36 */ /* 0x000fc40008000000 */
[----:B------:R-:W-:Y:S01]  /*95800*/  IMAD.WIDE R6, R12, 0x2, R48 ;  /* 0x000000020c067825 */ /* 0x000fe200078e0230 */
[----:B------:R-:W-:Y:S01]  /*95810*/  ISETP.LT.AND P5, PT, R50, UR24, !P2 ;  /* 0x0000001832007c0c */ /* 0x000fe2000d7a1270 */
[----:B------:R-:W0:Y:S02]  /*95820*/  LDCU UR5, c[0x0][0x3b8] ;  /* 0x00007700ff0577ac */ /* 0x000e240008000800 */
[----:B------:R-:W-:Y:S01]  /*95830*/  IMAD.WIDE R8, R13, 0x2, R2 ;  /* 0x000000020d087825 */ /* 0x000fe200078e0202 */
[----:B------:R-:W-:Y:S01]  /*95840*/  PRMT R12, R51, 0x7632, R12 ;  /* 0x00007632330c7816 */ /* 0x000fe2000000000c */
[----:B------:R0:W-:Y:S04]  /*95850*/  @P4 STG.E.U16 desc[UR48][R4.64], R51 ;  /* 0x0000003304004986 */ /* 0x0001e8000c101530 */
[----:B------:R1:W-:Y:S04]  /*95860*/  @P0 STG.E.U16 desc[UR48][R6.64], R12 ;  /* 0x0000000c06000986 */ /* 0x0003e8000c101530 */
[----:B0-----:R-:W2:Y:S01]  /*95870*/  LDL.LU R51, [R1+0x3bc] ;  /* 0x0003bc0001337983 */ /* 0x001ea20000300800 */
[----:B----4-:R-:W-:Y:S01]  /*95880*/  ISETP.LT.AND P3, PT, R54, UR8, !P2 ;  /* 0x0000000836007c0c */ /* 0x010fe2000d761270 */
[----:B------:R-:W-:Y:S01]  /*95890*/  IMAD.WIDE R10, R13, 0x2, R20 ;  /* 0x000000020d0a7825 */ /* 0x000fe200078e0214 */
[----:B------:R-:W-:Y:S01]  /*958a0*/  ISETP.LT.AND P4, PT, R53, UR66, !P2 ;  /* 0x0000004235007c0c */ /* 0x000fe2000d781270 */
[----:B------:R-:W0:Y:S02]  /*958b0*/  LDCU UR8, c[0x0][0x398] ;  /* 0x00007300ff0877ac */ /* 0x000e240008000800 */
[C---:B------:R-:W-:Y:S01]  /*958c0*/  IMAD.WIDE R4, R13.reuse, 0x2, R22 ;  /* 0x000000020d047825 */ /* 0x040fe200078e0216 */
[----:B------:R-:W4:Y:S03]  /*958d0*/  LDCU.64 UR66, c[0x0][0x398] ;  /* 0x00007300ff4277ac */ /* 0x000f260008000a00 */
[----:B-1----:R-:W-:Y:S01]  /*958e0*/  IMAD.WIDE R6, R13, 0x2, R26 ;  /* 0x000000020d067825 */ /* 0x002fe200078e021a */
[----:B---3--:R-:W-:Y:S01]  /*958f0*/  PRMT R14, R60, 0x7632, R14 ;  /* 0x000076323c0e7816 */ /* 0x008fe2000000000e */
[----:B------:R1:W-:Y:S04]  /*95900*/  @P6 STG.E.U16 desc[UR48][R8.64], R60 ;  /* 0x0000003c08006986 */ /* 0x0003e8000c101530 */
[----:B-1----:R-:W3:Y:S04]  /*95910*/  LDL.LU R60, [R1+0x41c] ;  /* 0x00041c00013c7983 */ /* 0x002ee80000300800 */
[----:B------:R1:W-:Y:S01]  /*95920*/  @P5 STG.E.U16 desc[UR48][R10.64], R14 ;  /* 0x0000000e0a005986 */ /* 0x0003e2000c101530 */
[----:B------:R-:W-:-:S02]  /*95930*/  ISETP.LT.AND P5, PT, R55, UR12, !P2 ;  /* 0x0000000c37007c0c */ /* 0x000fc4000d7a1270 */
[----:B--2---:R-:W-:Y:S01]  /*95940*/  PRMT R12, R57, 0x7632, R12 ;  /* 0x00007632390c7816 */ /* 0x004fe2000000000c */
[----:B------:R2:W-:Y:S01]  /*95950*/  @P3 STG.E.U16 desc[UR48][R4.64], R52 ;  /* 0x0000003404003986 */ /* 0x0005e2000c101530 */
[----:B-1----:R-:W-:Y:S01]  /*95960*/  PRMT R10, R52, 0x7632, R10 ;  /* 0x00007632340a7816 */ /* 0x002fe2000000000a */
[----:B------:R-:W-:Y:S01]  /*95970*/  VIADD R11, R0, 0x47 ;  /* 0x00000047000b7836 */ /* 0x000fe20000000000 */
[----:B------:R-:W-:Y:S01]  /*95980*/  ISETP.LT.AND P6, PT, R56, UR10, !P2 ;  /* 0x0000000a38007c0c */ /* 0x000fe2000d7c1270 */
[C---:B------:R-:W-:Y:S01]  /*95990*/  IMAD.WIDE R8, R13.reuse, 0x2, R44 ;  /* 0x000000020d087825 */ /* 0x040fe200078e022c */
[----:B------:R-:W1:Y:S01]  /*959a0*/  LDCU UR12, c[0x0][0x398] ;  /* 0x00007300ff0c77ac */ /* 0x000e620008000800 */
[----:B--2---:R-:W2:Y:S02]  /*959b0*/  LDL.LU R52, [R1+0x3dc] ;  /* 0x0003dc0001347983 */ /* 0x004ea40000300800 */
[----:B------:R-:W-:Y:S01]  /*959c0*/  IMAD.WIDE R4, R13, 0x2, R24 ;  /* 0x000000020d047825 */ /* 0x000fe200078e0218 */
[----:B------:R-:W-:Y:S01]  /*959d0*/  ISETP.LT.AND P3, PT, R58, UR6, !P2 ;  /* 0x000000063a007c0c */ /* 0x000fe2000d761270 */
[----:B------:R-:W0:Y:S03]  /*959e0*/  LDCU UR10, c[0x0][0x398] ;  /* 0x00007300ff0a77ac */ /* 0x000e260008000800 */
[----:B------:R-:W-:Y:S01]  /*959f0*/  @P5 STG.E.U16 desc[UR48][R4.64], R10 ;  /* 0x0000000a04005986 */ /* 0x000fe2000c101530 */
[----:B------:R-:W-:Y:S01]  /*95a00*/  ISETP.GE.AND P0, PT, R11, UR73, PT ;  /* 0x000000490b007c0c */ /* 0x000fe2000bf06270 */
[----:B------:R-:W1:Y:S02]  /*95a10*/  LDCU UR6, c[0x0][0x398] ;  /* 0x00007300ff0677ac */ /* 0x000e640008000800 */
[----:B------:R0:W-:Y:S04]  /*95a20*/  @P4 STG.E.U16 desc[UR48][R6.64], R57 ;  /* 0x0000003906004986 */ /* 0x0001e8000c101530 */
[----:B0-----:R-:W2:Y:S01]  /*95a30*/  LDL.LU R57, [R1+0x3fc] ;  /* 0x0003fc0001397983 */ /* 0x001ea20000300800 */
[----:B------:R-:W-:Y:S01]  /*95a40*/  ISETP.LT.AND P2, PT, R61, UR8, !P2 ;  /* 0x000000083d007c0c */ /* 0x000fe2000d741270 */
[----:B------:R-:W-:Y:S01]  /*95a50*/  IMAD.WIDE R4, R13, 0x2, R46 ;  /* 0x000000020d047825 */ /* 0x000fe200078e022e */
[----:B------:R-:W-:Y:S01]  /*95a60*/  ISETP.LT.AND P5, PT, R59, UR26, !P0 ;  /* 0x0000001a3b007c0c */ /* 0x000fe2000c7a1270 */
[----:B------:R3:W-:Y:S02]  /*95a70*/  @P6 STG.E.U16 desc[UR48][R8.64], R12 ;  /* 0x0000000c08006986 */ /* 0x0007e4000c101530 */
[----:B------:R-:W-:Y:S01]  /*95a80*/  VIADD R10, R13, UR5 ;  /* 0x000000050d0a7c36 */ /* 0x000fe20008000000 */
[----:B------:R-:W-:Y:S01]  /*95a90*/  PRMT R11, R51, 0x7632, R11 ;  /* 0x00007632330b7816 */ /* 0x000fe2000000000b */
[----:B------:R0:W-:Y:S02]  /*95aa0*/  @P3 STG.E.U16 desc[UR48][R4.64], R51 ;  /* 0x0000003304003986 */ /* 0x0001e4000c101530 */
[----:B------:R-:W-:Y:S01]  /*95ab0*/  IMAD.WIDE R6, R10, 0x2, R2 ;  /* 0x000000020a067825 */ /* 0x000fe200078e0202 */
[----:B------:R-:W-:Y:S01]  /*95ac0*/  ISETP.LT.AND P4, PT, R50, UR28, !P0 ;  /* 0x0000001c32007c0c */ /* 0x000fe2000c781270 */
[----:B------:R-:W0:Y:S01]  /*95ad0*/  LDCU UR8, c[0x0][0x398] ;  /* 0x00007300ff0877ac */ /* 0x000e220008000800 */
[----:B---3--:R-:W-:Y:S01]  /*95ae0*/  PRMT R12, R60, 0x7632, R12 ;  /* 0x000076323c0c7816 */ /* 0x008fe2000000000c */
[----:B0-----:R-:W-:Y:S01]  /*95af0*/  IMAD.WIDE R4, R13, 0x2, R48 ;  /* 0x000000020d047825 */ /* 0x001fe200078e0230 */
[----:B------:R-:W-:Y:S01]  /*95b00*/  ISETP.LT.AND P6, PT, R56, UR60, !P0 ;  /* 0x0000003c38007c0c */ /* 0x000fe2000c7c1270 */
[----:B------:R-:W0:Y:S03]  /*95b10*/  LDCU UR5, c[0x0][0x3b8] ;  /* 0x00007700ff0577ac */ /* 0x000e260008000800 */
[----:B------:R-:W-:Y:S04]  /*95b20*/  @P2 STG.E.U16 desc[UR48][R4.64], R11 ;  /* 0x0000000b04002986 */ /* 0x000fe8000c101530 */
[----:B------:R3:W-:Y:S04]  /*95b30*/  @P5 STG.E.U16 desc[UR48][R6.64], R60 ;  /* 0x0000003c06005986 */ /* 0x0007e8000c101530 */
[----:B---3--:R-:W3:Y:S01]  /*95b40*/  LDL.LU R60, [R1+0x30c] ;  /* 0x00030c00013c7983 */ /* 0x008ee20000300800 */
[----:B------:R-:W-:Y:S01]  /*95b50*/  ISETP.LT.AND P3, PT, R54, UR10, !P0 ;  /* 0x0000000a36007c0c */ /* 0x000fe2000c761270 */
[C---:B------:R-:W-:Y:S01]  /*95b60*/  IMAD.WIDE R8, R10.reuse, 0x2, R20 ;  /* 0x000000020a087825 */ /* 0x040fe200078e0214 */
[----:B-1----:R-:W-:Y:S01]  /*95b70*/  ISETP.LT.AND P5, PT, R55, UR6, !P0 ;  /* 0x0000000637007c0c */ /* 0x002fe2000c7a1270 */
[----:B------:R-:W3:Y:S01]  /*95b80*/  LDL.LU R51, [R1+0x420] ;  /* 0x0004200001337983 */ /* 0x000ee20000300800 */
[----:B------:R-:W1:Y:S01]  /*95b90*/  LDCU UR10, c[0x0][0x398] ;  /* 0x00007300ff0a77ac */ /* 0x000e620008000800 */
[----:B------:R-:W-:-:S02]  /*95ba0*/  IMAD.WIDE R4, R10, 0x2, R22 ;  /* 0x000000020a047825 */ /* 0x000fc400078e0216 */
[----:B------:R-:W-:Y:S01]  /*95bb0*/  @P4 STG.E.U16 desc[UR48][R8.64], R12 ;  /* 0x0000000c08004986 */ /* 0x000fe2000c101530 */
[----:B------:R-:W-:Y:S01]  /*95bc0*/  ISETP.LT.AND P4, PT, R53, UR56, !P0 ;  /* 0x0000003835007c0c */ /* 0x000fe2000c781270 */
[----:B------:R-:W-:Y:S01]  /*95bd0*/  VIADD R6, R0, 0x48 ;  /* 0x0000004800067836 */ /* 0x000fe20000000000 */
[----:B------:R-:W0:Y:S04]  /*95be0*/  LDCU UR6, c[0x0][0x398] ;  /* 0x00007300ff0677ac */ /* 0x000e280008000800 */
[----:B----4-:R-:W-:Y:S01]  /*95bf0*/  ISETP.GE.AND P2, PT, R6, UR67, PT ;  /* 0x0000004306007c0c */ /* 0x010fe2000bf46270 */
[----:B------:R-:W-:Y:S01]  /*95c00*/  IMAD.WIDE R6, R10, 0x2, R26 ;  /* 0x000000020a067825 */ /* 0x000fe200078e021a */
[----:B------:R-:W4:Y:S01]  /*95c10*/  LDCU.64 UR56, c[0x0][0x398] ;  /* 0x00007300ff3877ac */ /* 0x000f220008000a00 */
[----:B--2---:R-:W-:Y:S01]  /*95c20*/  PRMT R11, R52, 0x7632, R11 ;  /* 0x00007632340b7816 */ /* 0x004fe2000000000b */
[----:B------:R2:W-:Y:S04]  /*95c30*/  @P3 STG.E.U16 desc[UR48][R4.64], R52 ;  /* 0x0000003404003986 */ /* 0x0005e8000c101530 */
[----:B--2---:R-:W2:Y:S01]  /*95c40*/  LDL.LU R52, [R1+0x400] ;  /* 0x0004000001347983 */ /* 0x004ea20000300800 */
[----:B------:R-:W-:-:S05]  /*95c50*/  IMAD.WIDE R4, R10, 0x2, R24 ;  /* 0x000000020a047825 */ /* 0x000fca00078e0218 */
[----:B------:R-:W-:Y:S01]  /*95c60*/  @P5 STG.E.U16 desc[UR48][R4.64], R11 ;  /* 0x0000000b04005986 */ /* 0x000fe2000c101530 */
[----:B------:R-:W-:-:S03]  /*95c70*/  PRMT R12, R57, 0x7632, R12 ;  /* 0x00007632390c7816 */ /* 0x000fc6000000000c */
[----:B------:R0:W-:Y:S04]  /*95c80*/  @P4 STG.E.U16 desc[UR48][R6.64], R57 ;  /* 0x0000003906004986 */ /* 0x0001e8000c101530 */
[----:B0-----:R-:W4:Y:S01]  /*95c90*/  LDL.LU R57, [R1+0x430] ;  /* 0x0004300001397983 */ /* 0x001f220000300800 */
[----:B------:R-:W-:Y:S01]  /*95ca0*/  ISETP.LT.AND P3, PT, R58, UR12, !P0 ;  /* 0x0000000c3a007c0c */ /* 0x000fe2000c761270 */
[----:B------:R-:W-:-:S04]  /*95cb0*/  IMAD.WIDE R8, R10, 0x2, R44 ;  /* 0x000000020a087825 */ /* 0x000fc800078e022c */
[C---:B------:R-:W-:Y:S01]  /*95cc0*/  IMAD.WIDE R4, R10.reuse, 0x2, R46 ;  /* 0x000000020a047825 */ /* 0x040fe200078e022e */
[----:B------:R0:W-:Y:S01]  /*95cd0*/  @P6 STG.E.U16 desc[UR48][R8.64], R12 ;  /* 0x0000000c08006986 */ /* 0x0001e2000c101530 */
[----:B-1----:R-:W-:Y:S01]  /*95ce0*/  ISETP.LT.AND P0, PT, R61, UR10, !P0 ;  /* 0x0000000a3d007c0c */ /* 0x002fe2000c701270 */
[----:B------:R-:W1:Y:S01]  /*95cf0*/  LDCU UR12, c[0x0][0x398] ;  /* 0x00007300ff0c77ac */ /* 0x000e620008000800 */
[----:B------:R-:W-:Y:S01]  /*95d00*/  ISETP.LT.AND P6, PT, R59, UR8, !P2 ;  /* 0x000000083b007c0c */ /* 0x000fe2000d7c1270 */
[----:B------:R-:W-:Y:S01]  /*95d10*/  VIADD R13, R10, UR5 ;  /* 0x000000050a0d7c36 */ /* 0x000fe20008000000 */
[----:B------:R-:W-:Y:S01]  /*95d20*/  ISETP.LT.AND P5, PT, R50, UR62, !P2 ;  /* 0x0000003e32007c0c */ /* 0x000fe2000d7a1270 */
[----:B------:R-:W1:Y:S02]  /*95d30*/  LDCU UR10, c[0x0][0x398] ;  /* 0x00007300ff0a77ac */ /* 0x000e640008000800 */
[C---:B------:R-:W-:Y:S01]  /*95d40*/  IMAD.WIDE R6, R13.reuse, 0x2, R2 ;  /* 0x000000020d067825 */ /* 0x040fe200078e0202 */
[----:B------:R-:W-:Y:S01]  /*95d50*/  ISETP.LT.AND P4, PT, R54, UR64, !P2 ;  /* 0x0000004036007c0c */ /* 0x000fe2000d781270 */
[----:B------:R-:W1:Y:S02]  /*95d60*/  LDCU UR8, c[0x0][0x398] ;  /* 0x00007300ff0877ac */ /* 0x000e640008000800 */
[----:B0-----:R-:W-:Y:S01]  /*95d70*/  IMAD.WIDE R8, R13, 0x2, R20 ;  /* 0x000000020d087825 */ /* 0x001fe200078e0214 */
[----:B------:R-:W0:Y:S01]  /*95d80*/  LDCU UR5, c[0x0][0x3b8] ;  /* 0x00007700ff0577ac */ /* 0x000e220008000800 */
[----:B---3--:R-:W-:Y:S01]  /*95d90*/  PRMT R12, R60, 0x7632, R12 ;  /* 0x000076323c0c7816 */ /* 0x008fe2000000000c */
[----:B------:R3:W-:Y:S04]  /*95da0*/  @P3 STG.E.U16 desc[UR48][R4.64], R60 ;  /* 0x0000003c04003986 */ /* 0x0007e8000c101530 */
[----:B---3--:R-:W3:Y:S01]  /*95db0*/  LDL.LU R60, [R1+0x450] ;  /* 0x00045000013c7983 */ /* 0x008ee20000300800 */
[----:B------:R-:W-:Y:S01]  /*95dc0*/  IMAD.WIDE R4, R10, 0x2, R48 ;  /* 0x000000020a047825 */ /* 0x000fe200078e0230 */
[----:B------:R-:W-:-:S04]  /*95dd0*/  PRMT R14, R51, 0x7632, R14 ;  /* 0x00007632330e7816 */ /* 0x000fc8000000000e */
[----:B------:R0:W-:Y:S04]  /*95de0*/  @P0 STG.E.U16 desc[UR48][R4.64], R12 ;  /* 0x0000000c04000986 */ /* 0x0001e8000c101530 */
[----:B------:R1:W-:Y:S01]  /*95df0*/  @P6 STG.E.U16 desc[UR48][R6.64], R51 ;  /* 0x0000003306006986 */ /* 0x0003e2000c101530 */
[----:B------:R-:W-:Y:S01]  /*95e00*/  ISETP.LT.AND P6, PT, R55, UR14, !P2 ;  /* 0x0000000e37007c0c */ /* 0x000fe2000d7c1270 */
[----:B------:R-:W-:Y:S01]  /*95e10*/  IMAD.WIDE R10, R13, 0x2, R22 ;  /* 0x000000020d0a7825 */ /* 0x000fe200078e0216 */
[----:B------:R-:W-:Y:S01]  /*95e20*/  ISETP.LT.AND P3, PT, R58, UR6, !P2 ;  /* 0x000000063a007c0c */ /* 0x000fe2000d761270 */
[----:B------:R-:W-:Y:S01]  /*95e30*/  @P5 STG.E.U16 desc[UR48][R8.64], R14 ;  /* 0x0000000e08005986 */ /* 0x000fe2000c101530 */
[----:B------:R-:W-:Y:S01]  /*95e40*/  ISETP.LT.AND P5, PT, R53, UR74, !P2 ;  /* 0x0000004a35007c0c */ /* 0x000fe2000d7a1270 */
[----:B------:R-:W2:Y:S01]  /*95e50*/  LDCU.64 UR74, c[0x0][0x398] ;  /* 0x00007300ff4a77ac */ /* 0x000ea20008000a00 */
[C---:B0-----:R-:W-:Y:S01]  /*95e60*/  IMAD.WIDE R4, R13.reuse, 0x2, R24 ;  /* 0x000000020d047825 */ /* 0x041fe200078e0218 */
[----:B------:R-:W0:Y:S01]  /*95e70*/  LDCU UR6, c[0x0][0x398] ;  /* 0x00007300ff0677ac */ /* 0x000e220008000800 */
[----:B-1----:R-:W3:Y:S02]  /*95e80*/  LDL.LU R51, [R1+0x440] ;  /* 0x0004400001337983 */ /* 0x002ee40000300800 */
[----:B------:R-:W-:Y:S01]  /*95e90*/  IMAD.WIDE R6, R13, 0x2, R26 ;  /* 0x000000020d067825 */ /* 0x000fe200078e021a */
[----:B------:R-:W1:Y:S01]  /*95ea0*/  LDCU UR14, c[0x0][0x398] ;  /* 0x00007300ff0e77ac */ /* 0x000e620008000800 */
[----:B--2---:R2:W-:Y:S02]  /*95eb0*/  @P4 STG.E.U16 desc[UR48][R10.64], R52 ;  /* 0x000000340a004986 */ /* 0x0045e4000c101530 */
[----:B--2---:R-:W-:-:S02]  /*95ec0*/  PRMT R10, R52, 0x7632, R10 ;  /* 0x00007632340a7816 */ /* 0x004fc4000000000a */
[----:B------:R-:W2:Y:S04]  /*95ed0*/  LDL.LU R52, [R1+0x480] ;  /* 0x0004800001347983 */ /* 0x000ea80000300800 */
[----:B------:R-:W-:Y:S01]  /*95ee0*/  @P6 STG.E.U16 desc[UR48][R4.64], R10 ;  /* 0x0000000a04006986 */ /* 0x000fe2000c101530 */
[----:B----4-:R-:W-:-:S03]  /*95ef0*/  PRMT R12, R57, 0x7632, R12 ;  /* 0x00007632390c7816 */ /* 0x010fc6000000000c */
[----:B------:R4:W-:Y:S04]  /*95f00*/  @P5 STG.E.U16 desc[UR48][R6.64], R57 ;  /* 0x0000003906005986 */ /* 0x0009e8000c101530 */
[----:B----4-:R-:W4:Y:S01]  /*95f10*/  LDL.LU R57, [R1+0x3e0] ;  /* 0x0003e00001397983 */ /* 0x010f220000300800 */
[----:B------:R-:W-:Y:S01]  /*95f20*/  ISETP.LT.AND P4, PT, R56, UR12, !P2 ;  /* 0x0000000c38007c0c */ /* 0x000fe2000d781270 */
[C---:B------:R-:W-:Y:S01]  /*95f30*/  IMAD.WIDE R8, R13.reuse, 0x2, R44 ;  /* 0x000000020d087825 */ /* 0x040fe200078e022c */
[----:B------:R-:W0:Y:S03]  /*95f40*/  LDCU UR12, c[0x0][0x398] ;  /* 0x00007300ff0c77ac */ /* 0x000e260008000800 */
[----:B------:R-:W-:-:S08]  /*95f50*/  IMAD.WIDE R4, R13, 0x2, R46 ;  /* 0x000000020d047825 */ /* 0x000fd000078e022e */
[----:B------:R0:W-:Y:S01]  /*95f60*/  @P4 STG.E.U16 desc[UR48][R8.64], R12 ;  /* 0x0000000c08004986 */ /* 0x0001e2000c101530 */
[----:B------:R-:W-:Y:S01]  /*95f70*/  VIADD R11, R0, 0x49 ;  /* 0x00000049000b7836 */ /* 0x000fe20000000000 */
[----:B------:R-:W-:Y:S01]  /*95f80*/  ISETP.LT.AND P2, PT, R61, UR10, !P2 ;  /* 0x0000000a3d007c0c */ /* 0x000fe2000d741270 */
[----:B------:R-:W1:Y:S03]  /*95f90*/  LDCU UR10, c[0x0][0x398] ;  /* 0x00007300ff0a77ac */ /* 0x000e660008000800 */
[----:B------:R-:W-:-:S04]  /*95fa0*/  ISETP.GE.AND P0, PT, R11, UR57, PT ;  /* 0x000000390b007c0c */ /* 0x000fc8000bf06270 */
[----:B------:R-:W-:Y:S01]  /*95fb0*/  ISETP.LT.AND P6, PT, R59, UR8, !P0 ;  /* 0x000000083b007c0c */ /* 0x000fe2000c7c1270 */
[----:B------:R-:W1:Y:S01]  /*95fc0*/  LDCU UR8, c[0x0][0x398] ;  /* 0x00007300ff0877ac */ /* 0x000e620008000800 */
[----:B0-----:R-:W-:Y:S01]  /*95fd0*/  VIADD R12, R13, UR5 ;  /* 0x000000050d0c7c36 */ /* 0x001fe20008000000 */
[----:B------:R-:W-:Y:S02]  /*95fe0*/  ISETP.LT.AND P5, PT, R50, UR68, !P0 ;  /* 0x0000004432007c0c */ /* 0x000fe4000c7a1270 */
[----:B------:R-:W-:Y:S01]  /*95ff0*/  ISETP.LT.AND P4, PT, R54, UR70, !P0 ;  /* 0x0000004636007c0c */ /* 0x000fe2000c781270 */
[C---:B------:R-:W-:Y:S01]  /*96000*/  IMAD.WIDE R6, R12.reuse, 0x2, R2 ;  /* 0x000000020c067825 */ /* 0x040fe200078e0202 */
[----:B------:R-:W0:Y:S03]  /*96010*/  LDCU UR5, c[0x0][0x3b8] ;  /* 0x00007700ff0577ac */ /* 0x000e260008000800 */
[----:B------:R-:W-:-:S04]  /*96020*/  IMAD.WIDE R8, R12, 0x2, R20 ;  /* 0x000000020c087825 */ /* 0x000fc800078e0214 */
[----:B------:R-:W-:Y:S01]  /*96030*/  IMAD.WIDE R10, R12, 0x2, R22 ;  /* 0x000000020c0a7825 */ /* 0x000fe200078e0216 */
[----:B---3--:R3:W-:Y:S01]  /*96040*/  @P3 STG.E.U16 desc[UR48][R4.64], R60 ;  /* 0x0000003c04003986 */ /* 0x0087e2000c101530 */
[----:B------:R-:W-:-:S03]  /*96050*/  PRMT R14, R60, 0x7632, R14 ;  /* 0x000076323c0e7816 */ /* 0x000fc6000000000e */
[----:B---3--:R-:W3:Y:S01]  /*96060*/  LDL.LU R60, [R1+0x460] ;  /* 0x00046000013c7983 */ /* 0x008ee20000300800 */
[----:B------:R-:W-:-:S05]  /*96070*/  IMAD.WIDE R4, R13, 0x2, R48 ;  /* 0x000000020d047825 */ /* 0x000fca00078e0230 */
[----:B------:R-:W-:Y:S01]  /*96080*/  @P2 STG.E.U16 desc[UR48][R4.64], R14 ;  /* 0x0000000e04002986 */ /* 0x000fe2000c101530 */
[----:B------:R-:W-:-:S03]  /*96090*/  PRMT R13, R51, 0x7632, R13 ;  /* 0x00007632330d7816 */ /* 0x000fc6000000000d */
[----:B------:R0:W-:Y:S01]  /*960a0*/  @P6 STG.E.U16 desc[UR48][R6.64], R51 ;  /* 0x0000003306006986 */ /* 0x0001e2000c101530 */
[----:B------:R-:W-:Y:S01]  /*960b0*/  ISETP.LT.AND P6, PT, R55, UR12, !P0 ;  /* 0x0000000c37007c0c */ /* 0x000fe2000c7c1270 */
[----:B------:R-:W1:Y:S02]  /*960c0*/  LDCU UR12, c[0x0][0x398] ;  /* 0x00007300ff0c77ac */ /* 0x000e640008000800 */
[----:B------:R1:W-:Y:S01]  /*960d0*/  @P5 STG.E.U16 desc[UR48][R8.64], R13 ;  /* 0x0000000d08005986 */ /* 0x0003e2000c101530 */
[----:B------:R-:W-:Y:S01]  /*960e0*/  ISETP.LT.AND P5, PT, R53, UR72, !P0 ;  /* 0x0000004835007c0c */ /* 0x000fe2000c7a1270 */
[----:B------:R-:W1:Y:S02]  /*960f0*/  LDCU.64 UR72, c[0x0][0x398] ;  /* 0x00007300ff4877ac */ /* 0x000e640008000a00 */
[----:B0-----:R-:W3:Y:S01]  /*96100*/  LDL.LU R51, [R1+0x424] ;  /* 0x0004240001337983 */ /* 0x001ee20000300800 */
[----:B------:R-:W-:Y:S02]  /*96110*/  VIADD R4, R0, 0x4a ;  /* 0x0000004a00047836 */ /* 0x000fe40000000000 */
[----:B------:R-:W-:-:S03]  /*96120*/  IMAD.WIDE R6, R12, 0x2, R26 ;  /* 0x000000020c067825 */ /* 0x000fc600078e021a */
[----:B------:R-:W-:Y:S01]  /*96130*/  ISETP.GE.AND P2, PT, R4, UR75, PT ;  /* 0x0000004b04007c0c */ /* 0x000fe2000bf46270 */
[----:B------:R-:W-:Y:S01]  /*96140*/  IMAD.WIDE R4, R12, 0x2, R24 ;  /* 0x000000020c047825 */ /* 0x000fe200078e0218 */
[----:B--2---:R0:W-:Y:S01]  /*96150*/  @P4 STG.E.U16 desc[UR48][R10.64], R52 ;  /* 0x000000340a004986 */ /* 0x0041e2000c101530 */
[----:B-1----:R-:W-:-:S05]  /*96160*/  PRMT R13, R52, 0x7632, R13 ;  /* 0x00007632340d7816 */ /* 0x002fca000000000d */
[----:B------:R-:W-:Y:S04]  /*96170*/  @P6 STG.E.U16 desc[UR48][R4.64], R13 ;  /* 0x0000000d04006986 */ /* 0x000fe8000c101530 */
[----:B0-----:R-:W2:Y:S01]  /*96180*/  LDL.LU R52, [R1+0x404] ;  /* 0x0004040001347983 */ /* 0x001ea20000300800 */
[----:B----4-:R-:W-:-:S03]  /*96190*/  PRMT R14, R57, 0x7632, R14 ;  /* 0x00007632390e7816 */ /* 0x010fc6000000000e */
[----:B------:R0:W-:Y:S04]  /*961a0*/  @P5 STG.E.U16 desc[UR48][R6.64], R57 ;  /* 0x0000003906005986 */ /* 0x0001e8000c101530 */
[----:B0-----:R-:W4:Y:S01]  /*961b0*/  LDL.LU R57, [R1+0x434] ;  /* 0x0004340001397983 */ /* 0x001f220000300800 */
[----:B------:R-:W-:Y:S02]  /*961c0*/  ISETP.LT.AND P4, PT, R56, UR6, !P0 ;  /* 0x0000000638007c0c */ /* 0x000fe4000c781270 */
[----:B------:R-:W-:Y:S01]  /*961d0*/  ISETP.LT.AND P3, PT, R58, UR44, !P0 ;  /* 0x0000002c3a007c0c */ /* 0x000fe2000c761270 */
[C---:B------:R-:W-:Y:S01]  /*961e0*/  IMAD.WIDE R8, R12.reuse, 0x2, R44 ;  /* 0x000000020c087825 */ /* 0x040fe200078e022c */
[----:B------:R-:W0:Y:S03]  /*961f0*/  LDCU UR44, c[0x0][0x398] ;  /* 0x00007300ff2c77ac */ /* 0x000e260008000800 */
[C---:B------:R-:W-:Y:S01]  /*96200*/  IMAD.WIDE R10, R12.reuse, 0x2, R46 ;  /* 0x000000020c0a7825 */ /* 0x040fe200078e022e */
[----:B------:R-:W1:Y:S05]  /*96210*/  LDCU UR6, c[0x0][0x398] ;  /* 0x00007300ff0677ac */ /* 0x000e6a0008000800 */
[----:B------:R1:W-:Y:S01]  /*96220*/  @P4 STG.E.U16 desc[UR48][R8.64], R14 ;  /* 0x0000000e08004986 */ /* 0x0003e2000c101530 */
[----:B------:R-:W-:Y:S01]  /*96230*/  ISETP.LT.AND P5, PT, R59, UR8, !P2 ;  /* 0x000000083b007c0c */ /* 0x000fe2000d7a1270 */
[----:B------:R-:W-:Y:S01]  /*96240*/  VIADD R13, R12, UR5 ;  /* 0x000000050c0d7c36 */ /* 0x000fe20008000000 */
[----:B------:R-:W2:Y:S01]  /*96250*/  LDCU UR8, c[0x0][0x398] ;  /* 0x00007300ff0877ac */ /* 0x000ea20008000800 */
[----:B0-----:R-:W-:Y:S01]  /*96260*/  ISETP.LT.AND P4, PT, R50, UR44, !P2 ;  /* 0x0000002c32007c0c */ /* 0x001fe2000d781270 */
[----:B------:R-:W-:Y:S01]  /*96270*/  IMAD.WIDE R4, R12, 0x2, R48 ;  /* 0x000000020c047825 */ /* 0x000fe200078e0230 */
[----:B------:R-:W0:Y:S01]  /*96280*/  LDCU UR5, c[0x0][0x3b8] ;  /* 0x00007700ff0577ac */ /* 0x000e220008000800 */
[----:B-1----:R-:W-:-:S02]  /*96290*/  ISETP.LT.AND P6, PT, R54, UR6, !P2 ;  /* 0x0000000636007c0c */ /* 0x002fc4000d7c1270 */
[C---:B------:R-:W-:Y:S01]  /*962a0*/  IMAD.WIDE R6, R13.reuse, 0x2, R2 ;  /* 0x000000020d067825 */ /* 0x040fe200078e0202 */
[----:B------:R-:W1:Y:S03]  /*962b0*/  LDCU UR6, c[0x0][0x398] ;  /* 0x00007300ff0677ac */ /* 0x000e660008000800 */
[----:B------:R-:W-:Y:S01]  /*962c0*/  IMAD.WIDE R8, R13, 0x2, R20 ;  /* 0x000000020d087825 */ /* 0x000fe200078e0214 */
[----:B------:R-:W0:Y:S01]  /*962d0*/  LDCU UR44, c[0x0][0x398] ;  /* 0x00007300ff2c77ac */ /* 0x000e220008000800 */
[----:B---3--:R3:W-:Y:S02]  /*962e0*/  @P3 STG.E.U16 desc[UR48][R10.64], R60 ;  /* 0x0000003c0a003986 */ /* 0x0087e4000c101530 */
[----:B---3--:R-:W-:Y:S02]  /*962f0*/  PRMT R10, R60, 0x7632, R10 ;  /* 0x000076323c0a7816 */ /* 0x008fe4000000000a */
[----:B------:R-:W3:Y:S01]  /*96300*/  LDL.LU R60, [R1+0x454] ;  /* 0x00045400013c7983 */ /* 0x000ee20000300800 */
[----:B------:R-:W-:-:S02]  /*96310*/  ISETP.LT.AND P3, PT, R61, UR10, !P0 ;  /* 0x0000000a3d007c0c */ /* 0x000fc4000c761270 */
[----:B------:R-:W-:Y:S02]  /*96320*/  PRMT R12, R51, 0x7632, R12 ;  /* 0x00007632330c7816 */ /* 0x000fe4000000000c */
[----:B----4-:R-:W-:-:S09]  /*96330*/  PRMT R14, R57, 0x7632, R14 ;  /* 0x00007632390e7816 */ /* 0x010fd2000000000e */
[----:B------:R4:W-:Y:S01]  /*96340*/  @P3 STG.E.U16 desc[UR48][R4.64], R10 ;  /* 0x0000000a04003986 */ /* 0x0009e2000c101530 */
[----:B------:R-:W-:Y:S01]  /*96350*/  ISETP.LT.AND P3, PT, R53, UR66, !P2 ;  /* 0x0000004235007c0c */ /* 0x000fe2000d761270 */
[----:B------:R-:W-:Y:S01]  /*96360*/  VIADD R11, R0, 0x4e ;  /* 0x0000004e000b7836 */ /* 0x000fe20000000000 */
[----:B------:R-:W0:Y:S01]  /*96370*/  LDCU UR10, c[0x0][0x398] ;  /* 0x00007300ff0a77ac */ /* 0x000e220008000800 */
[----:B------:R1:W-:Y:S01]  /*96380*/  @P5 STG.E.U16 desc[UR48][R6.64], R51 ;  /* 0x0000003306005986 */ /* 0x0003e2000c101530 */
[----:B------:R-:W0:Y:S03]  /*96390*/  LDCU.64 UR66, c[0x0][0x398] ;  /* 0x00007300ff4277ac */ /* 0x000e260008000a00 */
[----:B------:R2:W-:Y:S01]  /*963a0*/  @P4 STG.E.U16 desc[UR48][R8.64], R12 ;  /* 0x0000000c08004986 */ /* 0x0005e2000c101530 */
[----:B------:R-:W-:Y:S01]  /*963b0*/  ISETP.LT.AND P4, PT, R55, UR14, !P2 ;  /* 0x0000000e37007c0c */ /* 0x000fe2000d781270 */
[----:B----4-:R-:W-:-:S02]  /*963c0*/  IMAD.WIDE R4, R13, 0x2, R22 ;  /* 0x000000020d047825 */ /* 0x010fc400078e0216 */
[----:B-1----:R-:W4:Y:S02]  /*963d0*/  LDL.LU R51, [R1+0x444] ;  /* 0x0004440001337983 */ /* 0x002f240000300800 */
[----:B------:R-:W-:Y:S01]  /*963e0*/  IMAD.WIDE R6, R13, 0x2, R26 ;  /* 0x000000020d067825 */ /* 0x000fe200078e021a */
[----:B------:R-:W-:Y:S01]  /*963f0*/  ISETP.LT.AND P5, PT, R56, UR12, !P2 ;  /* 0x0000000c38007c0c */ /* 0x000fe2000d7a1270 */
[----:B------:R-:W1:Y:S01]  /*96400*/  LDCU UR12, c[0x0][0x398] ;  /* 0x00007300ff0c77ac */ /* 0x000e620008000800 */
[----:B--2---:R2:W-:Y:S01]  /*96410*/  @P6 STG.E.U16 desc[UR48][R4.64], R52 ;  /* 0x0000003404006986 */ /* 0x0045e2000c101530 */
[----:B------:R-:W-:Y:S02]  /*96420*/  PRMT R12, R52, 0x7632, R12 ;  /* 0x00007632340c7816 */ /* 0x000fe4000000000c */
[----:B------:R-:W-:Y:S01]  /*96430*/  ISETP.GE.AND P0, PT, R11, UR42, PT ;  /* 0x0000002a0b007c0c */ /* 0x000fe2000bf06270 */
[----:B------:R-:W0:Y:S01]  /*96440*/  LDCU UR42, c[0x0][0x398] ;  /* 0x00007300ff2a77ac */ /* 0x000e220008000800 */
[C---:B------:R-:W-:Y:S01]  /*96450*/  IMAD.WIDE R8, R13.reuse, 0x2, R44 ;  /* 0x000000020d087825 */ /* 0x040fe200078e022c */
[----:B------:R-:W0:Y:S03]  /*96460*/  LDCU UR14, c[0x0][0x398] ;  /* 0x00007300ff0e77ac */ /* 0x000e260008000800 */
[C---:B--2---:R-:W-:Y:S01]  /*96470*/  IMAD.WIDE R4, R13.reuse, 0x2, R24 ;  /* 0x000000020d047825 */ /* 0x044fe200078e0218 */
[----:B------:R-:W2:Y:S04]  /*96480*/  LDL.LU R52, [R1+0x484] ;  /* 0x0004840001347983 */ /* 0x000ea80000300800 */
[----:B------:R-:W-:Y:S04]  /*96490*/  @P4 STG.E.U16 desc[UR48][R4.64], R12 ;  /* 0x0000000c04004986 */ /* 0x000fe8000c101530 */
[----:B------:R0:W-:Y:S04]  /*964a0*/  @P3 STG.E.U16 desc[UR48][R6.64], R57 ;  /* 0x0000003906003986 */ /* 0x0001e8000c101530 */
[----:B0-----:R-:W2:Y:S01]  /*964b0*/  LDL.LU R57, [R1+0x3e4] ;  /* 0x0003e40001397983 */ /* 0x001ea20000300800 */
[----:B------:R-:W-:Y:S01]  /*964c0*/  ISETP.LT.AND P6, PT, R58, UR8, !P2 ;  /* 0x000000083a007c0c */ /* 0x000fe2000d7c1270 */
[----:B------:R-:W-:-:S02]  /*964d0*/  IMAD.WIDE R10, R13, 0x2, R46 ;  /* 0x000000020d0a7825 */ /* 0x000fc400078e022e */
[----:B------:R0:W-:Y:S01]  /*964e0*/  @P5 STG.E.U16 desc[UR48][R8.64], R14 ;  /* 0x0000000e08005986 */ /* 0x0001e2000c101530 */
[----:B------:R-:W-:Y:S01]  /*964f0*/  ISETP.LT.AND P5, PT, R50, UR42, !P1 ;  /* 0x0000002a32007c0c */ /* 0x000fe2000cfa1270 */
[----:B------:R-:W1:Y:S01]  /*96500*/  LDCU UR42, c[0x0][0x398] ;  /* 0x00007300ff2a77ac */ /* 0x000e620008000800 */
[----:B------:R-:W-:Y:S02]  /*96510*/  ISETP.LT.AND P2, PT, R61, UR6, !P2 ;  /* 0x000000063d007c0c */ /* 0x000fe4000d741270 */
[----:B------:R-:W-:Y:S01]  /*96520*/  ISETP.LT.AND P4, PT, R59, UR10, !P1 ;  /* 0x0000000a3b007c0c */ /* 0x000fe2000cf81270 */
[C---:B------:R-:W-:Y:S01]  /*96530*/  IMAD.WIDE R4, R13.reuse, 0x2, R48 ;  /* 0x000000020d047825 */ /* 0x040fe200078e0230 */
[----:B------:R-:W2:Y:S01]  /*96540*/  LDCU UR8, c[0x0][0x398] ;  /* 0x00007300ff0877ac */ /* 0x000ea20008000800 */
[----:B------:R-:W2:Y:S02]  /*96550*/  LDCU UR6, c[0x0][0x398] ;  /* 0x00007300ff0677ac */ /* 0x000ea40008000800 */
[----:B0-----:R-:W-:-:S02]  /*96560*/  VIADD R8, R13, UR5 ;  /* 0x000000050d087c36 */ /* 0x001fc40008000000 */
[----:B------:R-:W-:Y:S01]  /*96570*/  VIADD R9, R0, 0x4d ;  /* 0x0000004d00097836 */ /* 0x000fe20000000000 */
[----:B------:R-:W0:Y:S01]  /*96580*/  LDCU UR10, c[0x0][0x398] ;  /* 0x00007300ff0a77ac */ /* 0x000e220008000800 */
[----:B------:R-:W0:Y:S01]  /*96590*/  LDCU UR5, c[0x0][0x3b8] ;  /* 0x00007700ff0577ac */ /* 0x000e220008000800 */
[----:B-1----:R-:W-:Y:S01]  /*965a0*/  ISETP.LT.AND P3, PT, R54, UR42, !P1 ;  /* 0x0000002a36007c0c */ /* 0x002fe2000cf61270 */
[----:B------:R-:W1:Y:S01]  /*965b0*/  LDCU UR42, c[0x0][0x398] ;  /* 0x00007300ff2a77ac */ /* 0x000e620008000800 */
[----:B---3--:R3:W-:Y:S01]  /*965c0*/  @P6 STG.E.U16 desc[UR48][R10.64], R60 ;  /* 0x0000003c0a006986 */ /* 0x0087e2000c101530 */
[----:B------:R-:W-:-:S03]  /*965d0*/  PRMT R6, R60, 0x7632, R6 ;  /* 0x000076323c067816 */ /* 0x000fc60000000006 */
[----:B---3--:R-:W3:Y:S04]  /*965e0*/  LDL.LU R60, [R1+0x464] ;  /* 0x00046400013c7983 */ /* 0x008ee80000300800 */
[----:B------:R0:W-:Y:S01]  /*965f0*/  @P2 STG.E.U16 desc[UR48][R4.64], R6 ;  /* 0x0000000604002986 */ /* 0x0001e2000c101530 */
[----:B-1----:R-:W-:Y:S01]  /*96600*/  ISETP.LT.AND P6, PT, R55, UR42, !P1 ;  /* 0x0000002a37007c0c */ /* 0x002fe2000cfc1270 */
[----:B------:R-:W1:Y:S01]  /*96610*/  LDCU UR42, c[0x0][0x398] ;  /* 0x00007300ff2a77ac */ /* 0x000e620008000800 */
[----:B0-----:R-:W-:-:S04]  /*96620*/  IMAD.WIDE R4, R8, 0x2, R2 ;  /* 0x0000000208047825 */ /* 0x001fc800078e0202 */
[----:B------:R-:W-:Y:S01]  /*96630*/  IMAD.WIDE R6, R8, 0x2, R20 ;  /* 0x0000000208067825 */ /* 0x000fe200078e0214 */
[----:B------:R-:W-:Y:S01]  /*96640*/  ISETP.GE.AND P2, PT, R9, UR67, PT ;  /* 0x0000004309007c0c */ /* 0x000fe2000bf46270 */
[----:B----4-:R0:W-:Y:S01]  /*96650*/  @P4 STG.E.U16 desc[UR48][R4.64], R51 ;  /* 0x0000003304004986 */ /* 0x0101e2000c101530 */
[----:B------:R-:W-:Y:S02]  /*96660*/  PRMT R10, R51, 0x7632, R10 ;  /* 0x00007632330a7816 */ /* 0x000fe4000000000a */
[----:B------:R-:W-:-:S03]  /*96670*/  ISETP.LT.AND P4, PT, R53, UR56, !P1 ;  /* 0x0000003835007c0c */ /* 0x000fc6000cf81270 */
[----:B------:R4:W-:Y:S01]  /*96680*/  @P5 STG.E.U16 desc[UR48][R6.64], R10 ;  /* 0x0000000a06005986 */ /* 0x0009e2000c101530 */
[----:B0-----:R-:W-:Y:S01]  /*96690*/  IMAD.WIDE R4, R8, 0x2, R22 ;  /* 0x0000000208047825 */ /* 0x001fe200078e0216 */
[----:B--2---:R-:W-:-:S04]  /*966a0*/  PRMT R9, R52, 0x7632, R9 ;  /* 0x0000763234097816 */ /* 0x004fc80000000009 */
[----:B------:R0:W-:Y:S01]  /*966b0*/  @P3 STG.E.U16 desc[UR48][R4.64], R52 ;  /* 0x0000003404003986 */ /* 0x0001e2000c101530 */
[----:B----4-:R-:W-:-:S05]  /*966c0*/  IMAD.WIDE R6, R8, 0x2, R24 ;  /* 0x0000000208067825 */ /* 0x010fca00078e0218 */
[----:B------:R-:W-:Y:S04]  /*966d0*/  @P6 STG.E.U16 desc[UR48][R6.64], R9 ;  /* 0x0000000906006986 */ /* 0x000fe8000c101530 */
[----:B0-----:R-:W2:Y:S01]  /*966e0*/  LDL.LU R52, [R1+0x428] ;  /* 0x0004280001347983 */ /* 0x001ea20000300800 */
[----:B------:R-:W-:Y:S01]  /*966f0*/  IMAD.WIDE R4, R8, 0x2, R26 ;  /* 0x0000000208047825 */ /* 0x000fe200078e021a */
[----:B------:R-:W-:-:S04]  /*96700*/  PRMT R10, R57, 0x7632, R10 ;  /* 0x00007632390a7816 */ /* 0x000fc8000000000a */
[----:B------:R0:W-:Y:S04]  /*96710*/  @P4 STG.E.U16 desc[UR48][R4.64], R57 ;  /* 0x0000003904004986 */ /* 0x0001e8000c101530 */
[----:B0-----:R-:W4:Y:S01]  /*96720*/  LDL.LU R57, [R1+0x408] ;  /* 0x0004080001397983 */ /* 0x001f220000300800 */
[----:B------:R-:W-:Y:S01]  /*96730*/  ISETP.LT.AND P5, PT, R56, UR8, !P1 ;  /* 0x0000000838007c0c */ /* 0x000fe2000cfa1270 */
[----:B------:R-:W-:Y:S01]  /*96740*/  IMAD.WIDE R6, R8, 0x2, R44 ;  /* 0x0000000208067825 */ /* 0x000fe200078e022c */
[----:B------:R-:W-:Y:S01]  /*96750*/  ISETP.LT.AND P6, PT, R58, UR12, !P1 ;  /* 0x0000000c3a007c0c */ /* 0x000fe2000cfc1270 */
[----:B------:R-:W0:Y:S02]  /*96760*/  LDCU UR8, c[0x0][0x398] ;  /* 0x00007300ff0877ac */ /* 0x000e240008000800 */
[----:B------:R-:W-:-:S02]  /*96770*/  VIADD R9, R0, 0x4c ;  /* 0x0000004c00097836 */ /* 0x000fc40000000000 */
[C---:B------:R-:W-:Y:S01]  /*96780*/  IMAD.WIDE R4, R8.reuse, 0x2, R48 ;  /* 0x0000000208047825 */ /* 0x040fe200078e0230 */
[----:B------:R-:W0:Y:S05]  /*96790*/  LDCU UR12, c[0x0][0x398] ;  /* 0x00007300ff0c77ac */ /* 0x000e2a0008000800 */
[----:B------:R1:W-:Y:S01]  /*967a0*/  @P5 STG.E.U16 desc[UR48][R6.64], R10 ;  /* 0x0000000a06005986 */ /* 0x0003e2000c101530 */
[----:B------:R-:W-:Y:S01]  /*967b0*/  ISETP.GE.AND P3, PT, R9, UR73, PT ;  /* 0x0000004909007c0c */ /* 0x000fe2000bf66270 */
[C---:B-1----:R-:W-:Y:S01]  /*967c0*/  IMAD.WIDE R6, R8.reuse, 0x2, R46 ;  /* 0x0000000208067825 */ /* 0x042fe200078e022e */
[----:B------:R-:W-:Y:S01]  /*967d0*/  ISETP.LT.AND P1, PT, R61, UR6, !P1 ;  /* 0x000000063d007c0c */ /* 0x000fe2000cf21270 */
[----:B------:R-:W1:Y:S01]  /*967e0*/  LDCU UR6, c[0x0][0x398] ;  /* 0x00007300ff0677ac */ /* 0x000e620008000800 */
[----:B------:R-:W-:Y:S01]  /*967f0*/  ISETP.LT.AND P4, PT, R59, UR10, !P3 ;  /* 0x0000000a3b007c0c */ /* 0x000fe2000df81270 */
[----:B------:R-:W-:Y:S01]  /*96800*/  VIADD R10, R8, UR5 ;  /* 0x00000005080a7c36 */ /* 0x000fe20008000000 */
[----:B0-----:R-:W-:Y:S01]  /*96810*/  ISETP.LT.AND P5, PT, R50, UR8, !P3 ;  /* 0x0000000832007c0c */ /* 0x001fe2000dfa1270 */
[----:B------:R-:W0:Y:S01]  /*96820*/  LDCU UR8, c[0x0][0x398] ;  /* 0x00007300ff0877ac */ /* 0x000e220008000800 */
[----:B------:R-:W0:Y:S01]  /*96830*/  LDCU UR5, c[0x0][0x3b8] ;  /* 0x00007700ff0577ac */ /* 0x000e220008000800 */
[----:B------:R-:W0:Y:S01]  /*96840*/  LDCU UR10, c[0x0][0x398] ;  /* 0x00007300ff0a77ac */ /* 0x000e220008000800 */
[----:B---3--:R-:W-:Y:S01]  /*96850*/  PRMT R9, R60, 0x7632, R9 ;  /* 0x000076323c097816 */ /* 0x008fe20000000009 */
[----:B------:R3:W-:Y:S04]  /*96860*/  @P6 STG.E.U16 desc[UR48][R6.64], R60 ;  /* 0x0000003c06006986 */ /* 0x0007e8000c101530 */
[----:B---3--:R-:W3:Y:S04]  /*96870*/  LDL.LU R60, [R1+0x438] ;  /* 0x00043800013c7983 */ /* 0x008ee80000300800 */
[----:B------:R-:W3:Y:S01]  /*96880*/  LDL.LU R51, [R1+0x458] ;  /* 0x0004580001337983 */ /* 0x000ee20000300800 */
[----:B------:R-:W-:-:S03]  /*96890*/  ISETP.LT.AND P6, PT, R54, UR44, !P3 ;  /* 0x0000002c36007c0c */ /* 0x000fc6000dfc1270 */
[----:B------:R0:W-:Y:S01]  /*968a0*/  @P1 STG.E.U16 desc[UR48][R4.64], R9 ;  /* 0x0000000904001986 */ /* 0x0001e2000c101530 */
[----:B------:R-:W-:-:S04]  /*968b0*/  IMAD.WIDE R6, R10, 0x2, R20 ;  /* 0x000000020a067825 */ /* 0x000fc800078e0214 */
[----:B0-----:R-:W-:Y:S01]  /*968c0*/  IMAD.WIDE R4, R10, 0x2, R2 ;  /* 0x000000020a047825 */ /* 0x001fe200078e0202 */
[----:B--2---:R-:W-:-:S04]  /*968d0*/  PRMT R8, R52, 0x7632, R8 ;  /* 0x0000763234087816 */ /* 0x004fc80000000008 */
[----:B------:R0:W-:Y:S04]  /*968e0*/  @P4 STG.E.U16 desc[UR48][R4.64], R52 ;  /* 0x0000003404004986 */ /* 0x0001e8000c101530 */
[----:B------:R4:W-:Y:S04]  /*968f0*/  @P5 STG.E.U16 desc[UR48][R6.64], R8 ;  /* 0x0000000806005986 */ /* 0x0009e8000c101530 */
[----:B0-----:R-:W2:Y:S01]  /*96900*/  LDL.LU R52, [R1+0x448] ;  /* 0x0004480001347983 */ /* 0x001ea20000300800 */
[----:B------:R-:W-:Y:S01]  /*96910*/  IMAD.WIDE R4, R10, 0x2, R22 ;  /* 0x000000020a047825 */ /* 0x000fe200078e0216 */
[----:B----4-:R-:W-:-:S04]  /*96920*/  PRMT R8, R57, 0x7632, R8 ;  /* 0x0000763239087816 */ /* 0x010fc80000000008 */
[----:B------:R0:W-:Y:S04]  /*96930*/  @P6 STG.E.U16 desc[UR48][R4.64], R57 ;  /* 0x0000003904006986 */ /* 0x0001e8000c101530 */
[----:B0-----:R-:W4:Y:S01]  /*96940*/  LDL.LU R57, [R1+0x488] ;  /* 0x0004880001397983 */ /* 0x001f220000300800 */
[----:B------:R-:W-:Y:S02]  /*96950*/  ISETP.LT.AND P1, PT, R55, UR42, !P3 ;  /* 0x0000002a37007c0c */ /* 0x000fe4000df21270 */
[----:B------:R-:W-:Y:S01]  /*96960*/  ISETP.LT.AND P4, PT, R53, UR74, !P3 ;  /* 0x0000004a35007c0c */ /* 0x000fe2000df81270 */
[----:B------:R-:W-:-:S04]  /*96970*/  IMAD.WIDE R6, R10, 0x2, R24 ;  /* 0x000000020a067825 */ /* 0x000fc800078e0218 */
[----:B------:R-:W-:Y:S01]  /*96980*/  IMAD.WIDE R4, R10, 0x2, R26 ;  /* 0x000000020a047825 */ /* 0x000fe200078e021a */
[----:B------:R-:W-:Y:S01]  /*96990*/  ISETP.LT.AND P5, PT, R56, UR8, !P3 ;  /* 0x0000000838007c0c */ /* 0x000fe2000dfa1270 */
[----:B------:R-:W0:Y:S04]  /*969a0*/  LDCU UR8, c[0x0][0x398] ;  /* 0x00007300ff0877ac */ /* 0x000e280008000800 */
[----:B------:R0:W-:Y:S01]  /*969b0*/  @P1 STG.E.U16 desc[UR48][R6.64], R8 ;  /* 0x0000000806001986 */ /* 0x0001e2000c101530 */
[----:B------:R-:W-:Y:S01]  /*969c0*/  ISETP.LT.AND P1, PT, R58, UR16, !P3 ;  /* 0x000000103a007c0c */ /* 0x000fe2000df21270 */
[----:B------:R-:W2:Y:S01]  /*969d0*/  LDCU UR42, c[0x0][0x398] ;  /* 0x00007300ff2a77ac */ /* 0x000ea20008000800 */
[----:B-1----:R-:W-:Y:S02]  /*969e0*/  ISETP.LT.AND P3, PT, R61, UR6, !P3 ;  /* 0x000000063d007c0c */ /* 0x002fe4000df61270 */
[----:B------:R-:W-:Y:S01]  /*969f0*/  ISETP.LT.AND P6, PT, R54, UR10, !P2 ;  /* 0x0000000a36007c0c */ /* 0x000fe2000d7c1270 */
[----:B------:R-:W1:Y:S01]  /*96a00*/  LDCU UR6, c[0x0][0x398] ;  /* 0x00007300ff0677ac */ /* 0x000e620008000800 */
[----:B------:R-:W1:Y:S01]  /*96a10*/  LDCU UR10, c[0x0][0x3b8] ;  /* 0x00007700ff0a77ac */ /* 0x000e620008000800 */
[----:B0-----:R-:W-:-:S04]  /*96a20*/  IMAD.WIDE R8, R10, 0x2, R44 ;  /* 0x000000020a087825 */ /* 0x001fc800078e022c */
[----:B------:R-:W-:Y:S01]  /*96a30*/  IMAD.WIDE R6, R10, 0x2, R48 ;  /* 0x000000020a067825 */ /* 0x000fe200078e0230 */
[----:B---3--:R0:W-:Y:S01]  /*96a40*/  @P4 STG.E.U16 desc[UR48][R4.64], R60 ;  /* 0x0000003c04004986 */ /* 0x0081e2000c101530 */
[----:B------:R-:W-:-:S03]  /*96a50*/  PRMT R12, R60, 0x7632, R12 ;  /* 0x000076323c0c7816 */ /* 0x000fc6000000000c */
[----:B0-----:R-:W3:Y:S01]  /*96a60*/  LDL.LU R60, [R1+0x3e8] ;  /* 0x0003e800013c7983 */ /* 0x001ee20000300800 */
[----:B------:R-:W-:Y:S01]  /*96a70*/  IMAD.WIDE R4, R10, 0x2, R46 ;  /* 0x000000020a047825 */ /* 0x000fe200078e022e */
[----:B------:R-:W-:Y:S02]  /*96a80*/  ISETP.LT.AND P4, PT, R59, UR14, !P2 ;  /* 0x0000000e3b007c0c */ /* 0x000fe4000d781270 */
[----:B------:R-:W-:Y:S01]  /*96a90*/  @P5 STG.E.U16 desc[UR48][R8.64], R12 ;  /* 0x0000000c08005986 */ /* 0x000fe2000c101530 */
[----:B------:R-:W-:-:S03]  /*96aa0*/  PRMT R11, R51, 0x7632, R11 ;  /* 0x00007632330b7816 */ /* 0x000fc6000000000b */
[----:B------:R0:W-:Y:S01]  /*96ab0*/  @P1 STG.E.U16 desc[UR48][R4.64], R51 ;  /* 0x0000003304001986 */ /* 0x0001e2000c101530 */
[----:B------:R-:W-:Y:S01]  /*96ac0*/  VIADD R10, R10, UR5 ;  /* 0x000000050a0a7c36 */ /* 0x000fe20008000000 */
[----:B------:R-:W-:Y:S01]  /*96ad0*/  ISETP.LT.AND P5, PT, R50, UR12, !P2 ;  /* 0x0000000c32007c0c */ /* 0x000fe2000d7a1270 */
[----:B------:R-:W1:Y:S01]  /*96ae0*/  LDCU UR5, c[0x0][0x3b8] ;  /* 0x00007700ff0577ac */ /* 0x000e620008000800 */
[----:B------:R0:W-:Y:S04]  /*96af0*/  @P3 STG.E.U16 desc[UR48][R6.64], R11 ;  /* 0x0000000b06003986 */ /* 0x0001e8000c101530 */
[----:B0-----:R-:W3:Y:S01]  /*96b00*/  LDL.LU R51, [R1+0x468] ;  /* 0x0004680001337983 */ /* 0x001ee20000300800 */
[----:B------:R-:W-:-:S04]  /*96b10*/  IMAD.WIDE R6, R10, 0x2, R2 ;  /* 0x000000020a067825 */ /* 0x000fc800078e0202 */
[----:B------:R-:W-:-:S04]  /*96b20*/  IMAD.WIDE R4, R10, 0x2, R20 ;  /* 0x000000020a047825 */ /* 0x000fc800078e0214 */
[----:B------:R-:W-:Y:S01]  /*96b30*/  IMAD.WIDE R8, R10, 0x2, R22 ;  /* 0x000000020a087825 */ /* 0x000fe200078e0216 */
[----:B--2---:R-:W-:Y:S01]  /*96b40*/  PRMT R11, R52, 0x7632, R11 ;  /* 0x00007632340b7816 */ /* 0x004fe2000000000b */
[----:B------:R0:W-:Y:S04]  /*96b50*/  @P4 STG.E.U16 desc[UR48][R6.64], R52 ;  /* 0x0000003406004986 */ /* 0x0001e8000c101530 */
[----:B------:R4:W-:Y:S04]  /*96b60*/  @P5 STG.E.U16 desc[UR48][R4.64], R11 ;  /* 0x0000000b04005986 */ /* 0x0009e8000c101530 */
[----:B0-----:R-:W2:Y:S01]  /*96b70*/  LDL.LU R52, [R1+0x42c] ;  /* 0x00042c0001347983 */ /* 0x001ea20000300800 */
[----:B----4-:R-:W-:-:S03]  /*96b80*/  PRMT R11, R57, 0x7632, R11 ;  /* 0x00007632390b7816 */ /* 0x010fc6000000000b */
[----:B------:R0:W-:Y:S04]  /*96b90*/  @P6 STG.E.U16 desc[UR48][R8.64], R57 ;  /* 0x0000003908006986 */ /* 0x0001e8000c101530 */
[----:B0-----:R-:W4:Y:S01]  /*96ba0*/  LDL.LU R57, [R1+0x40c] ;  /* 0x00040c0001397983 */ /* 0x001f220000300800 */
[----:B------:R-:W-:Y:S02]  /*96bb0*/  ISETP.LT.AND P3, PT, R55, UR8, !P2 ;  /* 0x0000000837007c0c */ /* 0x000fe4000d761270 */
[----:B------:R-:W-:Y:S01]  /*96bc0*/  ISETP.LT.AND P1, PT, R53, UR42, !P2 ;  /* 0x0000002a35007c0c */ /* 0x000fe2000d721270 */
[----:B------:R-:W-:-:S04]  /*96bd0*/  IMAD.WIDE R4, R10, 0x2, R24 ;  /* 0x000000020a047825 */ /* 0x000fc800078e0218 */
[----:B------:R-:W-:Y:S01]  /*96be0*/  IMAD.WIDE R6, R10, 0x2, R26 ;  /* 0x000000020a067825 */ /* 0x000fe200078e021a */
[----:B-1----:R-:W-:Y:S01]  /*96bf0*/  ISETP.LT.AND P4, PT, R56, UR6, !P2 ;  /* 0x0000000638007c0c */ /* 0x002fe2000d781270 */
[----:B------:R-:W0:Y:S04]  /*96c00*/  LDCU UR6, c[0x0][0x3b8] ;  /* 0x00007700ff0677ac */ /* 0x000e280008000800 */
[----:B------:R1:W-:Y:S01]  /*96c10*/  @P3 STG.E.U16 desc[UR48][R4.64], R11 ;  /* 0x0000000b04003986 */ /* 0x0003e2000c101530 */
[C---:B------:R-:W-:Y:S01]  /*96c20*/  IMAD.WIDE R8, R10.reuse, 0x2, R44 ;  /* 0x000000020a087825 */ /* 0x040fe200078e022c */
[----:B------:R-:W-:Y:S01]  /*96c30*/  ISETP.LT.AND P6, PT, R61, UR66, !P2 ;  /* 0x000000423d007c0c */ /* 0x000fe2000d7c1270 */
[----:B------:R-:W0:Y:S02]  /*96c40*/  LDCU UR8, c[0x0][0x3b8] ;  /* 0x00007700ff0877ac */ /* 0x000e240008000800 */
[----:B-1----:R-:W-:-:S04]  /*96c50*/  IMAD.WIDE R4, R10, 0x2, R46 ;  /* 0x000000020a047825 */ /* 0x002fc800078e022e */
[----:B------:R-:W-:Y:S01]  /*96c60*/  VIADD R11, R10, UR5 ;  /* 0x000000050a0b7c36 */ /* 0x000fe20008000000 */
[----:B------:R-:W-:Y:S01]  /*96c70*/  ISETP.LT.AND P5, PT, R54, UR4, !P0 ;  /* 0x0000000436007c0c */ /* 0x000fe2000c7a1270 */
[----:B------:R-:W1:Y:S01]  /*96c80*/  LDCU UR5, c[0x0][0x3b8] ;  /* 0x00007700ff0577ac */ /* 0x000e620008000800 */
[----:B---3--:R-:W-:Y:S01]  /*96c90*/  PRMT R12, R60, 0x7632, R12 ;  /* 0x000076323c0c7816 */ /* 0x008fe2000000000c */
[----:B------:R3:W-:Y:S04]  /*96ca0*/  @P1 STG.E.U16 desc[UR48][R6.64], R60 ;  /* 0x0000003c06001986 */ /* 0x0007e8000c101530 */
[----:B---3--:R-:W3:Y:S01]  /*96cb0*/  LDL.LU R60, [R1+0x43c] ;  /* 0x00043c00013c7983 */ /* 0x008ee20000300800 */
[----:B------:R-:W-:Y:S01]  /*96cc0*/  ISETP.LT.AND P1, PT, R58, UR72, !P2 ;  /* 0x000000483a007c0c */ /* 0x000fe2000d721270 */
[----:B------:R-:W-:-:S02]  /*96cd0*/  IMAD.WIDE R6, R10, 0x2, R48 ;  /* 0x000000020a067825 */ /* 0x000fc400078e0230 */
[----:B------:R0:W-:Y:S01]  /*96ce0*/  @P4 STG.E.U16 desc[UR48][R8.64], R12 ;  /* 0x0000000c08004986 */ /* 0x0001e2000c101530 */
[----:B------:R-:W-:Y:S02]  /*96cf0*/  ISETP.LT.AND P4, PT, R59, UR4, !P0 ;  /* 0x000000043b007c0c */ /* 0x000fe4000c781270 */
[----:B------:R-:W-:Y:S02]  /*96d00*/  PRMT R10, R51, 0x7632, R10 ;  /* 0x00007632330a7816 */ /* 0x000fe4000000000a */
[----:B------:R-:W-:-:S05]  /*96d10*/  ISETP.LT.AND P2, PT, R50, UR4, !P0 ;  /* 0x0000000432007c0c */ /* 0x000fca000c741270 */
[----:B------:R1:W-:Y:S01]  /*96d20*/  @P1 STG.E.U16 desc[UR48][R4.64], R51 ;  /* 0x0000003304001986 */ /* 0x0003e2000c101530 */
[----:B0-----:R-:W-:-:S03]  /*96d30*/  IMAD.WIDE R8, R11, 0x2, R2 ;  /* 0x000000020b087825 */ /* 0x001fc600078e0202 */
[----:B-1----:R-:W3:Y:S01]  /*96d40*/  LDL.LU R51, [R1+0x45c] ;  /* 0x00045c0001337983 */ /* 0x002ee20000300800 */
[----:B------:R-:W-:-:S03]  /*96d50*/  IMAD.WIDE R4, R11, 0x2, R20 ;  /* 0x000000020b047825 */ /* 0x000fc600078e0214 */
[----:B------:R0:W-:Y:S02]  /*96d60*/  @P6 STG.E.U16 desc[UR48][R6.64], R10 ;  /* 0x0000000a06006986 */ /* 0x0001e4000c101530 */
[----:B0-----:R-:W-:Y:S01]  /*96d70*/  IMAD.WIDE R6, R11, 0x2, R22 ;  /* 0x000000020b067825 */ /* 0x001fe200078e0216 */
[----:B--2---:R-:W-:Y:S01]  /*96d80*/  PRMT R10, R52, 0x7632, R10 ;  /* 0x00007632340a7816 */ /* 0x004fe2000000000a */
[----:B------:R0:W-:Y:S04]  /*96d90*/  @P4 STG.E.U16 desc[UR48][R8.64], R52 ;  /* 0x0000003408004986 */ /* 0x0001e8000c101530 */
[----:B------:R-:W-:Y:S04]  /*96da0*/  @P2 STG.E.U16 desc[UR48][R4.64], R10 ;  /* 0x0000000a04002986 */ /* 0x000fe8000c101530 */
[----:B0-----:R-:W2:Y:S01]  /*96db0*/  LDL.LU R52, [R1+0x44c] ;  /* 0x00044c0001347983 */ /* 0x001ea20000300800 */
[----:B----4-:R-:W-:-:S03]  /*96dc0*/  PRMT R8, R57, 0x7632, R8 ;  /* 0x0000763239087816 */ /* 0x010fc60000000008 */
[----:B------:R0:W-:Y:S04]  /*96dd0*/  @P5 STG.E.U16 desc[UR48][R6.64], R57 ;  /* 0x0000003906005986 */ /* 0x0001e8000c101530 */
[----:B0-----:R-:W4:Y:S01]  /*96de0*/  LDL.LU R57, [R1+0x48c] ;  /* 0x00048c0001397983 */ /* 0x001f220000300800 */
[----:B------:R-:W-:Y:S02]  /*96df0*/  ISETP.LT.AND P6, PT, R55, UR4, !P0 ;  /* 0x0000000437007c0c */ /* 0x000fe4000c7c1270 */
[----:B------:R-:W-:Y:S01]  /*96e00*/  ISETP.LT.AND P4, PT, R53, UR4, !P0 ;  /* 0x0000000435007c0c */ /* 0x000fe2000c781270 */
[----:B------:R-:W-:Y:S02]  /*96e10*/  VIADD R12, R0, 0x4f ;  /* 0x0000004f000c7836 */ /* 0x000fe40000000000 */
[----:B------:R-:W-:-:S04]  /*96e20*/  IMAD.WIDE R4, R11, 0x2, R24 ;  /* 0x000000020b047825 */ /* 0x000fc800078e0218 */
[----:B------:R-:W-:Y:S01]  /*96e30*/  IMAD.WIDE R6, R11, 0x2, R26 ;  /* 0x000000020b067825 */ /* 0x000fe200078e021a */
[----:B------:R-:W-:-:S03]  /*96e40*/  ISETP.GE.AND P3, PT, R12, UR46, PT ;  /* 0x0000002e0c007c0c */ /* 0x000fc6000bf66270 */
[----:B------:R0:W-:Y:S01]  /*96e50*/  @P6 STG.E.U16 desc[UR48][R4.64], R8 ;  /* 0x0000000804006986 */ /* 0x0001e2000c101530 */
[----:B------:R-:W-:Y:S02]  /*96e60*/  ISETP.LT.AND P2, PT, R56, UR4, !P0 ;  /* 0x0000000438007c0c */ /* 0x000fe4000c741270 */
[----:B------:R-:W-:Y:S01]  /*96e70*/  ISETP.LT.AND P5, PT, R58, UR4, !P0 ;  /* 0x000000043a007c0c */ /* 0x000fe2000c7a1270 */
[----:B------:R-:W-:Y:S01]  /*96e80*/  VIADD R9, R0, 0x50 ;  /* 0x0000005000097836 */ /* 0x000fe20000000000 */
[----:B------:R-:W-:Y:S01]  /*96e90*/  ISETP.LT.AND P0, PT, R61, UR4, !P0 ;  /* 0x000000043d007c0c */ /* 0x000fe2000c701270 */
[C---:B------:R-:W-:Y:S02]  /*96ea0*/  VIADD R10, R11.reuse, UR5 ;  /* 0x000000050b0a7c36 */ /* 0x040fe40008000000 */
[----:B0-----:R-:W-:Y:S01]  /*96eb0*/  IMAD.WIDE R4, R11, 0x2, R44 ;  /* 0x000000020b047825 */ /* 0x001fe200078e022c */
[----:B------:R-:W-:Y:S01]  /*96ec0*/  ISETP.GE.AND P1, PT, R9, UR54, PT ;  /* 0x0000003609007c0c */ /* 0x000fe2000bf26270 */
[----:B------:R-:W0:Y:S02]  /*96ed0*/  LDCU UR5, c[0x0][0x3b8] ;  /* 0x00007700ff0577ac */ /* 0x000e240008000800 */
[----:B------:R-:W-:Y:S01]  /*96ee0*/  IMAD.WIDE R8, R11, 0x2, R48 ;  /* 0x000000020b087825 */ /* 0x000fe200078e0230 */
[----:B---3--:R-:W-:Y:S01]  /*96ef0*/  PRMT R12, R60, 0x7632, R12 ;  /* 0x000076323c0c7816 */ /* 0x008fe2000000000c */
[----:B------:R1:W-:Y:S04]  /*96f00*/  @P4 STG.E.U16 desc[UR48][R6.64], R60 ;  /* 0x0000003c06004986 */ /* 0x0003e8000c101530 */
[----:B-1----:R-:W3:Y:S01]  /*96f10*/  LDL.LU R60, [R1+0x3ec] ;  /* 0x0003ec00013c7983 */ /* 0x002ee20000300800 */
[----:B------:R-:W-:Y:S01]  /*96f20*/  ISETP.LT.AND P4, PT, R59, UR4, !P3 ;  /* 0x000000043b007c0c */ /* 0x000fe2000df81270 */
[----:B------:R-:W-:-:S02]  /*96f30*/  IMAD.WIDE R6, R11, 0x2, R46 ;  /* 0x000000020b067825 */ /* 0x000fc400078e022e */
[----:B------:R1:W-:Y:S01]  /*96f40*/  @P2 STG.E.U16 desc[UR48][R4.64], R12 ;  /* 0x0000000c04002986 */ /* 0x0003e2000c101530 */
[----:B------:R-:W-:-:S03]  /*96f50*/  ISETP.LT.AND P2, PT, R50, UR4, !P3 ;  /* 0x0000000432007c0c */ /* 0x000fc6000df41270 */
[----:B------:R-:W3:Y:S01]  /*96f60*/  LDL.LU R18, [R1+0x46c] ;  /* 0x00046c0001127983 */ /* 0x000ee20000300800 */
[----:B------:R-:W-:-:S03]  /*96f70*/  PRMT R11, R51, 0x7632, R11 ;  /* 0x00007632330b7816 */ /* 0x000fc6000000000b */
[----:B------:R0:W-:Y:S01]  /*96f80*/  @P5 STG.E.U16 desc[UR48][R6.64], R51 ;  /* 0x0000003306005986 */ /* 0x0001e2000c101530 */
[----:B-1----:R-:W-:-:S03]  /*96f90*/  IMAD.WIDE R4, R10, 0x2, R2 ;  /* 0x000000020a047825 */ /* 0x002fc600078e0202 */
[----:B------:R1:W-:Y:S01]  /*96fa0*/  @P0 STG.E.U16 desc[UR48][R8.64], R11 ;  /* 0x0000000b08000986 */ /* 0x0003e2000c101530 */
[----:B------:R-:W-:-:S03]  /*96fb0*/  ISETP.LT.AND P0, PT, R54, UR4, !P3 ;  /* 0x0000000436007c0c */ /* 0x000fc6000df01270 */
[----:B0-----:R-:W3:Y:S01]  /*96fc0*/  LDL.LU R51, [R1+0x470] ;  /* 0x0004700001337983 */ /* 0x001ee20000300800 */
[----:B------:R-:W-:-:S03]  /*96fd0*/  IMAD.WIDE R6, R10, 0x2, R22 ;  /* 0x000000020a067825 */ /* 0x000fc600078e0216 */
[----:B--2---:R0:W-:Y:S01]  /*96fe0*/  @P4 STG.E.U16 desc[UR48][R4.64], R52 ;  /* 0x0000003404004986 */ /* 0x0041e2000c101530 */
[----:B-1----:R-:W-:Y:S01]  /*96ff0*/  PRMT R11, R52, 0x7632, R11 ;  /* 0x00007632340b7816 */ /* 0x002fe2000000000b */
[----:B0-----:R-:W-:-:S05]  /*97000*/  IMAD.WIDE R4, R10, 0x2, R20 ;  /* 0x000000020a047825 */ /* 0x001fca00078e0214 */
[----:B------:R-:W-:Y:S01]  /*97010*/  @P2 STG.E.U16 desc[UR48][R4.64], R11 ;  /* 0x0000000b04002986 */ /* 0x000fe2000c101530 */
[----:B----4-:R-:W-:-:S03]  /*97020*/  PRMT R13, R57, 0x7632, R13 ;  /* 0x00007632390d7816 */ /* 0x010fc6000000000d */
[----:B------:R0:W-:Y:S04]  /*97030*/  @P0 STG.E.U16 desc[UR48][R6.64], R57 ;  /* 0x0000003906000986 */ /* 0x0001e8000c101530 */
[----:B0-----:R-:W2:Y:S01]  /*97040*/  LDL.LU R57, [R1+0x4b0] ;  /* 0x0004b00001397983 */ /* 0x001ea20000300800 */
[----:B------:R-:W-:Y:S02]  /*97050*/  ISETP.LT.AND P6, PT, R55, UR4, !P3 ;  /* 0x0000000437007c0c */ /* 0x000fe4000dfc1270 */
[----:B------:R-:W-:Y:S01]  /*97060*/  ISETP.LT.AND P5, PT, R53, UR4, !P3 ;  /* 0x0000000435007c0c */ /* 0x000fe2000dfa1270 */
[----:B------:R-:W-:-:S04]  /*97070*/  IMAD.WIDE R8, R10, 0x2, R24 ;  /* 0x000000020a087825 */ /* 0x000fc800078e0218 */
[----:B------:R-:W-:-:S06]  /*97080*/  IMAD.WIDE R4, R10, 0x2, R26 ;  /* 0x000000020a047825 */ /* 0x000fcc00078e021a */
[----:B------:R3:W-:Y:S01]  /*97090*/  @P6 STG.E.U16 desc[UR48][R8.64], R13 ;  /* 0x0000000d08006986 */ /* 0x0007e2000c101530 */
[----:B------:R-:W-:Y:S02]  /*970a0*/  ISETP.LT.AND P4, PT, R56, UR4, !P3 ;  /* 0x0000000438007c0c */ /* 0x000fe4000df81270 */
[----:B------:R-:W-:Y:S01]  /*970b0*/  ISETP.LT.AND P0, PT, R58, UR4, !P3 ;  /* 0x000000043a007c0c */ /* 0x000fe2000df01270 */
[----:B------:R-:W-:Y:S01]  /*970c0*/  IMAD.WIDE R6, R10, 0x2, R44 ;  /* 0x000000020a067825 */ /* 0x000fe200078e022c */
[----:B------:R-:W-:-:S03]  /*970d0*/  ISETP.LT.AND P6, PT, R61, UR4, !P3 ;  /* 0x000000043d007c0c */ /* 0x000fc6000dfc1270 */
[----:B------:R-:W-:Y:S01]  /*970e0*/  VIADD R12, R0, 0x51 ;  /* 0x00000051000c7836 */ /* 0x000fe20000000000 */
[----:B------:R-:W-:-:S04]  /*970f0*/  ISETP.LT.AND P3, PT, R59, UR4, !P1 ;  /* 0x000000043b007c0c */ /* 0x000fc8000cf61270 */
[----:B------:R-:W-:Y:S01]  /*97100*/  ISETP.GE.AND P2, PT, R12, UR58, PT ;  /* 0x0000003a0c007c0c */ /* 0x000fe2000bf46270 */
[----:B------:R-:W-:Y:S01]  /*97110*/  VIADD R12, R10, UR5 ;  /* 0x000000050a0c7c36 */ /* 0x000fe20008000000 */
[----:B------:R-:W0:Y:S01]  /*97120*/  LDCU UR5, c[0x0][0x3b8] ;  /* 0x00007700ff0577ac */ /* 0x000e220008000800 */
[----:B---3--:R-:W-:Y:S01]  /*97130*/  PRMT R8, R60, 0x7632, R8 ;  /* 0x000076323c087816 */ /* 0x008fe20000000008 */
[----:B------:R1:W-:Y:S04]  /*97140*/  @P5 STG.E.U16 desc[UR48][R4.64], R60 ;  /* 0x0000003c04005986 */ /* 0x0003e8000c101530 */
[----:B-1----:R-:W3:Y:S01]  /*97150*/  LDL.LU R60, [R1+0x4a0] ;  /* 0x0004a000013c7983 */ /* 0x002ee20000300800 */
[----:B------:R-:W-:Y:S01]  /*97160*/  IMAD.WIDE R4, R10, 0x2, R46 ;  /* 0x000000020a047825 */ /* 0x000fe200078e022e */
[----:B------:R-:W-:-:S02]  /*97170*/  ISETP.LT.AND P5, PT, R50, UR4, !P1 ;  /* 0x0000000432007c0c */ /* 0x000fc4000cfa1270 */
[----:B------:R-:W4:Y:S04]  /*97180*/  LDL.LU R52, [R1+0x490] ;  /* 0x0004900001347983 */ /* 0x000f280000300800 */
[----:B------:R1:W-:Y:S04]  /*97190*/  @P4 STG.E.U16 desc[UR48][R6.64], R8 ;  /* 0x0000000806004986 */ /* 0x0003e8000c101530 */
[----:B------:R0:W-:Y:S01]  /*971a0*/  @P0 STG.E.U16 desc[UR48][R4.64], R18 ;  /* 0x0000001204000986 */ /* 0x0001e2000c101530 */
[----:B------:R-:W-:Y:S02]  /*971b0*/  ISETP.LT.AND P0, PT, R54, UR4, !P1 ;  /* 0x0000000436007c0c */ /* 0x000fe4000cf01270 */
[----:B------:R-:W-:-:S02]  /*971c0*/  PRMT R13, R18, 0x7632, R13 ;  /* 0x00007632120d7816 */ /* 0x000fc4000000000d */
[----:B------:R-:W-:Y:S01]  /*971d0*/  PRMT R14, R51, 0x7632, R14 ;  /* 0x00007632330e7816 */ /* 0x000fe2000000000e */
[----:B-1----:R-:W-:-:S04]  /*971e0*/  IMAD.WIDE R6, R10, 0x2, R48 ;  /* 0x000000020a067825 */ /* 0x002fc800078e0230 */
[C---:B------:R-:W-:Y:S01]  /*971f0*/  IMAD.WIDE R8, R12.reuse, 0x2, R2 ;  /* 0x000000020c087825 */ /* 0x040fe200078e0202 */
[----:B0-----:R-:W4:Y:S03]  /*97200*/  LDL.LU R18, [R1+0x4d0] ;  /* 0x0004d00001127983 */ /* 0x001f260000300800 */
[C---:B------:R-:W-:Y:S01]  /*97210*/  IMAD.WIDE R10, R12.reuse, 0x2, R20 ;  /* 0x000000020c0a7825 */ /* 0x040fe200078e0214 */
[----:B------:R-:W-:Y:S03]  /*97220*/  @P6 STG.E.U16 desc[UR48][R6.64], R13 ;  /* 0x0000000d06006986 */ /* 0x000fe6000c101530 */
[----:B------:R-:W-:Y:S01]  /*97230*/  IMAD.WIDE R4, R12, 0x2, R22 ;  /* 0x000000020c047825 */ /* 0x000fe200078e0216 */
[----:B------:R-:W-:Y:S04]  /*97240*/  @P3 STG.E.U16 desc[UR48][R8.64], R51 ;  /* 0x0000003308003986 */ /* 0x000fe8000c101530 */
[----:B------:R2:W-:Y:S02]  /*97250*/  @P5 STG.E.U16 desc[UR48][R10.64], R14 ;  /* 0x0000000e0a005986 */ /* 0x0005e4000c101530 */
[----:B--2---:R-:W-:-:S02]  /*97260*/  PRMT R11, R57, 0x7632, R11 ;  /* 0x00007632390b7816 */ /* 0x004fc4000000000b */
        /* <DEDUP_REMOVED lines=8> */
[----:B------:R-:W-:Y:S02]  /*972f0*/  ISETP.LT.AND P5, PT, R58, UR4, !P1 ;  /* 0x000000043a007c0c */ /* 0x000fe4000cfa1270 */
[----:B------:R-:W-:Y:S01]  /*97300*/  ISETP.LT.AND P1, PT, R61, UR4, !P1 ;  /* 0x000000043d007c0c */ /* 0x000fe2000cf21270 */
[----:B------:R-:W-:Y:S01]  /*97310*/  VIADD R10, R0, 0x52 ;  /* 0x00000052000a7836 */ /* 0x000fe20000000000 */
[----:B------:R-:W-:Y:S01]  /*97320*/  ISETP.LT.AND P4, PT, R59, UR4, !P2 ;  /* 0x000000043b007c0c */ /* 0x000fe2000d781270 */
[----:B0-----:R-:W-:-:S03]  /*97330*/  IMAD.WIDE R6, R12, 0x2, R44 ;  /* 0x000000020c067825 */ /* 0x001fc600078e022c */
[----:B------:R-:W-:Y:S01]  /*97340*/  ISETP.GE.AND P0, PT, R10, UR52, PT ;  /* 0x000000340a007c0c */ /* 0x000fe2000bf06270 */
[----:B------:R-:W-:Y:S01]  /*97350*/  IMAD.WIDE R4, R12, 0x2, R48 ;  /* 0x000000020c047825 */ /* 0x000fe200078e0230 */
[----:B---3--:R0:W-:Y:S01]  /*97360*/  @P6 STG.E.U16 desc[UR48][R8.64], R60 ;  /* 0x0000003c08006986 */ /* 0x0081e2000c101530 */
[----:B------:R-:W-:-:S03]  /*97370*/  PRMT R11, R60, 0x7632, R11 ;  /* 0x000076323c0b7816 */ /* 0x000fc6000000000b */
[----:B0-----:R-:W3:Y:S01]  /*97380*/  LDL.LU R60, [R1+0x4f0] ;  /* 0x0004f000013c7983 */ /* 0x001ee20000300800 */
[----:B------:R-:W-:-:S03]  /*97390*/  IMAD.WIDE R8, R12, 0x2, R46 ;  /* 0x000000020c087825 */ /* 0x000fc600078e022e */
[----:B------:R-:W-:Y:S01]  /*973a0*/  @P3 STG.E.U16 desc[UR48][R6.64], R11 ;  /* 0x0000000b06003986 */ /* 0x000fe2000c101530 */
[----:B------:R-:W-:-:S03]  /*973b0*/  ISETP.LT.AND P6, PT, R54, UR4, !P2 ;  /* 0x0000000436007c0c */ /* 0x000fc6000d7c1270 */
[----:B----4-:R0:W-:Y:S01]  /*973c0*/  @P5 STG.E.U16 desc[UR48][R8.64], R52 ;  /* 0x0000003408005986 */ /* 0x0101e2000c101530 */
[----:B------:R-:W-:Y:S02]  /*973d0*/  ISETP.LT.AND P5, PT, R50, UR4, !P2 ;  /* 0x0000000432007c0c */ /* 0x000fe4000d7a1270 */
[----:B------:R-:W-:Y:S01]  /*973e0*/  PRMT R10, R52, 0x7632, R10 ;  /* 0x00007632340a7816 */ /* 0x000fe2000000000a */
[----:B------:R-:W4:Y:S01]  /*973f0*/  LDL.LU R51, [R1+0x4e0] ;  /* 0x0004e00001337983 */ /* 0x000f220000300800 */
[----:B0-----:R-:W-:-:S03]  /*97400*/  VIADD R8, R12, UR5 ;  /* 0x000000050c087c36 */ /* 0x001fc60008000000 */
[----:B------:R0:W-:Y:S01]  /*97410*/  @P1 STG.E.U16 desc[UR48][R4.64], R10 ;  /* 0x0000000a04001986 */ /* 0x0001e2000c101530 */
[----:B------:R-:W-:Y:S01]  /*97420*/  VIADD R9, R0, 0x53 ;  /* 0x0000005300097836 */ /* 0x000fe20000000000 */
[----:B------:R-:W-:Y:S01]  /*97430*/  ISETP.LT.AND P3, PT, R55, UR4, !P2 ;  /* 0x0000000437007c0c */ /* 0x000fe2000d761270 */
[C---:B------:R-:W-:Y:S01]  /*97440*/  IMAD.WIDE R6, R8.reuse, 0x2, R2 ;  /* 0x0000000208067825 */ /* 0x040fe200078e0202 */
[----:B------:R-:W4:Y:S01]  /*97450*/  LDL.LU R52, [R1+0x474] ;  /* 0x0004740001347983 */ /* 0x000f220000300800 */
[----:B------:R-:W1:Y:S03]  /*97460*/  LDCU UR5, c[0x0][0x3b8] ;  /* 0x00007700ff0577ac */ /* 0x000e660008000800 */
[----:B------:R1:W-:Y:S01]  /*97470*/  @P4 STG.E.U16 desc[UR48][R6.64], R18 ;  /* 0x0000001206004986 */ /* 0x0003e2000c101530 */
[----:B0-----:R-:W-:Y:S01]  /*97480*/  IMAD.WIDE R4, R8, 0x2, R20 ;  /* 0x0000000208047825 */ /* 0x001fe200078e0214 */
[----:B------:R-:W-:-:S02]  /*97490*/  PRMT R10, R18, 0x7632, R10 ;  /* 0x00007632120a7816 */ /* 0x000fc4000000000a */
[----:B------:R-:W-:Y:S01]  /*974a0*/  ISETP.GE.AND P1, PT, R9, UR50, PT ;  /* 0x0000003209007c0c */ /* 0x000fe2000bf26270 */
[----:B-1----:R-:W-:Y:S02]  /*974b0*/  IMAD.WIDE R6, R8, 0x2, R22 ;  /* 0x0000000208067825 */ /* 0x002fe400078e0216 */
[----:B------:R-:W-:Y:S01]  /*974c0*/  @P5 STG.E.U16 desc[UR48][R4.64], R10 ;  /* 0x0000000a04005986 */ /* 0x000fe2000c101530 */
[----:B--2---:R-:W-:-:S03]  /*974d0*/  PRMT R9, R57, 0x7632, R9 ;  /* 0x0000763239097816 */ /* 0x004fc60000000009 */
[----:B------:R0:W-:Y:S04]  /*974e0*/  @P6 STG.E.U16 desc[UR48][R6.64], R57 ;  /* 0x0000003906006986 */ /* 0x0001e8000c101530 */
[----:B0-----:R-:W2:Y:S01]  /*974f0*/  LDL.LU R57, [R1+0x4b4] ;  /* 0x0004b40001397983 */ /* 0x001ea20000300800 */
[----:B------:R-:W-:Y:S01]  /*97500*/  ISETP.LT.AND P4, PT, R53, UR4, !P2 ;  /* 0x0000000435007c0c */ /* 0x000fe2000d781270 */
[----:B------:R-:W-:-:S04]  /*97510*/  IMAD.WIDE R4, R8, 0x2, R24 ;  /* 0x0000000208047825 */ /* 0x000fc800078e0218 */
[----:B------:R-:W-:Y:S01]  /*97520*/  IMAD.WIDE R6, R8, 0x2, R26 ;  /* 0x0000000208067825 */ /* 0x000fe200078e021a */
[----:B------:R0:W-:Y:S01]  /*97530*/  @P3 STG.E.U16 desc[UR48][R4.64], R9 ;  /* 0x0000000904003986 */ /* 0x0001e2000c101530 */
[----:B------:R-:W-:Y:S02]  /*97540*/  ISETP.LT.AND P5, PT, R56, UR4, !P2 ;  /* 0x0000000438007c0c */ /* 0x000fe4000d7a1270 */
[----:B------:R-:W-:Y:S02]  /*97550*/  ISETP.LT.AND P6, PT, R58, UR4, !P2 ;  /* 0x000000043a007c0c */ /* 0x000fe4000d7c1270 */
[----:B------:R-:W-:Y:S02]  /*97560*/  ISETP.LT.AND P2, PT, R61, UR4, !P2 ;  /* 0x000000043d007c0c */ /* 0x000fe4000d741270 */
[----:B------:R-:W-:Y:S01]  /*97570*/  ISETP.LT.AND P3, PT, R59, UR4, !P0 ;  /* 0x000000043b007c0c */ /* 0x000fe2000c761270 */
[C---:B------:R-:W-:Y:S01]  /*97580*/  VIADD R12, R8.reuse, UR5 ;  /* 0x00000005080c7c36 */ /* 0x040fe20008000000 */
[----:B------:R-:W1:Y:S01]  /*97590*/  LDCU UR5, c[0x0][0x3b8] ;  /* 0x00007700ff0577ac */ /* 0x000e620008000800 */
[----:B0-----:R-:W-:-:S04]  /*975a0*/  IMAD.WIDE R4, R8, 0x2, R44 ;  /* 0x0000000208047825 */ /* 0x001fc800078e022c */
[----:B------:R-:W-:Y:S01]  /*975b0*/  IMAD.WIDE R10, R12, 0x2, R2 ;  /* 0x000000020c0a7825 */ /* 0x000fe200078e0202 */
[----:B---3--:R0:W-:Y:S01]  /*975c0*/  @P4 STG.E.U16 desc[UR48][R6.64], R60 ;  /* 0x0000003c06004986 */ /* 0x0081e2000c101530 */
[----:B------:R-:W-:-:S03]  /*975d0*/  PRMT R13, R60, 0x7632, R13 ;  /* 0x000076323c0d7816 */ /* 0x000fc6000000000d */
[----:B0-----:R-:W3:Y:S04]  /*975e0*/  LDL.LU R60, [R1+0x4a4] ;  /* 0x0004a400013c7983 */ /* 0x001ee80000300800 */
[----:B------:R-:W3:Y:S01]  /*975f0*/  LDL.LU R18, [R1+0x494] ;  /* 0x0004940001127983 */ /* 0x000ee20000300800 */
[----:B------:R-:W-:Y:S01]  /*97600*/  IMAD.WIDE R6, R8, 0x2, R46 ;  /* 0x0000000208067825 */ /* 0x000fe200078e022e */
[----:B----4-:R-:W-:Y:S02]  /*97610*/  PRMT R14, R51, 0x7632, R14 ;  /* 0x00007632330e7816 */ /* 0x010fe4000000000e */
[----:B------:R0:W-:Y:S01]  /*97620*/  @P5 STG.E.U16 desc[UR48][R4.64], R13 ;  /* 0x0000000d04005986 */ /* 0x0001e2000c101530 */
[----:B------:R-:W-:Y:S01]  /*97630*/  ISETP.LT.AND P5, PT, R50, UR4, !P0 ;  /* 0x0000000432007c0c */ /* 0x000fe2000c7a1270 */
[----:B------:R-:W-:Y:S01]  /*97640*/  IMAD.WIDE R8, R8, 0x2, R48 ;  /* 0x0000000208087825 */ /* 0x000fe200078e0230 */
[----:B------:R-:W-:Y:S01]  /*97650*/  ISETP.LT.AND P4, PT, R54, UR4, !P0 ;  /* 0x0000000436007c0c */ /* 0x000fe2000c781270 */
[----:B------:R4:W-:Y:S04]  /*97660*/  @P6 STG.E.U16 desc[UR48][R6.64], R51 ;  /* 0x0000003306006986 */ /* 0x0009e8000c101530 */
[----:B------:R-:W-:Y:S04]  /*97670*/  @P2 STG.E.U16 desc[UR48][R8.64], R14 ;  /* 0x0000000e08002986 */ /* 0x000fe8000c101530 */
[----:B------:R1:W-:Y:S01]  /*97680*/  @P3 STG.E.U16 desc[UR48][R10.64], R52 ;  /* 0x000000340a003986 */ /* 0x0003e2000c101530 */
[----:B0-----:R-:W-:-:S03]  /*97690*/  IMAD.WIDE R4, R12, 0x2, R20 ;  /* 0x000000020c047825 */ /* 0x001fc600078e0214 */
[----:B----4-:R-:W4:Y:S01]  /*976a0*/  LDL.LU R51, [R1+0x4d4] ;  /* 0x0004d40001337983 */ /* 0x010f220000300800 */
[----:B------:R-:W-:Y:S01]  /*976b0*/  IMAD.WIDE R6, R12, 0x2, R22 ;  /* 0x000000020c067825 */ /* 0x000fe200078e0216 */
[----:B-1----:R-:W-:-:S05]  /*976c0*/  PRMT R10, R52, 0x7632, R10 ;  /* 0x00007632340a7816 */ /* 0x002fca000000000a */
[----:B------:R-:W-:Y:S01]  /*976d0*/  @P5 STG.E.U16 desc[UR48][R4.64], R10 ;  /* 0x0000000a04005986 */ /* 0x000fe2000c101530 */
[----:B--2---:R-:W-:-:S03]  /*976e0*/  PRMT R13, R57, 0x7632, R13 ;  /* 0x00007632390d7816 */ /* 0x004fc6000000000d */
[----:B------:R0:W-:Y:S04]  /*976f0*/  @P4 STG.E.U16 desc[UR48][R6.64], R57 ;  /* 0x0000003906004986 */ /* 0x0001e8000c101530 */
[----:B0-----:R-:W2:Y:S01]  /*97700*/  LDL.LU R57, [R1+0x4c4] ;  /* 0x0004c40001397983 */ /* 0x001ea20000300800 */
[----:B------:R-:W-:Y:S02]  /*97710*/  ISETP.LT.AND P6, PT, R55, UR4, !P0 ;  /* 0x0000000437007c0c */ /* 0x000fe4000c7c1270 */
[----:B------:R-:W-:Y:S01]  /*97720*/  ISETP.LT.AND P3, PT, R53, UR4, !P0 ;  /* 0x0000000435007c0c */ /* 0x000fe2000c761270 */
[C---:B------:R-:W-:Y:S01]  /*97730*/  IMAD.WIDE R8, R12.reuse, 0x2, R24 ;  /* 0x000000020c087825 */ /* 0x040fe200078e0218 */
[----:B------:R-:W2:Y:S03]  /*97740*/  LDL.LU R52, [R1+0x4f4] ;  /* 0x0004f40001347983 */ /* 0x000ea60000300800 */
[----:B------:R-:W-:-:S06]  /*97750*/  IMAD.WIDE R6, R12, 0x2, R26 ;  /* 0x000000020c067825 */ /* 0x000fcc00078e021a */
[----:B------:R0:W-:Y:S01]  /*97760*/  @P6 STG.E.U16 desc[UR48][R8.64], R13 ;  /* 0x0000000d08006986 */ /* 0x0001e2000c101530 */
[----:B------:R-:W-:Y:S02]  /*97770*/  ISETP.LT.AND P5, PT, R56, UR4, !P0 ;  /* 0x0000000438007c0c */ /* 0x000fe4000c7a1270 */
[----:B------:R-:W-:Y:S01]  /*97780*/  ISETP.LT.AND P6, PT, R58, UR4, !P0 ;  /* 0x000000043a007c0c */ /* 0x000fe2000c7c1270 */
[----:B------:R-:W-:Y:S01]  /*97790*/  IMAD.WIDE R4, R12, 0x2, R44 ;  /* 0x000000020c047825 */ /* 0x000fe200078e022c */
[----:B------:R-:W-:-:S03]  /*977a0*/  ISETP.LT.AND P0, PT, R61, UR4, !P0 ;  /* 0x000000043d007c0c */ /* 0x000fc6000c701270 */
[----:B0-----:R-:W-:Y:S01]  /*977b0*/  VIADD R13, R12, UR5 ;  /* 0x000000050c0d7c36 */ /* 0x001fe20008000000 */
[----:B------:R-:W-:Y:S01]  /*977c0*/  ISETP.LT.AND P4, PT, R50, UR4, !P1 ;  /* 0x0000000432007c0c */ /* 0x000fe2000cf81270 */
[----:B------:R-:W-:Y:S01]  /*977d0*/  VIADD R11, R0, 0x54 ;  /* 0x00000054000b7836 */ /* 0x000fe20000000000 */
[----:B------:R-:W0:Y:S04]  /*977e0*/  LDCU UR5, c[0x0][0x3b8] ;  /* 0x00007700ff0577ac */ /* 0x000e280008000800 */
[----:B------:R-:W-:Y:S01]  /*977f0*/  ISETP.GE.AND P2, PT, R11, UR69, PT ;  /* 0x000000450b007c0c */ /* 0x000fe2000bf46270 */
[----:B------:R-:W-:Y:S01]  /*97800*/  IMAD.WIDE R10, R13, 0x2, R20 ;  /* 0x000000020d0a7825 */ /* 0x000fe200078e0214 */
[----:B---3--:R-:W-:Y:S01]  /*97810*/  PRMT R8, R60, 0x7632, R8 ;  /* 0x000076323c087816 */ /* 0x008fe20000000008 */
[----:B------:R1:W-:Y:S04]  /*97820*/  @P3 STG.E.U16 desc[UR48][R6.64], R60 ;  /* 0x0000003c06003986 */ /* 0x0003e8000c101530 */
[----:B-1----:R-:W3:Y:S01]  /*97830*/  LDL.LU R60, [R1+0x4e4] ;  /* 0x0004e400013c7983 */ /* 0x002ee20000300800 */
[----:B------:R-:W-:-:S03]  /*97840*/  IMAD.WIDE R6, R12, 0x2, R48 ;  /* 0x000000020c067825 */ /* 0x000fc600078e0230 */
[----:B------:R1:W-:Y:S01]  /*97850*/  @P5 STG.E.U16 desc[UR48][R4.64], R8 ;  /* 0x0000000804005986 */ /* 0x0003e2000c101530 */
[----:B------:R-:W-:Y:S01]  /*97860*/  ISETP.LT.AND P3, PT, R59, UR4, !P1 ;  /* 0x000000043b007c0c */ /* 0x000fe2000cf61270 */
[----:B-1----:R-:W-:Y:S01]  /*97870*/  IMAD.WIDE R4, R12, 0x2, R46 ;  /* 0x000000020c047825 */ /* 0x002fe200078e022e */
[----:B------:R-:W-:-:S04]  /*97880*/  PRMT R12, R18, 0x7632, R12 ;  /* 0x00007632120c7816 */ /* 0x000fc8000000000c */
[----:B------:R1:W-:Y:S04]  /*97890*/  @P6 STG.E.U16 desc[UR48][R4.64], R18 ;  /* 0x0000001204006986 */ /* 0x0003e8000c101530 */
[----:B------:R-:W-:Y:S01]  /*978a0*/  @P0 STG.E.U16 desc[UR48][R6.64], R12 ;  /* 0x0000000c06000986 */ /* 0x000fe2000c101530 */
[----:B------:R-:W-:Y:S01]  /*978b0*/  ISETP.LT.AND P0, PT, R54, UR4, !P1 ;  /* 0x0000000436007c0c */ /* 0x000fe2000cf01270 */
[----:B------:R-:W-:Y:S01]  /*978c0*/  IMAD.WIDE R8, R13, 0x2, R2 ;  /* 0x000000020d087825 */ /* 0x000fe200078e0202 */
[----:B----4-:R-:W-:Y:S01]  /*978d0*/  PRMT R14, R51, 0x7632, R14 ;  /* 0x00007632330e7816 */ /* 0x010fe2000000000e */
[----:B-1----:R-:W4:Y:S02]  /*978e0*/  LDL.LU R18, [R1+0x478] ;  /* 0x0004780001127983 */ /* 0x002f240000300800 */
[----:B------:R-:W-:-:S02]  /*978f0*/  IMAD.WIDE R4, R13, 0x2, R22 ;  /* 0x000000020d047825 */ /* 0x000fc400078e0216 */
[----:B------:R-:W-:Y:S04]  /*97900*/  @P3 STG.E.U16 desc[UR48][R8.64], R51 ;  /* 0x0000003308003986 */ /* 0x000fe8000c101530 */
[----:B------:R2:W-:Y:S02]  /*97910*/  @P4 STG.E.U16 desc[UR48][R10.64], R14 ;  /* 0x0000000e0a004986 */ /* 0x0005e4000c101530 */
[----:B--2---:R-:W-:Y:S02]  /*97920*/  PRMT R11, R57, 0x7632, R11 ;  /* 0x00007632390b7816 */ /* 0x004fe4000000000b */
[----:B------:R1:W-:Y:S04]  /*97930*/  @P0 STG.E.U16 desc[UR48][R4.64], R57 ;  /* 0x0000003904000986 */ /* 0x0003e8000c101530 */
[----:B-1----:R-:W2:Y:S01]  /*97940*/  LDL.LU R57, [R1+0x4b8] ;  /* 0x0004b80001397983 */ /* 0x002ea20000300800 */
[----:B------:R-:W-:-:S02]  /*97950*/  ISETP.LT.AND P3, PT, R55, UR4, !P1 ;  /* 0x0000000437007c0c */ /* 0x000fc4000cf61270 */
[----:B------:R-:W-:Y:S01]  /*97960*/  ISETP.LT.AND P6, PT, R53, UR4, !P1 ;  /* 0x0000000435007c0c */ /* 0x000fe2000cfc1270 */
[----:B------:R-:W-:Y:S01]  /*97970*/  VIADD R10, R0, 0x55 ;  /* 0x00000055000a7836 */ /* 0x000fe20000000000 */
[----:B------:R-:W-:Y:S01]  /*97980*/  ISETP.LT.AND P4, PT, R56, UR4, !P1 ;  /* 0x0000000438007c0c */ /* 0x000fe2000cf81270 */
[----:B------:R-:W-:Y:S01]  /*97990*/  IMAD.WIDE R6, R13, 0x2, R24 ;  /* 0x000000020d067825 */ /* 0x000fe200078e0218 */
[----:B------:R-:W-:-:S03]  /*979a0*/  ISETP.LT.AND P5, PT, R58, UR4, !P1 ;  /* 0x000000043a007c0c */ /* 0x000fc6000cfa1270 */
[C---:B------:R-:W-:Y:S01]  /*979b0*/  IMAD.WIDE R8, R13.reuse, 0x2, R26 ;  /* 0x000000020d087825 */ /* 0x040fe200078e021a */
[----:B------:R-:W-:Y:S02]  /*979c0*/  ISETP.GE.AND P0, PT, R10, UR71, PT ;  /* 0x000000470a007c0c */ /* 0x000fe4000bf06270 */
[----:B------:R-:W-:Y:S01]  /*979d0*/  PRMT R10, R52, 0x7632, R10 ;  /* 0x00007632340a7816 */ /* 0x000fe2000000000a */
[----:B------:R1:W-:Y:S01]  /*979e0*/  @P3 STG.E.U16 desc[UR48][R6.64], R11 ;  /* 0x0000000b06003986 */ /* 0x0003e2000c101530 */
[----:B------:R-:W-:-:S03]  /*979f0*/  IMAD.WIDE R4, R13, 0x2, R44 ;  /* 0x000000020d047825 */ /* 0x000fc600078e022c */
[----:B------:R0:W-:Y:S04]  /*97a00*/  @P6 STG.E.U16 desc[UR48][R8.64], R52 ;  /* 0x0000003408006986 */ /* 0x0001e8000c101530 */
[----:B------:R3:W-:Y:S01]  /*97a10*/  @P4 STG.E.U16 desc[UR48][R4.64], R10 ;  /* 0x0000000a04004986 */ /* 0x0007e2000c101530 */
[----:B-1----:R-:W-:-:S03]  /*97a20*/  IMAD.WIDE R6, R13, 0x2, R46 ;  /* 0x000000020d067825 */ /* 0x002fc600078e022e */
[----:B0-----:R-:W2:Y:S01]  /*97a30*/  LDL.LU R52, [R1+0x4a8] ;  /* 0x0004a80001347983 */ /* 0x001ea20000300800 */
[----:B------:R-:W-:Y:S02]  /*97a40*/  ISETP.LT.AND P1, PT, R61, UR4, !P1 ;  /* 0x000000043d007c0c */ /* 0x000fe4000cf21270 */
[----:B------:R-:W-:Y:S01]  /*97a50*/  ISETP.LT.AND P3, PT, R59, UR4, !P2 ;  /* 0x000000043b007c0c */ /* 0x000fe2000d761270 */
[C---:B---3--:R-:W-:Y:S01]  /*97a60*/  VIADD R10, R13.reuse, UR5 ;  /* 0x000000050d0a7c36 */ /* 0x048fe20008000000 */
[----:B------:R-:W-:Y:S01]  /*97a70*/  ISETP.LT.AND P4, PT, R50, UR4, !P2 ;  /* 0x0000000432007c0c */ /* 0x000fe2000d781270 */
[----:B------:R-:W-:Y:S01]  /*97a80*/  IMAD.WIDE R8, R13, 0x2, R48 ;  /* 0x000000020d087825 */ /* 0x000fe200078e0230 */
[----:B------:R-:W-:Y:S01]  /*97a90*/  PRMT R11, R60, 0x7632, R11 ;  /* 0x000076323c0b7816 */ /* 0x000fe2000000000b */
[----:B------:R0:W-:Y:S01]  /*97aa0*/  @P5 STG.E.U16 desc[UR48][R6.64], R60 ;  /* 0x0000003c06005986 */ /* 0x0001e2000c101530 */
[----:B------:R-:W-:Y:S01]  /*97ab0*/  ISETP.LT.AND P6, PT, R55, UR4, !P2 ;  /* 0x0000000437007c0c */ /* 0x000fe2000d7c1270 */
[----:B------:R-:W1:Y:S02]  /*97ac0*/  LDCU UR5, c[0x0][0x3b8] ;  /* 0x00007700ff0577ac */ /* 0x000e640008000800 */
[----:B0-----:R-:W3:Y:S01]  /*97ad0*/  LDL.LU R60, [R1+0x498] ;  /* 0x00049800013c7983 */ /* 0x001ee20000300800 */
[----:B------:R-:W-:Y:S01]  /*97ae0*/  ISETP.LT.AND P5, PT, R54, UR4, !P2 ;  /* 0x0000000436007c0c */ /* 0x000fe2000d7a1270 */
[----:B------:R-:W-:-:S02]  /*97af0*/  IMAD.WIDE R4, R10, 0x2, R2 ;  /* 0x000000020a047825 */ /* 0x000fc400078e0202 */
[----:B------:R0:W-:Y:S02]  /*97b00*/  @P1 STG.E.U16 desc[UR48][R8.64], R11 ;  /* 0x0000000b08001986 */ /* 0x0001e4000c101530 */
[----:B------:R-:W-:Y:S02]  /*97b10*/  IMAD.WIDE R6, R10, 0x2, R20 ;  /* 0x000000020a067825 */ /* 0x000fe400078e0214 */
[----:B------:R-:W3:Y:S02]  /*97b20*/  LDL.LU R51, [R1+0x4d8] ;  /* 0x0004d80001337983 */ /* 0x000ee40000300800 */
[----:B0-----:R-:W-:Y:S01]  /*97b30*/  VIADD R8, R0, 0x56 ;  /* 0x0000005600087836 */ /* 0x001fe20000000000 */
[----:B----4-:R-:W-:Y:S01]  /*97b40*/  PRMT R9, R18, 0x7632, R9 ;  /* 0x0000763212097816 */ /* 0x010fe20000000009 */
[----:B------:R0:W-:Y:S03]  /*97b50*/  @P3 STG.E.U16 desc[UR48][R4.64], R18 ;  /* 0x0000001204003986 */ /* 0x0001e6000c101530 */
[----:B------:R-:W-:Y:S01]  /*97b60*/  ISETP.GE.AND P1, PT, R8, UR63, PT ;  /* 0x0000003f08007c0c */ /* 0x000fe2000bf26270 */
[----:B------:R-:W-:Y:S01]  /*97b70*/  @P4 STG.E.U16 desc[UR48][R6.64], R9 ;  /* 0x0000000906004986 */ /* 0x000fe2000c101530 */
[----:B0-----:R-:W-:Y:S01]  /*97b80*/  IMAD.WIDE R4, R10, 0x2, R22 ;  /* 0x000000020a047825 */ /* 0x001fe200078e0216 */
[----:B--2---:R-:W-:-:S04]  /*97b90*/  PRMT R8, R57, 0x7632, R8 ;  /* 0x0000763239087816 */ /* 0x004fc80000000008 */
[----:B------:R0:W-:Y:S04]  /*97ba0*/  @P5 STG.E.U16 desc[UR48][R4.64], R57 ;  /* 0x0000003904005986 */ /* 0x0001e8000c101530 */
[----:B0-----:R-:W2:Y:S01]  /*97bb0*/  LDL.LU R57, [R1+0x4c8] ;  /* 0x0004c80001397983 */ /* 0x001ea20000300800 */
[----:B------:R-:W-:-:S03]  /*97bc0*/  ISETP.LT.AND P3, PT, R53, UR4, !P2 ;  /* 0x0000000435007c0c */ /* 0x000fc6000d761270 */
[----:B------:R-:W4:Y:S01]  /*97bd0*/  LDL.LU R18, [R1+0x4f8] ;  /* 0x0004f80001127983 */ /* 0x000f220000300800 */
[----:B------:R-:W-:Y:S01]  /*97be0*/  ISETP.LT.AND P4, PT, R56, UR4, !P2 ;  /* 0x0000000438007c0c */ /* 0x000fe2000d781270 */
[----:B------:R-:W-:Y:S01]  /*97bf0*/  IMAD.WIDE R6, R10, 0x2, R24 ;  /* 0x000000020a067825 */ /* 0x000fe200078e0218 */
[----:B------:R-:W-:-:S03]  /*97c00*/  ISETP.LT.AND P5, PT, R58, UR4, !P2 ;  /* 0x000000043a007c0c */ /* 0x000fc6000d7a1270 */
[----:B------:R-:W-:Y:S01]  /*97c10*/  IMAD.WIDE R4, R10, 0x2, R26 ;  /* 0x000000020a047825 */ /* 0x000fe200078e021a */
[----:B------:R0:W-:Y:S04]  /*97c20*/  @P6 STG.E.U16 desc[UR48][R6.64], R8 ;  /* 0x0000000806006986 */ /* 0x0001e8000c101530 */
[----:B------:R1:W-:Y:S01]  /*97c30*/  @P3 STG.E.U16 desc[UR48][R4.64], R52 ;  /* 0x0000003404003986 */ /* 0x0003e2000c101530 */
[----:B------:R-:W-:Y:S01]  /*97c40*/  PRMT R12, R52, 0x7632, R12 ;  /* 0x00007632340c7816 */ /* 0x000fe2000000000c */
[----:B0-----:R-:W-:-:S04]  /*97c50*/  IMAD.WIDE R6, R10, 0x2, R46 ;  /* 0x000000020a067825 */ /* 0x001fc800078e022e */
[C---:B-1----:R-:W-:Y:S01]  /*97c60*/  IMAD.WIDE R4, R10.reuse, 0x2, R44 ;  /* 0x000000020a047825 */ /* 0x042fe200078e022c */
[----:B------:R-:W4:Y:S04]  /*97c70*/  LDL.LU R52, [R1+0x4e8] ;  /* 0x0004e80001347983 */ /* 0x000f280000300800 */
[----:B------:R0:W-:Y:S01]  /*97c80*/  @P4 STG.E.U16 desc[UR48][R4.64], R12 ;  /* 0x0000000c04004986 */ /* 0x0001e2000c101530 */
[----:B------:R-:W-:Y:S02]  /*97c90*/  ISETP.LT.AND P2, PT, R61, UR4, !P2 ;  /* 0x000000043d007c0c */ /* 0x000fe4000d741270 */
[----:B------:R-:W-:Y:S01]  /*97ca0*/  ISETP.LT.AND P6, PT, R59, UR4, !P0 ;  /* 0x000000043b007c0c */ /* 0x000fe2000c7c1270 */
[----:B------:R-:W-:Y:S01]  /*97cb0*/  VIADD R13, R10, UR5 ;  /* 0x000000050a0d7c36 */ /* 0x000fe20008000000 */
[----:B------:R-:W-:Y:S01]  /*97cc0*/  ISETP.LT.AND P3, PT, R50, UR4, !P0 ;  /* 0x0000000432007c0c */ /* 0x000fe2000c761270 */
[----:B------:R-:W-:Y:S01]  /*97cd0*/  IMAD.WIDE R8, R10, 0x2, R48 ;  /* 0x000000020a087825 */ /* 0x000fe200078e0230 */
[----:B------:R-:W-:Y:S01]  /*97ce0*/  ISETP.LT.AND P4, PT, R54, UR4, !P0 ;  /* 0x0000000436007c0c */ /* 0x000fe2000c781270 */
[----:B------:R-:W1:Y:S02]  /*97cf0*/  LDCU UR5, c[0x0][0x3b8] ;  /* 0x00007700ff0577ac */ /* 0x000e640008000800 */
[----:B------:R-:W-:-:S04]  /*97d00*/  IMAD.WIDE R10, R13, 0x2, R2 ;  /* 0x000000020d0a7825 */ /* 0x000fc800078e0202 */
[C---:B0-----:R-:W-:Y:S01]  /*97d10*/  IMAD.WIDE R4, R13.reuse, 0x2, R20 ;  /* 0x000000020d047825 */ /* 0x041fe200078e0214 */
[----:B---3--:R-:W-:Y:S01]  /*97d20*/  PRMT R14, R60, 0x7632, R14 ;  /* 0x000076323c0e7816 */ /* 0x008fe2000000000e */
[----:B------:R0:W-:Y:S04]  /*97d30*/  @P5 STG.E.U16 desc[UR48][R6.64], R60 ;  /* 0x0000003c06005986 */ /* 0x0001e8000c101530 */
[----:B0-----:R-:W3:Y:S01]  /*97d40*/  LDL.LU R60, [R1+0x47c] ;  /* 0x00047c00013c7983 */ /* 0x001ee20000300800 */
[----:B------:R-:W-:-:S03]  /*97d50*/  IMAD.WIDE R6, R13, 0x2, R22 ;  /* 0x000000020d067825 */ /* 0x000fc600078e0216 */
[----:B------:R-:W-:Y:S04]  /*97d60*/  @P2 STG.E.U16 desc[UR48][R8.64], R14 ;  /* 0x0000000e08002986 */ /* 0x000fe8000c101530 */
[----:B------:R0:W-:Y:S02]  /*97d70*/  @P6 STG.E.U16 desc[UR48][R10.64], R51 ;  /* 0x000000330a006986 */ /* 0x0001e4000c101530 */
[----:B0-----:R-:W-:Y:S02]  /*97d80*/  PRMT R10, R51, 0x7632, R10 ;  /* 0x00007632330a7816 */ /* 0x001fe4000000000a */
[----:B------:R-:W3:Y:S04]  /*97d90*/  LDL.LU R51, [R1+0x4bc] ;  /* 0x0004bc0001337983 */ /* 0x000ee80000300800 */
[----:B------:R-:W-:Y:S01]  /*97da0*/  @P3 STG.E.U16 desc[UR48][R4.64], R10 ;  /* 0x0000000a04003986 */ /* 0x000fe2000c101530 */
[----:B--2---:R-:W-:-:S03]  /*97db0*/  PRMT R12, R57, 0x7632, R12 ;  /* 0x00007632390c7816 */ /* 0x004fc6000000000c */
[----:B------:R0:W-:Y:S04]  /*97dc0*/  @P4 STG.E.U16 desc[UR48][R6.64], R57 ;  /* 0x0000003906004986 */ /* 0x0001e8000c101530 */
[----:B0-----:R-:W2:Y:S01]  /*97dd0*/  LDL.LU R57, [R1+0x4ac] ;  /* 0x0004ac0001397983 */ /* 0x001ea20000300800 */
[----:B------:R-:W-:Y:S02]  /*97de0*/  ISETP.LT.AND P6, PT, R55, UR4, !P0 ;  /* 0x0000000437007c0c */ /* 0x000fe4000c7c1270 */
[----:B------:R-:W-:Y:S02]  /*97df0*/  ISETP.LT.AND P5, PT, R53, UR4, !P0 ;  /* 0x0000000435007c0c */ /* 0x000fe4000c7a1270 */
[----:B------:R-:W-:Y:S01]  /*97e00*/  ISETP.LT.AND P3, PT, R56, UR4, !P0 ;  /* 0x0000000438007c0c */ /* 0x000fe2000c761270 */
[----:B------:R-:W-:Y:S01]  /*97e10*/  IMAD.WIDE R8, R13, 0x2, R24 ;  /* 0x000000020d087825 */ /* 0x000fe200078e0218 */
[----:B------:R-:W-:-:S03]  /*97e20*/  ISETP.LT.AND P4, PT, R58, UR4, !P0 ;  /* 0x000000043a007c0c */ /* 0x000fc6000c781270 */
[----:B------:R-:W-:-:S04]  /*97e30*/  IMAD.WIDE R6, R13, 0x2, R26 ;  /* 0x000000020d067825 */ /* 0x000fc800078e021a */
[----:B------:R0:W-:Y:S01]  /*97e40*/  @P6 STG.E.U16 desc[UR48][R8.64], R12 ;  /* 0x0000000c08006986 */ /* 0x0001e2000c101530 */
[----:B------:R-:W-:Y:S01]  /*97e50*/  IMAD.WIDE R4, R13, 0x2, R44 ;  /* 0x000000020d047825 */ /* 0x000fe200078e022c */
[----:B------:R-:W-:Y:S02]  /*97e60*/  ISETP.LT.AND P0, PT, R61, UR4, !P0 ;  /* 0x000000043d007c0c */ /* 0x000fe4000c701270 */
[----:B------:R-:W-:Y:S01]  /*97e70*/  ISETP.LT.AND P6, PT, R59, UR4, !P1 ;  /* 0x000000043b007c0c */ /* 0x000fe2000cfc1270 */
[----:B----4-:R4:W-:Y:S01]  /*97e80*/  @P5 STG.E.U16 desc[UR48][R6.64], R18 ;  /* 0x0000001206005986 */ /* 0x0109e2000c101530 */
[----:B0-----:R-:W-:Y:S01]  /*97e90*/  PRMT R8, R18, 0x7632, R8 ;  /* 0x0000763212087816 */ /* 0x001fe20000000008 */
[C---:B-1----:R-:W-:Y:S02]  /*97ea0*/  VIADD R12, R13.reuse, UR5 ;  /* 0x000000050d0c7c36 */ /* 0x042fe40008000000 */
[C---:B----4-:R-:W-:Y:S02]  /*97eb0*/  IMAD.WIDE R6, R13.reuse, 0x2, R48 ;  /* 0x000000020d067825 */ /* 0x050fe400078e0230 */
[----:B------:R0:W-:Y:S01]  /*97ec0*/  @P3 STG.E.U16 desc[UR48][R4.64], R8 ;  /* 0x0000000804003986 */ /* 0x0001e2000c101530 */
[----:B------:R-:W-:Y:S01]  /*97ed0*/  ISETP.LT.AND P5, PT, R50, UR4, !P1 ;  /* 0x0000000432007c0c */ /* 0x000fe2000cfa1270 */
[----:B------:R-:W1:Y:S02]  /*97ee0*/  LDCU UR5, c[0x0][0x3b8] ;  /* 0x00007700ff0577ac */ /* 0x000e640008000800 */
[----:B------:R-:W4:Y:S01]  /*97ef0*/  LDL.LU R18, [R1+0x49c] ;  /* 0x00049c0001127983 */ /* 0x000f220000300800 */
[----:B0-----:R-:W-:Y:S01]  /*97f00*/  IMAD.WIDE R4, R13, 0x2, R46 ;  /* 0x000000020d047825 */ /* 0x001fe200078e022e */
[----:B------:R-:W-:-:S03]  /*97f10*/  PRMT R13, R52, 0x7632, R13 ;  /* 0x00007632340d7816 */ /* 0x000fc6000000000d */
[----:B------:R-:W-:Y:S01]  /*97f20*/  IMAD.WIDE R8, R12, 0x2, R2 ;  /* 0x000000020c087825 */ /* 0x000fe200078e0202 */
[----:B------:R0:W-:Y:S04]  /*97f30*/  @P4 STG.E.U16 desc[UR48][R4.64], R52 ;  /* 0x0000003404004986 */ /* 0x0001e8000c101530 */
[----:B------:R1:W-:Y:S04]  /*97f40*/  @P0 STG.E.U16 desc[UR48][R6.64], R13 ;  /* 0x0000000d06000986 */ /* 0x0003e8000c101530 */
[----:B0-----:R-:W4:Y:S01]  /*97f50*/  LDL.LU R52, [R1+0x4dc] ;  /* 0x0004dc0001347983 */ /* 0x001f220000300800 */
[----:B------:R-:W-:Y:S01]  /*97f60*/  VIADD R11, R0, 0x57 ;  /* 0x00000057000b7836 */ /* 0x000fe20000000000 */
[----:B------:R-:W-:-:S04]  /*97f70*/  ISETP.LT.AND P0, PT, R54, UR4, !P1 ;  /* 0x0000000436007c0c */ /* 0x000fc8000cf01270 */
[----:B------:R-:W-:Y:S01]  /*97f80*/  ISETP.GE.AND P2, PT, R11, UR65, PT ;  /* 0x000000410b007c0c */ /* 0x000fe2000bf46270 */
[----:B------:R-:W-:-:S04]  /*97f90*/  IMAD.WIDE R10, R12, 0x2, R20 ;  /* 0x000000020c0a7825 */ /* 0x000fc800078e0214 */
[----:B------:R-:W-:-:S04]  /*97fa0*/  IMAD.WIDE R4, R12, 0x2, R22 ;  /* 0x000000020c047825 */ /* 0x000fc800078e0216 */
[----:B-1----:R-:W-:Y:S01]  /*97fb0*/  IMAD.WIDE R6, R12, 0x2, R24 ;  /* 0x000000020c067825 */ /* 0x002fe200078e0218 */
[----:B---3--:R-:W-:Y:S01]  /*97fc0*/  PRMT R14, R60, 0x7632, R14 ;  /* 0x000076323c0e7816 */ /* 0x008fe2000000000e */
[----:B------:R0:W-:Y:S04]  /*97fd0*/  @P6 STG.E.U16 desc[UR48][R8.64], R60 ;  /* 0x0000003c08006986 */ /* 0x0001e8000c101530 */
[----:B0-----:R-:W3:Y:S01]  /*97fe0*/  LDL.LU R60, [R1+0x4cc] ;  /* 0x0004cc00013c7983 */ /* 0x001ee20000300800 */
[----:B------:R-:W-:-:S03]  /*97ff0*/  ISETP.LT.AND P6, PT, R55, UR4, !P1 ;  /* 0x0000000437007c0c */ /* 0x000fc6000cfc1270 */
[----:B------:R0:W-:Y:S01]  /*98000*/  @P5 STG.E.U16 desc[UR48][R10.64], R14 ;  /* 0x0000000e0a005986 */ /* 0x0001e2000c101530 */
[----:B------:R-:W-:Y:S01]  /*98010*/  ISETP.LT.AND P5, PT, R53, UR4, !P1 ;  /* 0x0000000435007c0c */ /* 0x000fe2000cfa1270 */
[----:B------:R-:W-:Y:S02]  /*98020*/  IMAD.WIDE R8, R12, 0x2, R26 ;  /* 0x000000020c087825 */ /* 0x000fe400078e021a */
[----:B------:R1:W-:Y:S01]  /*98030*/  @P0 STG.E.U16 desc[UR48][R4.64], R51 ;  /* 0x0000003304000986 */ /* 0x0003e2000c101530 */
[----:B0-----:R-:W-:-:S03]  /*98040*/  PRMT R14, R51, 0x7632, R14 ;  /* 0x00007632330e7816 */ /* 0x001fc6000000000e */
[----:B-1----:R-:W3:Y:S04]  /*98050*/  LDL.LU R51, [R1+0x4fc] ;  /* 0x0004fc0001337983 */ /* 0x002ee80000300800 */
[----:B------:R-:W-:Y:S01]  /*98060*/  @P6 STG.E.U16 desc[UR48][R6.64], R14 ;  /* 0x0000000e06006986 */ /* 0x000fe2000c101530 */
[----:B--2---:R-:W-:-:S03]  /*98070*/  PRMT R15, R57, 0x7632, R15 ;  /* 0x00007632390f7816 */ /* 0x004fc6000000000f */
[----:B------:R0:W-:Y:S04]  /*98080*/  @P5 STG.E.U16 desc[UR48][R8.64], R57 ;  /* 0x0000003908005986 */ /* 0x0001e8000c101530 */
[----:B0-----:R-:W2:Y:S01]  /*98090*/  LDL.LU R57, [R1+0x4ec] ;  /* 0x0004ec0001397983 */ /* 0x001ea20000300800 */
[----:B------:R-:W-:Y:S02]  /*980a0*/  ISETP.LT.AND P4, PT, R56, UR4, !P1 ;  /* 0x0000000438007c0c */ /* 0x000fe4000cf81270 */
[----:B------:R-:W-:Y:S01]  /*980b0*/  ISETP.LT.AND P3, PT, R58, UR4, !P1 ;  /* 0x000000043a007c0c */ /* 0x000fe2000cf61270 */
[----:B------:R-:W-:Y:S01]  /*980c0*/  IMAD.WIDE R10, R12, 0x2, R44 ;  /* 0x000000020c0a7825 */ /* 0x000fe200078e022c */
[----:B------:R-:W-:Y:S02]  /*980d0*/  ISETP.LT.AND P1, PT, R61, UR4, !P1 ;  /* 0x000000043d007c0c */ /* 0x000fe4000cf21270 */
[----:B------:R-:W-:Y:S01]  /*980e0*/  ISETP.LT.AND P6, PT, R59, UR4, !P2 ;  /* 0x000000043b007c0c */ /* 0x000fe2000d7c1270 */
[----:B------:R-:W-:-:S02]  /*980f0*/  VIADD R13, R0, 0x58 ;  /* 0x00000058000d7836 */ /* 0x000fc40000000000 */
[----:B------:R-:W-:Y:S01]  /*98100*/  IMAD.WIDE R4, R12, 0x2, R46 ;  /* 0x000000020c047825 */ /* 0x000fe200078e022e */
[----:B------:R-:W-:-:S03]  /*98110*/  ISETP.LT.AND P5, PT, R50, UR4, !P2 ;  /* 0x0000000432007c0c */ /* 0x000fc6000d7a1270 */
[----:B------:R-:W-:Y:S01]  /*98120*/  VIADD R14, R12, UR5 ;  /* 0x000000050c0e7c36 */ /* 0x000fe20008000000 */
[----:B------:R0:W-:Y:S01]  /*98130*/  @P4 STG.E.U16 desc[UR48][R10.64], R15 ;  /* 0x0000000f0a004986 */ /* 0x0001e2000c101530 */
[----:B------:R-:W-:Y:S01]  /*98140*/  ISETP.GE.AND P0, PT, R13, UR61, PT ;  /* 0x0000003d0d007c0c */ /* 0x000fe2000bf06270 */
[----:B------:R-:W1:Y:S01]  /*98150*/  LDCU UR5, c[0x0][0x3b8] ;  /* 0x00007700ff0577ac */ /* 0x000e620008000800 */
[----:B------:R-:W-:Y:S01]  /*98160*/  ISETP.LT.AND P4, PT, R54, UR4, !P2 ;  /* 0x0000000436007c0c */ /* 0x000fe2000d781270 */
[----:B------:R-:W-:Y:S01]  /*98170*/  IMAD.WIDE R6, R14, 0x2, R2 ;  /* 0x000000020e067825 */ /* 0x000fe200078e0202 */
[----:B----4-:R4:W-:Y:S01]  /*98180*/  @P3 STG.E.U16 desc[UR48][R4.64], R18 ;  /* 0x0000001204003986 */ /* 0x0109e2000c101530 */
[----:B------:R-:W-:Y:S02]  /*98190*/  PRMT R13, R18, 0x7632, R13 ;  /* 0x00007632120d7816 */ /* 0x000fe4000000000d */
[----:B------:R-:W-:-:S04]  /*981a0*/  IMAD.WIDE R8, R14, 0x2, R20 ;  /* 0x000000020e087825 */ /* 0x000fc800078e0214 */
[----:B0-----:R-:W-:Y:S02]  /*981b0*/  VIADD R15, R0, 0x59 ;  /* 0x00000059000f7836 */ /* 0x001fe40000000000 */
[----:B----4-:R-:W-:Y:S01]  /*981c0*/  IMAD.WIDE R4, R12, 0x2, R48 ;  /* 0x000000020c047825 */ /* 0x010fe200078e0230 */
[----:B------:R-:W4:Y:S04]  /*981d0*/  LDL.LU R18, [R1+0x500] ;  /* 0x0005000001127983 */ /* 0x000f280000300800 */
[----:B------:R-:W-:Y:S01]  /*981e0*/  @P1 STG.E.U16 desc[UR48][R4.64], R13 ;  /* 0x0000000d04001986 */ /* 0x000fe2000c101530 */
[----:B------:R-:W-:Y:S01]  /*981f0*/  IMAD.WIDE R10, R14, 0x2, R22 ;  /* 0x000000020e0a7825 */ /* 0x000fe200078e0216 */
[----:B------:R-:W-:Y:S02]  /*98200*/  ISETP.GE.AND P3, PT, R15, UR59, PT ;  /* 0x0000003b0f007c0c */ /* 0x000fe4000bf66270 */
[----:B------:R-:W-:Y:S01]  /*98210*/  PRMT R12, R52, 0x7632, R12 ;  /* 0x00007632340c7816 */ /* 0x000fe2000000000c */
[----:B------:R0:W-:Y:S04]  /*98220*/  @P6 STG.E.U16 desc[UR48][R6.64], R52 ;  /* 0x0000003406006986 */ /* 0x0001e8000c101530 */
[----:B------:R1:W-:Y:S04]  /*98230*/  @P5 STG.E.U16 desc[UR48][R8.64], R12 ;  /* 0x0000000c08005986 */ /* 0x0003e8000c101530 */
[----:B0-----:R-:W4:Y:S01]  /*98240*/  LDL.LU R52, [R1+0x520] ;  /* 0x0005200001347983 */ /* 0x001f220000300800 */
[----:B------:R-:W-:-:S02]  /*98250*/  ISETP.LT.AND P6, PT, R55, UR4, !P2 ;  /* 0x0000000437007c0c */ /* 0x000fc4000d7c1270 */
[----:B------:R-:W-:Y:S01]  /*98260*/  ISETP.LT.AND P5, PT, R53, UR4, !P2 ;  /* 0x0000000435007c0c */ /* 0x000fe2000d7a1270 */
[----:B------:R-:W-:Y:S01]  /*98270*/  IMAD.WIDE R4, R14, 0x2, R24 ;  /* 0x000000020e047825 */ /* 0x000fe200078e0218 */
[----:B------:R-:W-:-:S03]  /*98280*/  ISETP.LT.AND P1, PT, R58, UR4, !P2 ;  /* 0x000000043a007c0c */ /* 0x000fc6000d721270 */
[----:B------:R-:W-:-:S04]  /*98290*/  IMAD.WIDE R6, R14, 0x2, R26 ;  /* 0x000000020e067825 */ /* 0x000fc800078e021a */
[----:B-1----:R-:W-:Y:S01]  /*982a0*/  IMAD.WIDE R8, R14, 0x2, R44 ;  /* 0x000000020e087825 */ /* 0x002fe200078e022c */
[----:B---3--:R0:W-:Y:S01]  /*982b0*/  @P4 STG.E.U16 desc[UR48][R10.64], R60 ;  /* 0x0000003c0a004986 */ /* 0x0081e2000c101530 */
[----:B------:R-:W-:-:S03]  /*982c0*/  PRMT R15, R60, 0x7632, R15 ;  /* 0x000076323c0f7816 */ /* 0x000fc6000000000f */
[----:B0-----:R-:W3:Y:S01]  /*982d0*/  LDL.LU R60, [R1+0x510] ;  /* 0x00051000013c7983 */ /* 0x001ee20000300800 */
[----:B------:R-:W-:Y:S01]  /*982e0*/  ISETP.LT.AND P4, PT, R56, UR4, !P2 ;  /* 0x0000000438007c0c */ /* 0x000fe2000d781270 */
[----:B------:R-:W-:Y:S02]  /*982f0*/  IMAD.WIDE R10, R14, 0x2, R46 ;  /* 0x000000020e0a7825 */ /* 0x000fe400078e022e */
[----:B------:R-:W-:Y:S01]  /*98300*/  @P6 STG.E.U16 desc[UR48][R4.64], R15 ;  /* 0x0000000f04006986 */ /* 0x000fe2000c101530 */
[----:B------:R-:W-:-:S03]  /*98310*/  PRMT R16, R51, 0x7632, R16 ;  /* 0x0000763233107816 */ /* 0x000fc60000000010 */
[----:B------:R0:W-:Y:S06]  /*98320*/  @P5 STG.E.U16 desc[UR48][R6.64], R51 ;  /* 0x0000003306005986 */ /* 0x0001ec000c101530 */
[----:B------:R-:W-:Y:S04]  /*98330*/  @P4 STG.E.U16 desc[UR48][R8.64], R16 ;  /* 0x0000001008004986 */ /* 0x000fe8000c101530 */
[----:B0-----:R-:W3:Y:S01]  /*98340*/  LDL.LU R51, [R1+0x580] ;  /* 0x0005800001337983 */ /* 0x001ee20000300800 */
[----:B--2---:R-:W-:-:S03]  /*98350*/  PRMT R17, R57, 0x7632, R17 ;  /* 0x0000763239117816 */ /* 0x004fc60000000011 */
[----:B------:R0:W-:Y:S04]  /*98360*/  @P1 STG.E.U16 desc[UR48][R10.64], R57 ;  /* 0x000000390a001986 */ /* 0x0001e8000c101530 */
[----:B0-----:R-:W2:Y:S01]  /*98370*/  LDL.LU R57, [R1+0x570] ;  /* 0x0005700001397983 */ /* 0x001ea20000300800 */
[----:B------:R-:W-:Y:S01]  /*98380*/  ISETP.LT.AND P2, PT, R61, UR4, !P2 ;  /* 0x000000043d007c0c */ /* 0x000fe2000d741270 */
[----:B------:R-:W-:Y:S01]  /*98390*/  IMAD.WIDE R12, R14, 0x2, R48 ;  /* 0x000000020e0c7825 */ /* 0x000fe200078e0230 */
[----:B------:R-:W-:Y:S02]  /*983a0*/  ISETP.LT.AND P1, PT, R59, UR4, !P0 ;  /* 0x000000043b007c0c */ /* 0x000fe4000c721270 */
[----:B------:R-:W-:Y:S01]  /*983b0*/  ISETP.LT.AND P4, PT, R54, UR4, !P0 ;  /* 0x0000000436007c0c */ /* 0x000fe2000c781270 */
[----:B------:R-:W-:Y:S01]  /*983c0*/  VIADD R14, R14, UR5 ;  /* 0x000000050e0e7c36 */ /* 0x000fe20008000000 */
[----:B------:R-:W-:Y:S01]  /*983d0*/  ISETP.LT.AND P5, PT, R55, UR4, !P0 ;  /* 0x0000000437007c0c */ /* 0x000fe2000c7a1270 */
[----:B------:R-:W0:Y:S01]  /*983e0*/  LDCU UR5, c[0x0][0x3b8] ;  /* 0x00007700ff0577ac */ /* 0x000e220008000800 */
[----:B------:R-:W-:-:S05]  /*983f0*/  ISETP.LT.AND P6, PT, R53, UR4, !P0 ;  /* 0x0000000435007c0c */ /* 0x000fca000c7c1270 */
[----:B------:R1:W-:Y:S01]  /*98400*/  @P2 STG.E.U16 desc[UR48][R12.64], R17 ;  /* 0x000000110c002986 */ /* 0x0003e2000c101530 */
[----:B------:R-:W-:Y:S01]  /*98410*/  ISETP.LT.AND P2, PT, R50, UR4, !P0 ;  /* 0x0000000432007c0c */ /* 0x000fe2000c741270 */
[----:B------:R-:W-:-:S04]  /*98420*/  IMAD.WIDE R4, R14, 0x2, R2 ;  /* 0x000000020e047825 */ /* 0x000fc800078e0202 */
[----:B------:R-:W-:Y:S01]  /*98430*/  IMAD.WIDE R6, R14, 0x2, R20 ;  /* 0x000000020e067825 */ /* 0x000fe200078e0214 */
[----:B----4-:R-:W-:-:S03]  /*98440*/  PRMT R15, R18, 0x7632, R15 ;  /* 0x00007632120f7816 */ /* 0x010fc6000000000f */
[C---:B------:R-:W-:Y:S01]  /*98450*/  IMAD.WIDE R8, R14.reuse, 0x2, R22 ;  /* 0x000000020e087825 */ /* 0x040fe200078e0216 */
[----:B------:R-:W-:Y:S03]  /*98460*/  @P1 STG.E.U16 desc[UR48][R4.64], R18 ;  /* 0x0000001204001986 */ /* 0x000fe6000c101530 */
[C---:B------:R-:W-:Y:S01]  /*98470*/  IMAD.WIDE R10, R14.reuse, 0x2, R24 ;  /* 0x000000020e0a7825 */ /* 0x040fe200078e0218 */
[----:B------:R4:W-:Y:S03]  /*98480*/  @P2 STG.E.U16 desc[UR48][R6.64], R15 ;  /* 0x0000000f06002986 */ /* 0x0009e6000c101530 */
[----:B-1----:R-:W-:Y:S01]  /*98490*/  IMAD.WIDE R12, R14, 0x2, R26 ;  /* 0x000000020e0c7825 */ /* 0x002fe200078e021a */
[----:B------:R-:W-:Y:S01]  /*984a0*/  PRMT R16, R52, 0x7632, R16 ;  /* 0x0000763234107816 */ /* 0x000fe20000000010 */
[----:B------:R1:W-:Y:S04]  /*984b0*/  @P4 STG.E.U16 desc[UR48][R8.64], R52 ;  /* 0x0000003408004986 */ /* 0x0003e8000c101530 */
[----:B------:R-:W-:Y:S01]  /*984c0*/  @P5 STG.E.U16 desc[UR48][R10.64], R16 ;  /* 0x000000100a005986 */ /* 0x000fe2000c101530 */
[----:B------:R-:W-:-:S02]  /*984d0*/  ISETP.LT.AND P4, PT, R56, UR4, !P0 ;  /* 0x0000000438007c0c */ /* 0x000fc4000c781270 */
[----:B------:R-:W-:Y:S02]  /*984e0*/  ISETP.LT.AND P5, PT, R58, UR4, !P0 ;  /* 0x000000043a007c0c */ /* 0x000fe4000c7a1270 */
[----:B------:R-:W-:Y:S01]  /*984f0*/  ISETP.LT.AND P0, PT, R61, UR4, !P0 ;  /* 0x000000043d007c0c */ /* 0x000fe2000c701270 */
[----:B----4-:R-:W-:-:S04]  /*98500*/  IMAD.WIDE R6, R14, 0x2, R44 ;  /* 0x000000020e067825 */ /* 0x010fc800078e022c */
[----:B------:R-:W-:-:S04]  /*98510*/  IMAD.WIDE R4, R14, 0x2, R46 ;  /* 0x000000020e047825 */ /* 0x000fc800078e022e */
[----:B-1----:R-:W-:Y:S01]  /*98520*/  IMAD.WIDE R8, R14, 0x2, R48 ;  /* 0x000000020e087825 */ /* 0x002fe200078e0230 */
[----:B---3--:R1:W-:Y:S02]  /*98530*/  @P6 STG.E.U16 desc[UR48][R12.64], R60 ;  /* 0x0000003c0c006986 */ /* 0x0083e4000c101530 */
[----:B-1----:R-:W-:Y:S02]  /*98540*/  PRMT R13, R60, 0x7632, R13 ;  /* 0x000076323c0d7816 */ /* 0x002fe4000000000d */
[----:B------:R-:W3:Y:S01]  /*98550*/  LDL.LU R60, [R1+0x530] ;  /* 0x00053000013c7983 */ /* 0x000ee20000300800 */
[----:B------:R-:W-:-:S03]  /*98560*/  ISETP.LT.AND P6, PT, R59, UR4, !P3 ;  /* 0x000000043b007c0c */ /* 0x000fc6000dfc1270 */
[----:B------:R-:W4:Y:S01]  /*98570*/  LDL.LU R52, [R1+0x5a0] ;  /* 0x0005a00001347983 */ /* 0x000f220000300800 */
[----:B0-----:R-:W-:Y:S01]  /*98580*/  VIADD R12, R14, UR5 ;  /* 0x000000050e0c7c36 */ /* 0x001fe20008000000 */
[----:B------:R-:W-:Y:S01]  /*98590*/  ISETP.LT.AND P1, PT, R50, UR4, !P3 ;  /* 0x0000000432007c0c */ /* 0x000fe2000df21270 */
[----:B------:R-:W0:Y:S01]  /*985a0*/  LDCU UR5, c[0x0][0x3b8] ;  /* 0x00007700ff0577ac */ /* 0x000e220008000800 */
[----:B------:R-:W-:Y:S01]  /*985b0*/  @P4 STG.E.U16 desc[UR48][R6.64], R13 ;  /* 0x0000000d06004986 */ /* 0x000fe2000c101530 */
[----:B------:R-:W-:Y:S01]  /*985c0*/  PRMT R14, R51, 0x7632, R14 ;  /* 0x00007632330e7816 */ /* 0x000fe2000000000e */
[----:B------:R-:W-:Y:S02]  /*985d0*/  IMAD.WIDE R10, R12, 0x2, R2 ;  /* 0x000000020c0a7825 */ /* 0x000fe400078e0202 */
[----:B------:R1:W-:Y:S04]  /*985e0*/  @P5 STG.E.U16 desc[UR48][R4.64], R51 ;  /* 0x0000003304005986 */ /* 0x0003e8000c101530 */
[----:B------:R-:W-:Y:S04]  /*985f0*/  @P0 STG.E.U16 desc[UR48][R8.64], R14 ;  /* 0x0000000e08000986 */ /* 0x000fe8000c101530 */
[----:B-1----:R-:W4:Y:S04]  /*98600*/  LDL.LU R51, [R1+0x590] ;  /* 0x0005900001337983 */ /* 0x002f280000300800 */
[----:B--2---:R1:W-:Y:S01]  /*98610*/  @P6 STG.E.U16 desc[UR48][R10.64], R57 ;  /* 0x000000390a006986 */ /* 0x0043e2000c101530 */
[----:B------:R-:W-:-:S03]  /*98620*/  PRMT R7, R57, 0x7632, R7 ;  /* 0x0000763239077816 */ /* 0x000fc60000000007 */
[----:B-1----:R-:W2:Y:S01]  /*98630*/  LDL.LU R57, [R1+0x504] ;  /* 0x0005040001397983 */ /* 0x002ea20000300800 */
[----:B------:R-:W-:Y:S01]  /*98640*/  ISETP.LT.AND P4, PT, R54, UR4, !P3 ;  /* 0x0000000436007c0c */ /* 0x000fe2000df81270 */
[----:B------:R-:W-:-:S04]  /*98650*/  IMAD.WIDE R4, R12, 0x2, R20 ;  /* 0x000000020c047825 */ /* 0x000fc800078e0214 */
[----:B------:R-:W-:Y:S01]  /*98660*/  IMAD.WIDE R8, R12, 0x2, R22 ;  /* 0x000000020c087825 */ /* 0x000fe200078e0216 */
[----:B------:R1:W-:Y:S01]  /*98670*/  @P1 STG.E.U16 desc[UR48][R4.64], R7 ;  /* 0x0000000704001986 */ /* 0x0003e2000c101530 */
[----:B------:R-:W-:Y:S02]  /*98680*/  ISETP.LT.AND P5, PT, R55, UR4, !P3 ;  /* 0x0000000437007c0c */ /* 0x000fe4000dfa1270 */
[----:B------:R-:W-:Y:S01]  /*98690*/  ISETP.LT.AND P6, PT, R53, UR4, !P3 ;  /* 0x0000000435007c0c */ /* 0x000fe2000dfc1270 */
[C---:B------:R-:W-:Y:S02]  /*986a0*/  VIADD R6, R0.reuse, 0x5b ;  /* 0x0000005b00067836 */ /* 0x040fe40000000000 */
[----:B------:R-:W-:-:S03]  /*986b0*/  VIADD R15, R0, 0x5a ;  /* 0x0000005a000f7836 */ /* 0x000fc60000000000 */
[----:B------:R-:W-:Y:S01]  /*986c0*/  ISETP.GE.AND P0, PT, R6, UR53, PT ;  /* 0x0000003506007c0c */ /* 0x000fe2000bf06270 */
[----:B-1----:R-:W-:Y:S01]  /*986d0*/  IMAD.WIDE R4, R12, 0x2, R24 ;  /* 0x000000020c047825 */ /* 0x002fe200078e0218 */
[----:B------:R-:W-:-:S03]  /*986e0*/  ISETP.LT.AND P1, PT, R56, UR4, !P3 ;  /* 0x0000000438007c0c */ /* 0x000fc6000df21270 */
[----:B------:R-:W-:Y:S01]  /*986f0*/  IMAD.WIDE R6, R12, 0x2, R26 ;  /* 0x000000020c067825 */ /* 0x000fe200078e021a */
[----:B------:R-:W-:-:S03]  /*98700*/  ISETP.GE.AND P2, PT, R15, UR55, PT ;  /* 0x000000370f007c0c */ /* 0x000fc6000bf46270 */
[----:B0-----:R-:W-:Y:S01]  /*98710*/  VIADD R13, R12, UR5 ;  /* 0x000000050c0d7c36 */ /* 0x001fe20008000000 */
[----:B------:R-:W0:Y:S01]  /*98720*/  LDCU UR5, c[0x0][0x3b8] ;  /* 0x00007700ff0577ac */ /* 0x000e220008000800 */
[----:B---3--:R-:W-:Y:S01]  /*98730*/  PRMT R10, R60, 0x7632, R10 ;  /* 0x000076323c0a7816 */ /* 0x008fe2000000000a */
[----:B------:R1:W-:Y:S04]  /*98740*/  @P4 STG.E.U16 desc[UR48][R8.64], R60 ;  /* 0x0000003c08004986 */ /* 0x0003e8000c101530 */
[----:B-1----:R-:W3:Y:S01]  /*98750*/  LDL.LU R60, [R1+0x524] ;  /* 0x00052400013c7983 */ /* 0x002ee20000300800 */
[----:B----4-:R-:W-:-:S03]  /*98760*/  PRMT R11, R52, 0x7632, R11 ;  /* 0x00007632340b7816 */ /* 0x010fc6000000000b */
[----:B------:R-:W-:Y:S01]  /*98770*/  @P5 STG.E.U16 desc[UR48][R4.64], R10 ;  /* 0x0000000a04005986 */ /* 0x000fe2000c101530 */
[----:B------:R-:W-:-:S03]  /*98780*/  ISETP.LT.AND P4, PT, R58, UR4, !P3 ;  /* 0x000000043a007c0c */ /* 0x000fc6000df81270 */
[----:B------:R1:W-:Y:S01]  /*98790*/  @P6 STG.E.U16 desc[UR48][R6.64], R52 ;  /* 0x0000003406006986 */ /* 0x0003e2000c101530 */
[----:B------:R-:W-:Y:S02]  /*987a0*/  ISETP.LT.AND P5, PT, R61, UR4, !P3 ;  /* 0x000000043d007c0c */ /* 0x000fe4000dfa1270 */
[----:B------:R-:W-:Y:S01]  /*987b0*/  ISETP.LT.AND P3, PT, R59, UR4, !P2 ;  /* 0x000000043b007c0c */ /* 0x000fe2000d761270 */
[C---:B------:R-:W-:Y:S01]  /*987c0*/  IMAD.WIDE R8, R12.reuse, 0x2, R44 ;  /* 0x000000020c087825 */ /* 0x040fe200078e022c */
[----:B-1----:R-:W4:Y:S03]  /*987d0*/  LDL.LU R52, [R1+0x514] ;  /* 0x0005140001347983 */ /* 0x002f260000300800 */
[C---:B------:R-:W-:Y:S01]  /*987e0*/  IMAD.WIDE R4, R12.reuse, 0x2, R46 ;  /* 0x000000020c047825 */ /* 0x040fe200078e022e */
[----:B------:R1:W-:Y:S03]  /*987f0*/  @P1 STG.E.U16 desc[UR48][R8.64], R11 ;  /* 0x0000000b08001986 */ /* 0x0003e6000c101530 */
[----:B------:R-:W-:Y:S01]  /*98800*/  IMAD.WIDE R6, R12, 0x2, R48 ;  /* 0x000000020c067825 */ /* 0x000fe200078e0230 */
[----:B------:R-:W-:Y:S01]  /*98810*/  PRMT R12, R51, 0x7632, R12 ;  /* 0x00007632330c7816 */ /* 0x000fe2000000000c */
[----:B------:R-:W4:Y:S04]  /*98820*/  LDL.LU R18, [R1+0x584] ;  /* 0x0005840001127983 */ /* 0x000f280000300800 */
[----:B------:R-:W-:Y:S01]  /*98830*/  @P4 STG.E.U16 desc[UR48][R4.64], R51 ;  /* 0x0000003304004986 */ /* 0x000fe2000c101530 */
[----:B-1----:R-:W-:-:S03]  /*98840*/  IMAD.WIDE R8, R13, 0x2, R2 ;  /* 0x000000020d087825 */ /* 0x002fc600078e0202 */
[----:B------:R-:W-:Y:S01]  /*98850*/  @P5 STG.E.U16 desc[UR48][R6.64], R12 ;  /* 0x0000000c06005986 */ /* 0x000fe2000c101530 */
[----:B--2---:R-:W-:-:S03]  /*98860*/  PRMT R14, R57, 0x7632, R14 ;  /* 0x00007632390e7816 */ /* 0x004fc6000000000e */
[----:B------:R1:W-:Y:S04]  /*98870*/  @P3 STG.E.U16 desc[UR48][R8.64], R57 ;  /* 0x0000003908003986 */ /* 0x0003e8000c101530 */
[----:B-1----:R-:W2:Y:S01]  /*98880*/  LDL.LU R57, [R1+0x574] ;  /* 0x0005740001397983 */ /* 0x002ea20000300800 */
[----:B------:R-:W-:Y:S02]  /*98890*/  ISETP.LT.AND P6, PT, R50, UR4, !P2 ;  /* 0x0000000432007c0c */ /* 0x000fe4000d7c1270 */
[----:B------:R-:W-:Y:S01]  /*988a0*/  ISETP.LT.AND P1, PT, R54, UR4, !P2 ;  /* 0x0000000436007c0c */ /* 0x000fe2000d721270 */
[----:B------:R-:W-:-:S04]  /*988b0*/  IMAD.WIDE R10, R13, 0x2, R20 ;  /* 0x000000020d0a7825 */ /* 0x000fc800078e0214 */
[----:B------:R-:W-:-:S06]  /*988c0*/  IMAD.WIDE R4, R13, 0x2, R22 ;  /* 0x000000020d047825 */ /* 0x000fcc00078e0216 */
[----:B------:R-:W-:Y:S01]  /*988d0*/  @P6 STG.E.U16 desc[UR48][R10.64], R14 ;  /* 0x0000000e0a006986 */ /* 0x000fe2000c101530 */
[----:B------:R-:W-:Y:S02]  /*988e0*/  ISETP.LT.AND P5, PT, R55, UR4, !P2 ;  /* 0x0000000437007c0c */ /* 0x000fe4000d7a1270 */
[----:B------:R-:W-:Y:S01]  /*988f0*/  ISETP.LT.AND P4, PT, R53, UR4, !P2 ;  /* 0x0000000435007c0c */ /* 0x000fe2000d781270 */
[----:B------:R-:W-:Y:S02]  /*98900*/  VIADD R8, R0, 0x5c ;  /* 0x0000005c00087836 */ /* 0x000fe40000000000 */
[----:B------:R-:W-:Y:S01]  /*98910*/  IMAD.WIDE R6, R13, 0x2, R24 ;  /* 0x000000020d067825 */ /* 0x000fe200078e0218 */
[----:B------:R-:W-:Y:S02]  /*98920*/  ISETP.LT.AND P3, PT, R56, UR4, !P2 ;  /* 0x0000000438007c0c */ /* 0x000fe4000d761270 */
[----:B------:R-:W-:Y:S02]  /*98930*/  ISETP.LT.AND P6, PT, R58, UR4, !P2 ;  /* 0x000000043a007c0c */ /* 0x000fe4000d7c1270 */
[----:B------:R-:W-:Y:S01]  /*98940*/  ISETP.LT.AND P2, PT, R61, UR4, !P2 ;  /* 0x000000043d007c0c */ /* 0x000fe2000d741270 */
[----:B0-----:R-:W-:Y:S01]  /*98950*/  VIADD R12, R13, UR5 ;  /* 0x000000050d0c7c36 */ /* 0x001fe20008000000 */
[----:B------:R-:W0:Y:S01]  /*98960*/  LDCU UR5, c[0x0][0x3b8] ;  /* 0x00007700ff0577ac */ /* 0x000e220008000800 */
[----:B---3--:R-:W-:Y:S01]  /*98970*/  PRMT R9, R60, 0x7632, R9 ;  /* 0x000076323c097816 */ /* 0x008fe20000000009 */
[----:B------:R1:W-:Y:S04]  /*98980*/  @P1 STG.E.U16 desc[UR48][R4.64], R60 ;  /* 0x0000003c04001986 */ /* 0x0003e8000c101530 */
[----:B-1----:R-:W3:Y:S01]  /*98990*/  LDL.LU R60, [R1+0x534] ;  /* 0x00053400013c7983 */ /* 0x002ee20000300800 */
[----:B------:R-:W-:-:S03]  /*989a0*/  ISETP.GE.AND P1, PT, R8, UR51, PT ;  /* 0x0000003308007c0c */ /* 0x000fc6000bf26270 */
[----:B------:R1:W-:Y:S04]  /*989b0*/  @P5 STG.E.U16 desc[UR48][R6.64], R9 ;  /* 0x0000000906005986 */ /* 0x0003e8000c101530 */
[----:B------:R-:W3:Y:S01]  /*989c0*/  LDL.LU R51, [R1+0x5a4] ;  /* 0x0005a40001337983 */ /* 0x000ee20000300800 */
[----:B----4-:R-:W-:Y:S01]  /*989d0*/  PRMT R10, R52, 0x7632, R10 ;  /* 0x00007632340a7816 */ /* 0x010fe2000000000a */
[----:B-1----:R-:W-:Y:S01]  /*989e0*/  IMAD.WIDE R8, R13, 0x2, R26 ;  /* 0x000000020d087825 */ /* 0x002fe200078e021a */
[----:B------:R-:W-:-:S04]  /*989f0*/  ISETP.LT.AND P5, PT, R59, UR4, !P0 ;  /* 0x000000043b007c0c */ /* 0x000fc8000c7a1270 */
[----:B------:R1:W-:Y:S01]  /*98a00*/  @P4 STG.E.U16 desc[UR48][R8.64], R52 ;  /* 0x0000003408004986 */ /* 0x0003e2000c101530 */
[----:B------:R-:W-:-:S04]  /*98a10*/  IMAD.WIDE R4, R13, 0x2, R44 ;  /* 0x000000020d047825 */ /* 0x000fc800078e022c */
[C---:B------:R-:W-:Y:S01]  /*98a20*/  IMAD.WIDE R6, R13.reuse, 0x2, R46 ;  /* 0x000000020d067825 */ /* 0x040fe200078e022e */
[----:B-1----:R-:W4:Y:S04]  /*98a30*/  LDL.LU R52, [R1+0x594] ;  /* 0x0005940001347983 */ /* 0x002f280000300800 */
[----:B------:R1:W-:Y:S04]  /*98a40*/  @P3 STG.E.U16 desc[UR48][R4.64], R10 ;  /* 0x0000000a04003986 */ /* 0x0003e8000c101530 */
[----:B------:R0:W-:Y:S01]  /*98a50*/  @P6 STG.E.U16 desc[UR48][R6.64], R18 ;  /* 0x0000001206006986 */ /* 0x0001e2000c101530 */
[----:B-1----:R-:W-:Y:S01]  /*98a60*/  PRMT R10, R18, 0x7632, R10 ;  /* 0x00007632120a7816 */ /* 0x002fe2000000000a */
[----:B------:R-:W-:-:S04]  /*98a70*/  IMAD.WIDE R4, R13, 0x2, R48 ;  /* 0x000000020d047825 */ /* 0x000fc800078e0230 */
[----:B0-----:R-:W-:Y:S01]  /*98a80*/  IMAD.WIDE R6, R12, 0x2, R2 ;  /* 0x000000020c067825 */ /* 0x001fe200078e0202 */
[----:B------:R-:W-:Y:S01]  /*98a90*/  @P2 STG.E.U16 desc[UR48][R4.64], R10 ;  /* 0x0000000a04002986 */ /* 0x000fe2000c101530 */
[----:B--2---:R-:W-:-:S03]  /*98aa0*/  PRMT R11, R57, 0x7632, R11 ;  /* 0x00007632390b7816 */ /* 0x004fc6000000000b */
        /* <DEDUP_REMOVED lines=10> */
[----:B------:R-:W-:Y:S01]  /*98b50*/  IMAD.WIDE R6, R12, 0x2, R24 ;  /* 0x000000020c067825 */ /* 0x000fe200078e0218 */
[----:B------:R-:W-:-:S03]  /*98b60*/  ISETP.LT.AND P2, PT, R58, UR4, !P0 ;  /* 0x000000043a007c0c */ /* 0x000fc6000c741270 */
[----:B0-----:R-:W-:Y:S02]  /*98b70*/  VIADD R8, R0, 0x5d ;  /* 0x0000005d00087836 */ /* 0x001fe40000000000 */
[----:B------:R-:W-:Y:S01]  /*98b80*/  IMAD.WIDE R10, R12, 0x2, R48 ;  /* 0x000000020c0a7825 */ /* 0x000fe200078e0230 */
[----:B---3--:R-:W-:Y:S01]  /*98b90*/  PRMT R9, R60, 0x7632, R9 ;  /* 0x000076323c097816 */ /* 0x008fe20000000009 */
[----:B------:R0:W-:Y:S04]  /*98ba0*/  @P3 STG.E.U16 desc[UR48][R4.64], R60 ;  /* 0x0000003c04003986 */ /* 0x0001e8000c101530 */
[----:B0-----:R-:W3:Y:S01]  /*98bb0*/  LDL.LU R60, [R1+0x528] ;  /* 0x00052800013c7983 */ /* 0x001ee20000300800 */
[----:B------:R-:W-:-:S03]  /*98bc0*/  IMAD.WIDE R4, R12, 0x2, R26 ;  /* 0x000000020c047825 */ /* 0x000fc600078e021a */
[----:B------:R-:W3:Y:S01]  /*98bd0*/  LDL.LU R18, [R1+0x518] ;  /* 0x0005180001127983 */ /* 0x000ee20000300800 */
[----:B------:R-:W-:Y:S02]  /*98be0*/  ISETP.LT.AND P3, PT, R61, UR4, !P0 ;  /* 0x000000043d007c0c */ /* 0x000fe4000c761270 */
[----:B------:R-:W-:Y:S01]  /*98bf0*/  ISETP.GE.AND P0, PT, R8, UR47, PT ;  /* 0x0000002f08007c0c */ /* 0x000fe2000bf06270 */
[----:B------:R0:W-:Y:S01]  /*98c00*/  @P6 STG.E.U16 desc[UR48][R6.64], R9 ;  /* 0x0000000906006986 */ /* 0x0001e2000c101530 */
[----:B------:R-:W-:-:S03]  /*98c10*/  PRMT R13, R51, 0x7632, R13 ;  /* 0x00007632330d7816 */ /* 0x000fc6000000000d */
[----:B------:R1:W-:Y:S01]  /*98c20*/  @P5 STG.E.U16 desc[UR48][R4.64], R51 ;  /* 0x0000003304005986 */ /* 0x0003e2000c101530 */
[----:B0-----:R-:W-:-:S04]  /*98c30*/  IMAD.WIDE R6, R12, 0x2, R44 ;  /* 0x000000020c067825 */ /* 0x001fc800078e022c */
[----:B------:R-:W-:Y:S01]  /*98c40*/  IMAD.WIDE R8, R12, 0x2, R46 ;  /* 0x000000020c087825 */ /* 0x000fe200078e022e */
[----:B-1----:R-:W3:Y:S01]  /*98c50*/  LDL.LU R51, [R1+0x588] ;  /* 0x0005880001337983 */ /* 0x002ee20000300800 */
[----:B----4-:R-:W-:-:S03]  /*98c60*/  PRMT R14, R52, 0x7632, R14 ;  /* 0x00007632340e7816 */ /* 0x010fc6000000000e */
[----:B------:R-:W-:Y:S04]  /*98c70*/  @P4 STG.E.U16 desc[UR48][R6.64], R13 ;  /* 0x0000000d06004986 */ /* 0x000fe8000c101530 */
[----:B------:R0:W-:Y:S01]  /*98c80*/  @P2 STG.E.U16 desc[UR48][R8.64], R52 ;  /* 0x0000003408002986 */ /* 0x0001e2000c101530 */
[----:B------:R-:W-:-:S03]  /*98c90*/  ISETP.LT.AND P4, PT, R59, UR4, !P1 ;  /* 0x000000043b007c0c */ /* 0x000fc6000cf81270 */
[----:B------:R1:W-:Y:S04]  /*98ca0*/  @P3 STG.E.U16 desc[UR48][R10.64], R14 ;  /* 0x0000000e0a003986 */ /* 0x0003e8000c101530 */
[----:B0-----:R-:W4:Y:S01]  /*98cb0*/  LDL.LU R52, [R1+0x578] ;  /* 0x0005780001347983 */ /* 0x001f220000300800 */
[----:B-1----:R-:W-:Y:S01]  /*98cc0*/  VIADD R10, R12, UR5 ;  /* 0x000000050c0a7c36 */ /* 0x002fe20008000000 */
[----:B--2---:R-:W-:-:S03]  /*98cd0*/  PRMT R11, R57, 0x7632, R11 ;  /* 0x00007632390b7816 */ /* 0x004fc6000000000b */
[----:B------:R-:W-:Y:S01]  /*98ce0*/  IMAD.WIDE R8, R10, 0x2, R2 ;  /* 0x000000020a087825 */ /* 0x000fe200078e0202 */
[----:B------:R-:W-:Y:S01]  /*98cf0*/  ISETP.LT.AND P5, PT, R50, UR4, !P1 ;  /* 0x0000000432007c0c */ /* 0x000fe2000cfa1270 */
[----:B------:R-:W0:Y:S03]  /*98d00*/  LDCU UR5, c[0x0][0x3b8] ;  /* 0x00007700ff0577ac */ /* 0x000e260008000800 */
[----:B------:R1:W-:Y:S04]  /*98d10*/  @P4 STG.E.U16 desc[UR48][R8.64], R57 ;  /* 0x0000003908004986 */ /* 0x0003e8000c101530 */
[----:B-1----:R-:W2:Y:S01]  /*98d20*/  LDL.LU R57, [R1+0x538] ;  /* 0x0005380001397983 */ /* 0x002ea20000300800 */
[----:B------:R-:W-:Y:S01]  /*98d30*/  ISETP.LT.AND P6, PT, R54, UR4, !P1 ;  /* 0x0000000436007c0c */ /* 0x000fe2000cfc1270 */
[----:B------:R-:W-:-:S02]  /*98d40*/  VIADD R4, R0, 0x5e ;  /* 0x0000005e00047836 */ /* 0x000fc40000000000 */
[----:B------:R-:W-:-:S03]  /*98d50*/  IMAD.WIDE R6, R10, 0x2, R22 ;  /* 0x000000020a067825 */ /* 0x000fc600078e0216 */
[----:B------:R-:W-:Y:S01]  /*98d60*/  ISETP.GE.AND P2, PT, R4, UR45, PT ;  /* 0x0000002d04007c0c */ /* 0x000fe2000bf46270 */
[----:B------:R-:W-:-:S05]  /*98d70*/  IMAD.WIDE R4, R10, 0x2, R20 ;  /* 0x000000020a047825 */ /* 0x000fca00078e0214 */
[----:B------:R1:W-:Y:S01]  /*98d80*/  @P5 STG.E.U16 desc[UR48][R4.64], R11 ;  /* 0x0000000b04005986 */ /* 0x0003e2000c101530 */
[----:B------:R-:W-:Y:S01]  /*98d90*/  ISETP.LT.AND P3, PT, R55, UR4, !P1 ;  /* 0x0000000437007c0c */ /* 0x000fe2000cf61270 */
[----:B------:R-:W-:Y:S01]  /*98da0*/  IMAD.WIDE R8, R10, 0x2, R24 ;  /* 0x000000020a087825 */ /* 0x000fe200078e0218 */
[----:B------:R-:W-:Y:S02]  /*98db0*/  ISETP.LT.AND P5, PT, R53, UR4, !P1 ;  /* 0x0000000435007c0c */ /* 0x000fe4000cfa1270 */
[----:B------:R-:W-:Y:S01]  /*98dc0*/  ISETP.LT.AND P4, PT, R56, UR4, !P1 ;  /* 0x0000000438007c0c */ /* 0x000fe2000cf81270 */
[----:B-1----:R-:W-:Y:S01]  /*98dd0*/  IMAD.WIDE R4, R10, 0x2, R26 ;  /* 0x000000020a047825 */ /* 0x002fe200078e021a */
[----:B---3--:R-:W-:Y:S01]  /*98de0*/  PRMT R12, R60, 0x7632, R12 ;  /* 0x000076323c0c7816 */ /* 0x008fe2000000000c */
[----:B------:R1:W-:Y:S04]  /*98df0*/  @P6 STG.E.U16 desc[UR48][R6.64], R60 ;  /* 0x0000003c06006986 */ /* 0x0003e8000c101530 */
[----:B-1----:R-:W3:Y:S04]  /*98e00*/  LDL.LU R60, [R1+0x5a8] ;  /* 0x0005a800013c7983 */ /* 0x002ee80000300800 */
[----:B------:R1:W-:Y:S01]  /*98e10*/  @P3 STG.E.U16 desc[UR48][R8.64], R12 ;  /* 0x0000000c08003986 */ /* 0x0003e2000c101530 */
[----:B------:R-:W-:-:S02]  /*98e20*/  ISETP.LT.AND P3, PT, R58, UR4, !P1 ;  /* 0x000000043a007c0c */ /* 0x000fc4000cf61270 */
[----:B------:R-:W-:Y:S01]  /*98e30*/  ISETP.LT.AND P1, PT, R61, UR4, !P1 ;  /* 0x000000043d007c0c */ /* 0x000fe2000cf21270 */
[----:B------:R-:W-:Y:S01]  /*98e40*/  IMAD.WIDE R6, R10, 0x2, R44 ;  /* 0x000000020a067825 */ /* 0x000fe200078e022c */
[----:B------:R-:W-:Y:S02]  /*98e50*/  ISETP.LT.AND P6, PT, R59, UR4, !P0 ;  /* 0x000000043b007c0c */ /* 0x000fe4000c7c1270 */
[----:B------:R-:W-:Y:S01]  /*98e60*/  PRMT R14, R18, 0x7632, R14 ;  /* 0x00007632120e7816 */ /* 0x000fe2000000000e */
[----:B------:R0:W-:Y:S01]  /*98e70*/  @P5 STG.E.U16 desc[UR48][R4.64], R18 ;  /* 0x0000001204005986 */ /* 0x0001e2000c101530 */
[----:B-1----:R-:W-:-:S03]  /*98e80*/  IMAD.WIDE R8, R10, 0x2, R46 ;  /* 0x000000020a087825 */ /* 0x002fc600078e022e */
[----:B------:R-:W-:Y:S01]  /*98e90*/  @P4 STG.E.U16 desc[UR48][R6.64], R14 ;  /* 0x0000000e06004986 */ /* 0x000fe2000c101530 */
[C---:B0-----:R-:W-:Y:S01]  /*98ea0*/  VIADD R12, R10.reuse, UR5 ;  /* 0x000000050a0c7c36 */ /* 0x041fe20008000000 */
[----:B------:R-:W-:Y:S01]  /*98eb0*/  PRMT R13, R51, 0x7632, R13 ;  /* 0x00007632330d7816 */ /* 0x000fe2000000000d */
[----:B------:R-:W-:Y:S01]  /*98ec0*/  IMAD.WIDE R10, R10, 0x2, R48 ;  /* 0x000000020a0a7825 */ /* 0x000fe200078e0230 */
[----:B------:R0:W-:Y:S01]  /*98ed0*/  @P3 STG.E.U16 desc[UR48][R8.64], R51 ;  /* 0x0000003308003986 */ /* 0x0001e2000c101530 */
[----:B------:R-:W-:Y:S01]  /*98ee0*/  ISETP.LT.AND P4, PT, R50, UR4, !P0 ;  /* 0x0000000432007c0c */ /* 0x000fe2000c781270 */
[----:B------:R-:W1:Y:S01]  /*98ef0*/  LDCU UR5, c[0x0][0x3b8] ;  /* 0x00007700ff0577ac */ /* 0x000e620008000800 */
[----:B------:R-:W-:Y:S01]  /*98f00*/  IMAD.WIDE R4, R12, 0x2, R2 ;  /* 0x000000020c047825 */ /* 0x000fe200078e0202 */
[----:B------:R4:W-:Y:S04]  /*98f10*/  @P1 STG.E.U16 desc[UR48][R10.64], R13 ;  /* 0x0000000d0a001986 */ /* 0x0009e8000c101530 */
[----:B0-----:R-:W3:Y:S04]  /*98f20*/  LDL.LU R51, [R1+0x598] ;  /* 0x0005980001337983 */ /* 0x001ee80000300800 */
[----:B----4-:R0:W-:Y:S01]  /*98f30*/  @P6 STG.E.U16 desc[UR48][R4.64], R52 ;  /* 0x0000003404006986 */ /* 0x0101e2000c101530 */
[----:B------:R-:W-:-:S02]  /*98f40*/  PRMT R11, R52, 0x7632, R11 ;  /* 0x00007632340b7816 */ /* 0x000fc4000000000b */
[----:B------:R-:W-:Y:S01]  /*98f50*/  ISETP.LT.AND P5, PT, R54, UR4, !P0 ;  /* 0x0000000436007c0c */ /* 0x000fe2000c7a1270 */
[----:B0-----:R-:W4:Y:S01]  /*98f60*/  LDL.LU R52, [R1+0x50c] ;  /* 0x00050c0001347983 */ /* 0x001f220000300800 */
[----:B------:R-:W-:-:S04]  /*98f70*/  IMAD.WIDE R4, R12, 0x2, R20 ;  /* 0x000000020c047825 */ /* 0x000fc800078e0214 */
[----:B------:R-:W-:Y:S01]  /*98f80*/  IMAD.WIDE R6, R12, 0x2, R22 ;  /* 0x000000020c067825 */ /* 0x000fe200078e0216 */
[----:B------:R-:W-:Y:S01]  /*98f90*/  @P4 STG.E.U16 desc[UR48][R4.64], R11 ;  /* 0x0000000b04004986 */ /* 0x000fe2000c101530 */
[----:B--2---:R-:W-:-:S05]  /*98fa0*/  PRMT R10, R57, 0x7632, R10 ;  /* 0x00007632390a7816 */ /* 0x004fca000000000a */
        /* <DEDUP_REMOVED lines=9> */
[----:B------:R-:W-:Y:S01]  /*99040*/  VIADD R13, R0, 0x5f ;  /* 0x0000005f000d7836 */ /* 0x000fe20000000000 */
[----:B------:R-:W-:Y:S01]  /*99050*/  ISETP.LT.AND P0, PT, R61, UR4, !P0 ;  /* 0x000000043d007c0c */ /* 0x000fe2000c701270 */
[C---:B------:R-:W-:Y:S01]  /*99060*/  IMAD.WIDE R6, R12.reuse, 0x2, R44 ;  /* 0x000000020c067825 */ /* 0x040fe200078e022c */
[----:B------:R-:W-:Y:S02]  /*99070*/  ISETP.LT.AND P6, PT, R59, UR4, !P2 ;  /* 0x000000043b007c0c */ /* 0x000fe4000d7c1270 */
[----:B------:R-:W-:Y:S01]  /*99080*/  ISETP.GE.AND P3, PT, R13, UR43, PT ;  /* 0x0000002b0d007c0c */ /* 0x000fe2000bf66270 */
[C---:B-1----:R-:W-:Y:S01]  /*99090*/  VIADD R13, R12.reuse, UR5 ;  /* 0x000000050c0d7c36 */ /* 0x042fe20008000000 */
[----:B------:R-:W1:Y:S01]  /*990a0*/  LDCU UR5, c[0x0][0x3b8] ;  /* 0x00007700ff0577ac */ /* 0x000e620008000800 */
[----:B0-----:R-:W-:-:S04]  /*990b0*/  IMAD.WIDE R8, R12, 0x2, R48 ;  /* 0x000000020c087825 */ /* 0x001fc800078e0230 */
[----:B------:R-:W-:Y:S01]  /*990c0*/  IMAD.WIDE R10, R13, 0x2, R2 ;  /* 0x000000020d0a7825 */ /* 0x000fe200078e0202 */
[----:B---3--:R0:W-:Y:S01]  /*990d0*/  @P1 STG.E.U16 desc[UR48][R4.64], R60 ;  /* 0x0000003c04001986 */ /* 0x0081e2000c101530 */
[----:B------:R-:W-:-:S03]  /*990e0*/  PRMT R14, R60, 0x7632, R14 ;  /* 0x000076323c0e7816 */ /* 0x000fc6000000000e */
[----:B0-----:R-:W3:Y:S01]  /*990f0*/  LDL.LU R60, [R1+0x51c] ;  /* 0x00051c00013c7983 */ /* 0x001ee20000300800 */
[----:B------:R-:W-:-:S03]  /*99100*/  IMAD.WIDE R4, R12, 0x2, R46 ;  /* 0x000000020c047825 */ /* 0x000fc600078e022e */
[----:B------:R-:W3:Y:S04]  /*99110*/  LDL.LU R18, [R1+0x58c] ;  /* 0x00058c0001127983 */ /* 0x000ee80000300800 */
[----:B------:R-:W-:Y:S01]  /*99120*/  @P4 STG.E.U16 desc[UR48][R6.64], R14 ;  /* 0x0000000e06004986 */ /* 0x000fe2000c101530 */
[----:B------:R-:W-:Y:S02]  /*99130*/  ISETP.LT.AND P1, PT, R50, UR4, !P2 ;  /* 0x0000000432007c0c */ /* 0x000fe4000d721270 */
[----:B------:R-:W-:Y:S02]  /*99140*/  ISETP.LT.AND P4, PT, R54, UR4, !P2 ;  /* 0x0000000436007c0c */ /* 0x000fe4000d781270 */
[----:B------:R-:W-:Y:S01]  /*99150*/  PRMT R12, R51, 0x7632, R12 ;  /* 0x00007632330c7816 */ /* 0x000fe2000000000c */
[----:B------:R0:W-:Y:S04]  /*99160*/  @P5 STG.E.U16 desc[UR48][R4.64], R51 ;  /* 0x0000003304005986 */ /* 0x0001e8000c101530 */
[----:B------:R-:W-:Y:S04]  /*99170*/  @P0 STG.E.U16 desc[UR48][R8.64], R12 ;  /* 0x0000000c08000986 */ /* 0x000fe8000c101530 */
[----:B0-----:R-:W3:Y:S01]  /*99180*/  LDL.LU R51, [R1+0x57c] ;  /* 0x00057c0001337983 */ /* 0x001ee20000300800 */
[----:B----4-:R-:W-:-:S03]  /*99190*/  PRMT R6, R52, 0x7632, R6 ;  /* 0x0000763234067816 */ /* 0x010fc60000000006 */
[----:B------:R0:W-:Y:S01]  /*991a0*/  @P6 STG.E.U16 desc[UR48][R10.64], R52 ;  /* 0x000000340a006986 */ /* 0x0001e2000c101530 */
[----:B------:R-:W-:-:S03]  /*991b0*/  IMAD.WIDE R4, R13, 0x2, R20 ;  /* 0x000000020d047825 */ /* 0x000fc600078e0214 */
        /* <DEDUP_REMOVED lines=8> */
[----:B------:R-:W-:Y:S02]  /*99240*/  VIADD R7, R0, 0x60 ;  /* 0x0000006000077836 */ /* 0x000fe40000000000 */
[----:B------:R-:W-:-:S03]  /*99250*/  IMAD.WIDE R4, R13, 0x2, R24 ;  /* 0x000000020d047825 */ /* 0x000fc600078e0218 */
[----:B------:R-:W-:Y:S01]  /*99260*/  ISETP.GE.AND P1, PT, R7, UR41, PT ;  /* 0x0000002907007c0c */ /* 0x000fe2000bf26270 */
[----:B------:R-:W-:-:S04]  /*99270*/  IMAD.WIDE R6, R13, 0x2, R26 ;  /* 0x000000020d067825 */ /* 0x000fc800078e021a */
[----:B------:R0:W-:Y:S01]  /*99280*/  @P5 STG.E.U16 desc[UR48][R4.64], R10 ;  /* 0x0000000a04005986 */ /* 0x0001e2000c101530 */
[----:B------:R-:W-:Y:S01]  /*99290*/  ISETP.LT.AND P0, PT, R56, UR4, !P2 ;  /* 0x0000000438007c0c */ /* 0x000fe2000d701270 */
[----:B------:R-:W-:Y:S01]  /*992a0*/  IMAD.WIDE R8, R13, 0x2, R44 ;  /* 0x000000020d087825 */ /* 0x000fe200078e022c */
[----:B------:R-:W-:Y:S02]  /*992b0*/  ISETP.LT.AND P4, PT, R58, UR4, !P2 ;  /* 0x000000043a007c0c */ /* 0x000fe4000d781270 */
[----:B------:R-:W-:Y:S02]  /*992c0*/  ISETP.LT.AND P2, PT, R61, UR4, !P2 ;  /* 0x000000043d007c0c */ /* 0x000fe4000d741270 */
[----:B------:R-:W-:Y:S01]  /*992d0*/  ISETP.LT.AND P5, PT, R59, UR4, !P3 ;  /* 0x000000043b007c0c */ /* 0x000fe2000dfa1270 */
[C---:B-1----:R-:W-:Y:S01]  /*992e0*/  VIADD R12, R13.reuse, UR5 ;  /* 0x000000050d0c7c36 */ /* 0x042fe20008000000 */
[----:B------:R-:W1:Y:S01]  /*992f0*/  LDCU UR5, c[0x0][0x3b8] ;  /* 0x00007700ff0577ac */ /* 0x000e620008000800 */
[----:B0-----:R-:W-:Y:S01]  /*99300*/  IMAD.WIDE R4, R13, 0x2, R46 ;  /* 0x000000020d047825 */ /* 0x001fe200078e022e */
[----:B---3--:R-:W-:Y:S01]  /*99310*/  PRMT R11, R60, 0x7632, R11 ;  /* 0x000076323c0b7816 */ /* 0x008fe2000000000b */
[----:B------:R0:W-:Y:S04]  /*99320*/  @P6 STG.E.U16 desc[UR48][R6.64], R60 ;  /* 0x0000003c06006986 */ /* 0x0001e8000c101530 */
[----:B0-----:R-:W3:Y:S01]  /*99330*/  LDL.LU R60, [R1+0x59c] ;  /* 0x00059c00013c7983 */ /* 0x001ee20000300800 */
[----:B------:R-:W-:-:S03]  /*99340*/  ISETP.LT.AND P6, PT, R50, UR4, !P3 ;  /* 0x0000000432007c0c */ /* 0x000fc6000dfc1270 */
[----:B------:R0:W-:Y:S01]  /*99350*/  @P0 STG.E.U16 desc[UR48][R8.64], R11 ;  /* 0x0000000b08000986 */ /* 0x0001e2000c101530 */
[----:B------:R-:W-:Y:S01]  /*99360*/  ISETP.LT.AND P0, PT, R54, UR4, !P3 ;  /* 0x0000000436007c0c */ /* 0x000fe2000df01270 */
[----:B------:R-:W-:Y:S01]  /*99370*/  IMAD.WIDE R6, R13, 0x2, R48 ;  /* 0x000000020d067825 */ /* 0x000fe200078e0230 */
[----:B------:R-:W-:Y:S01]  /*99380*/  PRMT R14, R18, 0x7632, R14 ;  /* 0x00007632120e7816 */ /* 0x000fe2000000000e */
[----:B------:R1:W-:Y:S04]  /*99390*/  @P4 STG.E.U16 desc[UR48][R4.64], R18 ;  /* 0x0000001204004986 */ /* 0x0003e8000c101530 */
[----:B------:R-:W-:Y:S01]  /*993a0*/  @P2 STG.E.U16 desc[UR48][R6.64], R14 ;  /* 0x0000000e06002986 */ /* 0x000fe2000c101530 */
[----:B0-----:R-:W-:-:S04]  /*993b0*/  IMAD.WIDE R8, R12, 0x2, R2 ;  /* 0x000000020c087825 */ /* 0x001fc800078e0202 */
[----:B------:R-:W-:Y:S01]  /*993c0*/  IMAD.WIDE R10, R12, 0x2, R20 ;  /* 0x000000020c0a7825 */ /* 0x000fe200078e0214 */
[----:B------:R-:W-:-:S03]  /*993d0*/  PRMT R13, R51, 0x7632, R13 ;  /* 0x00007632330d7816 */ /* 0x000fc6000000000d */
[----:B-1----:R-:W-:Y:S01]  /*993e0*/  IMAD.WIDE R4, R12, 0x2, R22 ;  /* 0x000000020c047825 */ /* 0x002fe200078e0216 */
[----:B------:R0:W-:Y:S04]  /*993f0*/  @P5 STG.E.U16 desc[UR48][R8.64], R51 ;  /* 0x0000003308005986 */ /* 0x0001e8000c101530 */
[----:B------:R4:W-:Y:S01]  /*99400*/  @P6 STG.E.U16 desc[UR48][R10.64], R13 ;  /* 0x0000000d0a006986 */ /* 0x0009e2000c101530 */
[----:B------:R-:W-:-:S03]  /*99410*/  ISETP.LT.AND P2, PT, R55, UR4, !P3 ;  /* 0x0000000437007c0c */ /* 0x000fc6000df41270 */
[----:B0-----:R-:W3:Y:S01]  /*99420*/  LDL.LU R51, [R1+0x5d0] ;  /* 0x0005d00001337983 */ /* 0x001ee20000300800 */
[----:B----4-:R-:W-:-:S03]  /*99430*/  PRMT R10, R52, 0x7632, R10 ;  /* 0x00007632340a7816 */ /* 0x010fc6000000000a */
[----:B------:R0:W-:Y:S01]  /*99440*/  @P0 STG.E.U16 desc[UR48][R4.64], R52 ;  /* 0x0000003404000986 */ /* 0x0001e2000c101530 */
[----:B------:R-:W-:Y:S01]  /*99450*/  ISETP.LT.AND P4, PT, R53, UR4, !P3 ;  /* 0x0000000435007c0c */ /* 0x000fe2000df81270 */
[C---:B------:R-:W-:Y:S02]  /*99460*/  IMAD.WIDE R8, R12.reuse, 0x2, R24 ;  /* 0x000000020c087825 */ /* 0x040fe400078e0218 */
[----:B0-----:R-:W4:Y:S02]  /*99470*/  LDL.LU R52, [R1+0x5c0] ;  /* 0x0005c00001347983 */ /* 0x001f240000300800 */
[----:B------:R-:W-:Y:S02]  /*99480*/  IMAD.WIDE R6, R12, 0x2, R26 ;  /* 0x000000020c067825 */ /* 0x000fe400078e021a */
[----:B------:R-:W4:Y:S04]  /*99490*/  LDL.LU R18, [R1+0x5e0] ;  /* 0x0005e00001127983 */ /* 0x000f280000300800 */
[----:B------:R-:W-:Y:S01]  /*994a0*/  @P2 STG.E.U16 desc[UR48][R8.64], R10 ;  /* 0x0000000a08002986 */ /* 0x000fe2000c101530 */
[----:B--2---:R-:W-:-:S03]  /*994b0*/  PRMT R11, R57, 0x7632, R11 ;  /* 0x00007632390b7816 */ /* 0x004fc6000000000b */
[----:B------:R0:W-:Y:S04]  /*994c0*/  @P4 STG.E.U16 desc[UR48][R6.64], R57 ;  /* 0x0000003906004986 */ /* 0x0001e8000c101530 */
[----:B0-----:R-:W2:Y:S01]  /*994d0*/  LDL.LU R57, [R1+0x600] ;  /* 0x0006000001397983 */ /* 0x001ea20000300800 */
[----:B------:R-:W-:Y:S01]  /*994e0*/  ISETP.LT.AND P5, PT, R56, UR4, !P3 ;  /* 0x0000000438007c0c */ /* 0x000fe2000dfa1270 */
[----:B------:R-:W-:Y:S01]  /*994f0*/  VIADD R4, R0, 0x61 ;  /* 0x0000006100047836 */ /* 0x000fe20000000000 */
[----:B------:R-:W-:Y:S01]  /*99500*/  ISETP.LT.AND P6, PT, R58, UR4, !P3 ;  /* 0x000000043a007c0c */ /* 0x000fe2000dfc1270 */
[----:B------:R-:W-:-:S03]  /*99510*/  IMAD.WIDE R8, R12, 0x2, R46 ;  /* 0x000000020c087825 */ /* 0x000fc600078e022e */
[----:B------:R-:W-:Y:S01]  /*99520*/  ISETP.GE.AND P0, PT, R4, UR39, PT ;  /* 0x0000002704007c0c */ /* 0x000fe2000bf06270 */
[----:B------:R-:W-:-:S06]  /*99530*/  IMAD.WIDE R4, R12, 0x2, R44 ;  /* 0x000000020c047825 */ /* 0x000fcc00078e022c */
[----:B------:R0:W-:Y:S01]  /*99540*/  @P5 STG.E.U16 desc[UR48][R4.64], R11 ;  /* 0x0000000b04005986 */ /* 0x0001e2000c101530 */
[----:B------:R-:W-:Y:S02]  /*99550*/  ISETP.LT.AND P2, PT, R61, UR4, !P3 ;  /* 0x000000043d007c0c */ /* 0x000fe4000df41270 */
[----:B------:R-:W-:Y:S01]  /*99560*/  ISETP.LT.AND P3, PT, R59, UR4, !P1 ;  /* 0x000000043b007c0c */ /* 0x000fe2000cf61270 */
[----:B------:R-:W-:Y:S01]  /*99570*/  VIADD R13, R12, UR5 ;  /* 0x000000050c0d7c36 */ /* 0x000fe20008000000 */
[----:B------:R-:W-:Y:S01]  /*99580*/  ISETP.LT.AND P4, PT, R50, UR4, !P1 ;  /* 0x0000000432007c0c */ /* 0x000fe2000cf81270 */
[----:B------:R-:W-:Y:S01]  /*99590*/  VIADD R7, R0, 0x62 ;  /* 0x0000006200077836 */ /* 0x000fe20000000000 */
[----:B------:R-:W-:Y:S01]  /*995a0*/  ISETP.LT.AND P5, PT, R54, UR4, !P1 ;  /* 0x0000000436007c0c */ /* 0x000fe2000cfa1270 */
[----:B------:R-:W1:Y:S01]  /*995b0*/  LDCU UR5, c[0x0][0x3b8] ;  /* 0x00007700ff0577ac */ /* 0x000e620008000800 */
[----:B0-----:R-:W-:-:S04]  /*995c0*/  IMAD.WIDE R4, R12, 0x2, R48 ;  /* 0x000000020c047825 */ /* 0x001fc800078e0230 */
[----:B------:R-:W-:Y:S01]  /*995d0*/  IMAD.WIDE R10, R13, 0x2, R24 ;  /* 0x000000020d0a7825 */ /* 0x000fe200078e0218 */
[----:B---3--:R-:W-:Y:S01]  /*995e0*/  PRMT R6, R60, 0x7632, R6 ;  /* 0x000076323c067816 */ /* 0x008fe20000000006 */
[----:B------:R0:W-:Y:S04]  /*995f0*/  @P6 STG.E.U16 desc[UR48][R8.64], R60 ;  /* 0x0000003c08006986 */ /* 0x0001e8000c101530 */
[----:B0-----:R-:W3:Y:S01]  /*99600*/  LDL.LU R60, [R1+0x5f0] ;  /* 0x0005f000013c7983 */ /* 0x001ee20000300800 */
[----:B------:R-:W-:-:S03]  /*99610*/  ISETP.LT.AND P6, PT, R55, UR4, !P1 ;  /* 0x0000000437007c0c */ /* 0x000fc6000cfc1270 */
[----:B------:R0:W-:Y:S01]  /*99620*/  @P2 STG.E.U16 desc[UR48][R4.64], R6 ;  /* 0x0000000604002986 */ /* 0x0001e2000c101530 */
[----:B------:R-:W-:Y:S01]  /*99630*/  ISETP.GE.AND P2, PT, R7, UR37, PT ;  /* 0x0000002507007c0c */ /* 0x000fe2000bf46270 */
[----:B------:R-:W-:-:S04]  /*99640*/  IMAD.WIDE R8, R13, 0x2, R22 ;  /* 0x000000020d087825 */ /* 0x000fc800078e0216 */
[----:B0-----:R-:W-:-:S04]  /*99650*/  IMAD.WIDE R4, R13, 0x2, R2 ;  /* 0x000000020d047825 */ /* 0x001fc800078e0202 */
[----:B------:R-:W-:Y:S01]  /*99660*/  IMAD.WIDE R6, R13, 0x2, R20 ;  /* 0x000000020d067825 */ /* 0x000fe200078e0214 */
[----:B------:R-:W-:Y:S01]  /*99670*/  PRMT R12, R51, 0x7632, R12 ;  /* 0x00007632330c7816 */ /* 0x000fe2000000000c */
[----:B------:R0:W-:Y:S01]  /*99680*/  @P3 STG.E.U16 desc[UR48][R4.64], R51 ;  /* 0x0000003304003986 */ /* 0x0001e2000c101530 */
[----:B------:R-:W-:-:S03]  /*99690*/  ISETP.LT.AND P3, PT, R53, UR4, !P1 ;  /* 0x0000000435007c0c */ /* 0x000fc6000cf61270 */
[----:B------:R1:W-:Y:S01]  /*996a0*/  @P4 STG.E.U16 desc[UR48][R6.64], R12 ;  /* 0x0000000c06004986 */ /* 0x0003e2000c101530 */
[----:B------:R-:W-:-:S03]  /*996b0*/  ISETP.LT.AND P4, PT, R58, UR4, !P1 ;  /* 0x000000043a007c0c */ /* 0x000fc6000cf81270 */
[----:B0-----:R-:W3:Y:S01]  /*996c0*/  LDL.LU R51, [R1+0x630] ;  /* 0x0006300001337983 */ /* 0x001ee20000300800 */
[----:B----4-:R-:W-:-:S03]  /*996d0*/  PRMT R14, R52, 0x7632, R14 ;  /* 0x00007632340e7816 */ /* 0x010fc6000000000e */
[----:B------:R0:W-:Y:S01]  /*996e0*/  @P5 STG.E.U16 desc[UR48][R8.64], R52 ;  /* 0x0000003408005986 */ /* 0x0001e2000c101530 */
[----:B------:R-:W-:-:S03]  /*996f0*/  ISETP.LT.AND P5, PT, R56, UR4, !P1 ;  /* 0x0000000438007c0c */ /* 0x000fc6000cfa1270 */
[----:B------:R4:W-:Y:S01]  /*99700*/  @P6 STG.E.U16 desc[UR48][R10.64], R14 ;  /* 0x0000000e0a006986 */ /* 0x0009e2000c101530 */
[----:B-1----:R-:W-:-:S03]  /*99710*/  IMAD.WIDE R6, R13, 0x2, R46 ;  /* 0x000000020d067825 */ /* 0x002fc600078e022e */
[----:B0-----:R-:W3:Y:S01]  /*99720*/  LDL.LU R52, [R1+0x5b0] ;  /* 0x0005b00001347983 */ /* 0x001ee20000300800 */
[----:B----4-:R-:W-:Y:S01]  /*99730*/  IMAD.WIDE R10, R13, 0x2, R26 ;  /* 0x000000020d0a7825 */ /* 0x010fe200078e021a */
[----:B------:R-:W-:-:S03]  /*99740*/  PRMT R14, R18, 0x7632, R14 ;  /* 0x00007632120e7816 */ /* 0x000fc6000000000e */
[C---:B------:R-:W-:Y:S01]  /*99750*/  IMAD.WIDE R8, R13.reuse, 0x2, R44 ;  /* 0x000000020d087825 */ /* 0x040fe200078e022c */
[----:B------:R0:W-:Y:S03]  /*99760*/  @P3 STG.E.U16 desc[UR48][R10.64], R18 ;  /* 0x000000120a003986 */ /* 0x0001e6000c101530 */
[C---:B------:R-:W-:Y:S01]  /*99770*/  VIADD R12, R13.reuse, UR5 ;  /* 0x000000050d0c7c36 */ /* 0x040fe20008000000 */
[----:B------:R-:W-:Y:S01]  /*99780*/  @P5 STG.E.U16 desc[UR48][R8.64], R14 ;  /* 0x0000000e08005986 */ /* 0x000fe2000c101530 */
[----:B------:R-:W-:Y:S01]  /*99790*/  IMAD.WIDE R4, R13, 0x2, R48 ;  /* 0x000000020d047825 */ /* 0x000fe200078e0230 */
[----:B------:R-:W-:Y:S01]  /*997a0*/  ISETP.LT.AND P1, PT, R61, UR4, !P1 ;  /* 0x000000043d007c0c */ /* 0x000fe2000cf21270 */
[----:B------:R-:W1:Y:S01]  /*997b0*/  LDCU UR5, c[0x0][0x3b8] ;  /* 0x00007700ff0577ac */ /* 0x000e620008000800 */
[----:B0-----:R-:W4:Y:S01]  /*997c0*/  LDL.LU R18, [R1+0x610] ;  /* 0x0006100001127983 */ /* 0x001f220000300800 */
[----:B--2---:R-:W-:-:S03]  /*997d0*/  PRMT R13, R57, 0x7632, R13 ;  /* 0x00007632390d7816 */ /* 0x004fc6000000000d */
[----:B------:R0:W-:Y:S04]  /*997e0*/  @P4 STG.E.U16 desc[UR48][R6.64], R57 ;  /* 0x0000003906004986 */ /* 0x0001e8000c101530 */
[----:B0-----:R-:W2:Y:S01]  /*997f0*/  LDL.LU R57, [R1+0x5d4] ;  /* 0x0005d40001397983 */ /* 0x001ea20000300800 */
[----:B------:R-:W-:Y:S01]  /*99800*/  ISETP.LT.AND P6, PT, R59, UR4, !P0 ;  /* 0x000000043b007c0c */ /* 0x000fe2000c7c1270 */
[----:B------:R-:W-:Y:S02]  /*99810*/  IMAD.WIDE R10, R12, 0x2, R2 ;  /* 0x000000020c0a7825 */ /* 0x000fe400078e0202 */
[----:B------:R0:W-:Y:S01]  /*99820*/  @P1 STG.E.U16 desc[UR48][R4.64], R13 ;  /* 0x0000000d04001986 */ /* 0x0001e2000c101530 */
[----:B------:R-:W-:Y:S02]  /*99830*/  ISETP.LT.AND P1, PT, R50, UR4, !P0 ;  /* 0x0000000432007c0c */ /* 0x000fe4000c721270 */
[----:B------:R-:W-:-:S02]  /*99840*/  ISETP.LT.AND P4, PT, R54, UR4, !P0 ;  /* 0x0000000436007c0c */ /* 0x000fc4000c781270 */
[----:B------:R-:W-:Y:S01]  /*99850*/  ISETP.LT.AND P5, PT, R55, UR4, !P0 ;  /* 0x0000000437007c0c */ /* 0x000fe2000c7a1270 */
[----:B------:R-:W-:Y:S01]  /*99860*/  IMAD.WIDE R6, R12, 0x2, R22 ;  /* 0x000000020c067825 */ /* 0x000fe200078e0216 */
[----:B------:R-:W-:-:S03]  /*99870*/  ISETP.LT.AND P3, PT, R56, UR4, !P0 ;  /* 0x0000000438007c0c */ /* 0x000fc6000c761270 */
[----:B0-----:R-:W-:-:S04]  /*99880*/  IMAD.WIDE R4, R12, 0x2, R20 ;  /* 0x000000020c047825 */ /* 0x001fc800078e0214 */
[----:B------:R-:W-:-:S04]  /*99890*/  IMAD.WIDE R8, R12, 0x2, R24 ;  /* 0x000000020c087825 */ /* 0x000fc800078e0218 */
[----:B------:R-:W-:Y:S01]  /*998a0*/  VIADD R14, R0, 0x63 ;  /* 0x00000063000e7836 */ /* 0x000fe20000000000 */
[----:B---3--:R0:W-:Y:S01]  /*998b0*/  @P6 STG.E.U16 desc[UR48][R10.64], R60 ;  /* 0x0000003c0a006986 */ /* 0x0081e2000c101530 */
[----:B------:R-:W-:-:S03]  /*998c0*/  PRMT R13, R60, 0x7632, R13 ;  /* 0x000076323c0d7816 */ /* 0x000fc6000000000d */
[----:B0-----:R-:W3:Y:S01]  /*998d0*/  LDL.LU R60, [R1+0x5c4] ;  /* 0x0005c400013c7983 */ /* 0x001ee20000300800 */
[----:B------:R-:W-:Y:S01]  /*998e0*/  ISETP.LT.AND P6, PT, R53, UR4, !P0 ;  /* 0x0000000435007c0c */ /* 0x000fe2000c7c1270 */
[C---:B------:R-:W-:Y:S02]  /*998f0*/  IMAD.WIDE R10, R12.reuse, 0x2, R26 ;  /* 0x000000020c0a7825 */ /* 0x040fe400078e021a */
[----:B------:R0:W-:Y:S02]  /*99900*/  @P1 STG.E.U16 desc[UR48][R4.64], R13 ;  /* 0x0000000d04001986 */ /* 0x0001e4000c101530 */
[----:B0-----:R-:W-:Y:S01]  /*99910*/  IMAD.WIDE R4, R12, 0x2, R44 ;  /* 0x000000020c047825 */ /* 0x001fe200078e022c */
[----:B------:R-:W-:Y:S01]  /*99920*/  PRMT R15, R51, 0x7632, R15 ;  /* 0x00007632330f7816 */ /* 0x000fe2000000000f */
[----:B------:R0:W-:Y:S01]  /*99930*/  @P4 STG.E.U16 desc[UR48][R6.64], R51 ;  /* 0x0000003306004986 */ /* 0x0001e2000c101530 */
[----:B------:R-:W-:Y:S02]  /*99940*/  ISETP.LT.AND P4, PT, R58, UR4, !P0 ;  /* 0x000000043a007c0c */ /* 0x000fe4000c781270 */
[----:B------:R-:W-:Y:S01]  /*99950*/  ISETP.LT.AND P0, PT, R61, UR4, !P0 ;  /* 0x000000043d007c0c */ /* 0x000fe2000c701270 */
[----:B------:R-:W-:Y:S01]  /*99960*/  @P5 STG.E.U16 desc[UR48][R8.64], R15 ;  /* 0x0000000f08005986 */ /* 0x000fe2000c101530 */
[----:B------:R-:W-:-:S03]  /*99970*/  ISETP.LT.AND P5, PT, R59, UR4, !P2 ;  /* 0x000000043b007c0c */ /* 0x000fc6000d7a1270 */
[----:B0-----:R-:W3:Y:S04]  /*99980*/  LDL.LU R51, [R1+0x5e4] ;  /* 0x0005e40001337983 */ /* 0x001ee80000300800 */
[----:B------:R0:W-:Y:S01]  /*99990*/  @P6 STG.E.U16 desc[UR48][R10.64], R52 ;  /* 0x000000340a006986 */ /* 0x0001e2000c101530 */
[----:B------:R-:W-:Y:S01]  /*999a0*/  PRMT R6, R52, 0x7632, R6 ;  /* 0x0000763234067816 */ /* 0x000fe20000000006 */
[----:B-1----:R-:W-:Y:S01]  /*999b0*/  VIADD R13, R12, UR5 ;  /* 0x000000050c0d7c36 */ /* 0x002fe20008000000 */
[----:B------:R-:W-:Y:S01]  /*999c0*/  ISETP.GE.AND P1, PT, R14, UR35, PT ;  /* 0x000000230e007c0c */ /* 0x000fe2000bf26270 */
[----:B------:R-:W1:Y:S02]  /*999d0*/  LDCU UR5, c[0x0][0x3b8] ;  /* 0x00007700ff0577ac */ /* 0x000e640008000800 */
[----:B------:R4:W-:Y:S04]  /*999e0*/  @P3 STG.E.U16 desc[UR48][R4.64], R6 ;  /* 0x0000000604003986 */ /* 0x0009e8000c101530 */
[----:B0-----:R-:W3:Y:S01]  /*999f0*/  LDL.LU R52, [R1+0x604] ;  /* 0x0006040001347983 */ /* 0x001ee20000300800 */
[----:B------:R-:W-:-:S04]  /*99a00*/  IMAD.WIDE R10, R12, 0x2, R48 ;  /* 0x000000020c0a7825 */ /* 0x000fc800078e0230 */
[----:B----4-:R-:W-:Y:S01]  /*99a10*/  IMAD.WIDE R4, R12, 0x2, R46 ;  /* 0x000000020c047825 */ /* 0x010fe200078e022e */
[----:B------:R-:W-:-:S03]  /*99a20*/  PRMT R12, R18, 0x7632, R12 ;  /* 0x00007632120c7816 */ /* 0x000fc6000000000c */
[----:B------:R-:W-:Y:S01]  /*99a30*/  IMAD.WIDE R8, R13, 0x2, R2 ;  /* 0x000000020d087825 */ /* 0x000fe200078e0202 */
[----:B------:R-:W-:Y:S04]  /*99a40*/  @P4 STG.E.U16 desc[UR48][R4.64], R18 ;  /* 0x0000001204004986 */ /* 0x000fe8000c101530 */
        /* <DEDUP_REMOVED lines=12> */
[----:B------:R-:W-:-:S04]  /*99b10*/  IMAD.WIDE R8, R13, 0x2, R26 ;  /* 0x000000020d087825 */ /* 0x000fc800078e021a */
[----:B0-----:R-:W-:-:S04]  /*99b20*/  IMAD.WIDE R6, R13, 0x2, R24 ;  /* 0x000000020d067825 */ /* 0x001fc800078e0218 */
[----:B------:R-:W-:-:S05]  /*99b30*/  VIADD R12, R0, 0x64 ;  /* 0x00000064000c7836 */ /* 0x000fca0000000000 */
[----:B------:R-:W-:Y:S01]  /*99b40*/  ISETP.GE.AND P0, PT, R12, UR33, PT ;  /* 0x000000210c007c0c */ /* 0x000fe2000bf06270 */
[----:B---3--:R0:W-:Y:S01]  /*99b50*/  @P3 STG.E.U16 desc[UR48][R4.64], R60 ;  /* 0x0000003c04003986 */ /* 0x0081e2000c101530 */
[----:B------:R-:W-:-:S03]  /*99b60*/  PRMT R11, R60, 0x7632, R11 ;  /* 0x000076323c0b7816 */ /* 0x000fc6000000000b */
[----:B0-----:R-:W3:Y:S01]  /*99b70*/  LDL.LU R60, [R1+0x634] ;  /* 0x00063400013c7983 */ /* 0x001ee20000300800 */
[----:B------:R-:W-:Y:S01]  /*99b80*/  ISETP.LT.AND P3, PT, R58, UR4, !P2 ;  /* 0x000000043a007c0c */ /* 0x000fe2000d761270 */
[----:B------:R-:W-:Y:S02]  /*99b90*/  IMAD.WIDE R4, R13, 0x2, R44 ;  /* 0x000000020d047825 */ /* 0x000fe400078e022c */
[----:B------:R0:W-:Y:S01]  /*99ba0*/  @P4 STG.E.U16 desc[UR48][R6.64], R11 ;  /* 0x0000000b06004986 */ /* 0x0001e2000c101530 */
[----:B------:R-:W-:Y:S02]  /*99bb0*/  ISETP.LT.AND P2, PT, R61, UR4, !P2 ;  /* 0x000000043d007c0c */ /* 0x000fe4000d741270 */
[----:B------:R-:W-:Y:S01]  /*99bc0*/  ISETP.LT.AND P4, PT, R59, UR4, !P1 ;  /* 0x000000043b007c0c */ /* 0x000fe2000cf81270 */
[----:B0-----:R-:W-:Y:S01]  /*99bd0*/  IMAD.WIDE R6, R13, 0x2, R46 ;  /* 0x000000020d067825 */ /* 0x001fe200078e022e */
[----:B------:R-:W-:Y:S01]  /*99be0*/  PRMT R10, R51, 0x7632, R10 ;  /* 0x00007632330a7816 */ /* 0x000fe2000000000a */
[----:B------:R0:W-:Y:S04]  /*99bf0*/  @P5 STG.E.U16 desc[UR48][R8.64], R51 ;  /* 0x0000003308005986 */ /* 0x0001e8000c101530 */
[----:B------:R4:W-:Y:S04]  /*99c00*/  @P6 STG.E.U16 desc[UR48][R4.64], R10 ;  /* 0x0000000a04006986 */ /* 0x0009e8000c101530 */
[----:B0-----:R-:W3:Y:S01]  /*99c10*/  LDL.LU R51, [R1+0x5b4] ;  /* 0x0005b40001337983 */ /* 0x001ee20000300800 */
[----:B----4-:R-:W-:-:S03]  /*99c20*/  PRMT R5, R52, 0x7632, R5 ;  /* 0x0000763234057816 */ /* 0x010fc60000000005 */
[----:B------:R0:W-:Y:S01]  /*99c30*/  @P3 STG.E.U16 desc[UR48][R6.64], R52 ;  /* 0x0000003406003986 */ /* 0x0001e2000c101530 */
[C---:B-1----:R-:W-:Y:S02]  /*99c40*/  VIADD R4, R13.reuse, UR5 ;  /* 0x000000050d047c36 */ /* 0x042fe40008000000 */
[----:B------:R-:W-:Y:S01]  /*99c50*/  IMAD.WIDE R8, R13, 0x2, R48 ;  /* 0x000000020d087825 */ /* 0x000fe200078e0230 */
[----:B0-----:R-:W4:Y:S03]  /*99c60*/  LDL.LU R52, [R1+0x614] ;  /* 0x0006140001347983 */ /* 0x001f260000300800 */
[----:B------:R-:W-:Y:S01]  /*99c70*/  IMAD.WIDE R6, R4, 0x2, R2 ;  /* 0x0000000204067825 */ /* 0x000fe200078e0202 */
[----:B--2---:R-:W-:Y:S01]  /*99c80*/  PRMT R12, R57, 0x7632, R12 ;  /* 0x00007632390c7816 */ /* 0x004fe2000000000c */
[----:B------:R-:W-:Y:S01]  /*99c90*/  @P2 STG.E.U16 desc[UR48][R8.64], R5 ;  /* 0x0000000508002986 */ /* 0x000fe2000c101530 */
[----:B------:R-:W-:Y:S01]  /*99ca0*/  ISETP.LT.AND P3, PT, R50, UR4, !P1 ;  /* 0x0000000432007c0c */ /* 0x000fe2000cf61270 */
[----:B------:R-:W0:Y:S02]  /*99cb0*/  LDCU UR5, c[0x0][0x3b8] ;  /* 0x00007700ff0577ac */ /* 0x000e240008000800 */
[----:B------:R1:W-:Y:S04]  /*99cc0*/  @P4 STG.E.U16 desc[UR48][R6.64], R57 ;  /* 0x0000003906004986 */ /* 0x0003e8000c101530 */
[----:B-1----:R-:W2:Y:S01]  /*99cd0*/  LDL.LU R57, [R1+0x5d8] ;  /* 0x0005d80001397983 */ /* 0x002ea20000300800 */
[----:B------:R-:W-:Y:S01]  /*99ce0*/  ISETP.LT.AND P5, PT, R54, UR4, !P1 ;  /* 0x0000000436007c0c */ /* 0x000fe2000cfa1270 */
[----:B------:R-:W-:-:S02]  /*99cf0*/  VIADD R5, R0, 0x65 ;  /* 0x0000006500057836 */ /* 0x000fc40000000000 */
[----:B------:R-:W-:-:S04]  /*99d00*/  IMAD.WIDE R8, R4, 0x2, R20 ;  /* 0x0000000204087825 */ /* 0x000fc800078e0214 */
[----:B------:R-:W-:Y:S01]  /*99d10*/  IMAD.WIDE R10, R4, 0x2, R22 ;  /* 0x00000002040a7825 */ /* 0x000fe200078e0216 */
[----:B------:R-:W-:Y:S01]  /*99d20*/  ISETP.GE.AND P4, PT, R5, UR31, PT ;  /* 0x0000001f05007c0c */ /* 0x000fe2000bf86270 */
[----:B------:R1:W-:Y:S01]  /*99d30*/  @P3 STG.E.U16 desc[UR48][R8.64], R12 ;  /* 0x0000000c08003986 */ /* 0x0003e2000c101530 */
[----:B------:R-:W-:Y:S02]  /*99d40*/  ISETP.LT.AND P6, PT, R55, UR4, !P1 ;  /* 0x0000000437007c0c */ /* 0x000fe4000cfc1270 */
[----:B------:R-:W-:Y:S02]  /*99d50*/  ISETP.LT.AND P2, PT, R53, UR4, !P1 ;  /* 0x0000000435007c0c */ /* 0x000fe4000cf41270 */
[----:B------:R-:W-:Y:S01]  /*99d60*/  ISETP.LT.AND P3, PT, R56, UR4, !P1 ;  /* 0x0000000438007c0c */ /* 0x000fe2000cf61270 */
[----:B------:R-:W-:-:S04]  /*99d70*/  IMAD.WIDE R6, R4, 0x2, R24 ;  /* 0x0000000204067825 */ /* 0x000fc800078e0218 */
[----:B-1----:R-:W-:Y:S01]  /*99d80*/  IMAD.WIDE R8, R4, 0x2, R26 ;  /* 0x0000000204087825 */ /* 0x002fe200078e021a */
[----:B---3--:R1:W-:Y:S01]  /*99d90*/  @P5 STG.E.U16 desc[UR48][R10.64], R60 ;  /* 0x0000003c0a005986 */ /* 0x0083e2000c101530 */
[----:B------:R-:W-:-:S03]  /*99da0*/  PRMT R5, R60, 0x7632, R5 ;  /* 0x000076323c057816 */ /* 0x000fc60000000005 */
[----:B-1----:R-:W3:Y:S01]  /*99db0*/  LDL.LU R60, [R1+0x5c8] ;  /* 0x0005c800013c7983 */ /* 0x002ee20000300800 */
[----:B------:R-:W-:-:S03]  /*99dc0*/  ISETP.LT.AND P5, PT, R58, UR4, !P1 ;  /* 0x000000043a007c0c */ /* 0x000fc6000cfa1270 */
[----:B------:R-:W3:Y:S01]  /*99dd0*/  LDL.LU R18, [R1+0x5e8] ;  /* 0x0005e80001127983 */ /* 0x000ee20000300800 */
[----:B------:R-:W-:Y:S01]  /*99de0*/  ISETP.LT.AND P1, PT, R61, UR4, !P1 ;  /* 0x000000043d007c0c */ /* 0x000fe2000cf21270 */
[----:B------:R-:W-:Y:S02]  /*99df0*/  IMAD.WIDE R10, R4, 0x2, R44 ;  /* 0x00000002040a7825 */ /* 0x000fe400078e022c */
[----:B------:R1:W-:Y:S04]  /*99e00*/  @P6 STG.E.U16 desc[UR48][R6.64], R5 ;  /* 0x0000000506006986 */ /* 0x0003e8000c101530 */
[----:B------:R0:W-:Y:S01]  /*99e10*/  @P2 STG.E.U16 desc[UR48][R8.64], R51 ;  /* 0x0000003308002986 */ /* 0x0001e2000c101530 */
[----:B-1----:R-:W-:Y:S02]  /*99e20*/  PRMT R5, R51, 0x7632, R5 ;  /* 0x0000763233057816 */ /* 0x002fe40000000005 */
[----:B------:R-:W-:-:S03]  /*99e30*/  ISETP.LT.AND P2, PT, R59, UR4, !P0 ;  /* 0x000000043b007c0c */ /* 0x000fc6000c741270 */
[----:B------:R2:W-:Y:S01]  /*99e40*/  @P3 STG.E.U16 desc[UR48][R10.64], R5 ;  /* 0x000000050a003986 */ /* 0x0005e2000c101530 */
[----:B0-----:R-:W-:-:S03]  /*99e50*/  IMAD.WIDE R8, R4, 0x2, R46 ;  /* 0x0000000204087825 */ /* 0x001fc600078e022e */
[----:B------:R-:W3:Y:S01]  /*99e60*/  LDL.LU R51, [R1+0x608] ;  /* 0x0006080001337983 */ /* 0x000ee20000300800 */
[----:B----4-:R-:W-:-:S03]  /*99e70*/  PRMT R12, R52, 0x7632, R12 ;  /* 0x00007632340c7816 */ /* 0x010fc6000000000c */
[----:B------:R0:W-:Y:S01]  /*99e80*/  @P5 STG.E.U16 desc[UR48][R8.64], R52 ;  /* 0x0000003408005986 */ /* 0x0001e2000c101530 */
[----:B------:R-:W-:-:S04]  /*99e90*/  IMAD.WIDE R6, R4, 0x2, R48 ;  /* 0x0000000204067825 */ /* 0x000fc800078e0230 */
[----:B------:R-:W-:Y:S01]  /*99ea0*/  VIADD R4, R4, UR5 ;  /* 0x0000000504047c36 */ /* 0x000fe20008000000 */
[----:B------:R1:W-:Y:S01]  /*99eb0*/  @P1 STG.E.U16 desc[UR48][R6.64], R12 ;  /* 0x0000000c06001986 */ /* 0x0003e2000c101530 */
[----:B--2---:R-:W-:-:S03]  /*99ec0*/  PRMT R10, R57, 0x7632, R10 ;  /* 0x00007632390a7816 */ /* 0x004fc6000000000a */
[----:B0-----:R-:W2:Y:S01]  /*99ed0*/  LDL.LU R52, [R1+0x5f8] ;  /* 0x0005f80001347983 */ /* 0x001ea20000300800 */
[----:B-1----:R-:W-:Y:S01]  /*99ee0*/  IMAD.WIDE R6, R4, 0x2, R2 ;  /* 0x0000000204067825 */ /* 0x002fe200078e0202 */
[----:B------:R-:W-:Y:S01]  /*99ef0*/  ISETP.LT.AND P6, PT, R50, UR4, !P0 ;  /* 0x0000000432007c0c */ /* 0x000fe2000c7c1270 */
[----:B------:R-:W0:Y:S03]  /*99f00*/  LDCU UR5, c[0x0][0x3b8] ;  /* 0x00007700ff0577ac */ /* 0x000e260008000800 */
[----:B------:R1:W-:Y:S04]  /*99f10*/  @P2 STG.E.U16 desc[UR48][R6.64], R57 ;  /* 0x0000003906002986 */ /* 0x0003e8000c101530 */
[----:B-1----:R-:W4:Y:S01]  /*99f20*/  LDL.LU R57, [R1+0x638] ;  /* 0x0006380001397983 */ /* 0x002f220000300800 */
        /* <DEDUP_REMOVED lines=9> */
[----:B-1----:R-:W-:-:S04]  /*99fc0*/  IMAD.WIDE R8, R4, 0x2, R24 ;  /* 0x0000000204087825 */ /* 0x002fc800078e0218 */
[----:B------:R-:W-:Y:S01]  /*99fd0*/  IMAD.WIDE R10, R4, 0x2, R26 ;  /* 0x00000002040a7825 */ /* 0x000fe200078e021a */
[----:B---3--:R-:W-:Y:S01]  /*99fe0*/  PRMT R5, R60, 0x7632, R5 ;  /* 0x000076323c057816 */ /* 0x008fe20000000005 */
[----:B------:R1:W-:Y:S04]  /*99ff0*/  @P1 STG.E.U16 desc[UR48][R6.64], R60 ;  /* 0x0000003c06001986 */ /* 0x0003e8000c101530 */
[----:B-1----:R-:W3:Y:S01]  /*9a000*/  LDL.LU R60, [R1+0x5b8] ;  /* 0x0005b800013c7983 */ /* 0x002ee20000300800 */
[----:B------:R-:W-:Y:S01]  /*9a010*/  ISETP.LT.AND P1, PT, R58, UR4, !P0 ;  /* 0x000000043a007c0c */ /* 0x000fe2000c721270 */
[----:B------:R-:W-:Y:S01]  /*9a020*/  IMAD.WIDE R6, R4, 0x2, R44 ;  /* 0x0000000204067825 */ /* 0x000fe200078e022c */
[----:B------:R-:W-:Y:S01]  /*9a030*/  PRMT R12, R18, 0x7632, R12 ;  /* 0x00007632120c7816 */ /* 0x000fe2000000000c */
[----:B------:R1:W-:Y:S01]  /*9a040*/  @P3 STG.E.U16 desc[UR48][R8.64], R5 ;  /* 0x0000000508003986 */ /* 0x0003e2000c101530 */
[----:B------:R-:W-:-:S02]  /*9a050*/  ISETP.LT.AND P0, PT, R61, UR4, !P0 ;  /* 0x000000043d007c0c */ /* 0x000fc4000c701270 */
[----:B------:R-:W-:Y:S01]  /*9a060*/  ISETP.LT.AND P3, PT, R59, UR4, !P4 ;  /* 0x000000043b007c0c */ /* 0x000fe2000e761270 */
[----:B------:R0:W-:Y:S04]  /*9a070*/  @P5 STG.E.U16 desc[UR48][R10.64], R18 ;  /* 0x000000120a005986 */ /* 0x0001e8000c101530 */
[----:B------:R0:W-:Y:S01]  /*9a080*/  @P6 STG.E.U16 desc[UR48][R6.64], R12 ;  /* 0x0000000c06006986 */ /* 0x0001e2000c101530 */
[----:B-1----:R-:W-:-:S04]  /*9a090*/  IMAD.WIDE R8, R4, 0x2, R46 ;  /* 0x0000000204087825 */ /* 0x002fc800078e022e */
[C---:B0-----:R-:W-:Y:S01]  /*9a0a0*/  IMAD.WIDE R10, R4.reuse, 0x2, R48 ;  /* 0x00000002040a7825 */ /* 0x041fe200078e0230 */
[----:B------:R-:W3:Y:S03]  /*9a0b0*/  LDL.LU R18, [R1+0x618] ;  /* 0x0006180001127983 */ /* 0x000ee60000300800 */
[----:B------:R-:W-:Y:S01]  /*9a0c0*/  VIADD R12, R4, UR5 ;  /* 0x00000005040c7c36 */ /* 0x000fe20008000000 */
[----:B------:R-:W-:-:S03]  /*9a0d0*/  PRMT R5, R51, 0x7632, R5 ;  /* 0x0000763233057816 */ /* 0x000fc60000000005 */
[----:B------:R-:W-:Y:S01]  /*9a0e0*/  IMAD.WIDE R6, R12, 0x2, R2 ;  /* 0x000000020c067825 */ /* 0x000fe200078e0202 */
[----:B------:R0:W-:Y:S01]  /*9a0f0*/  @P1 STG.E.U16 desc[UR48][R8.64], R51 ;  /* 0x0000003308001986 */ /* 0x0001e2000c101530 */
[----:B------:R-:W-:Y:S01]  /*9a100*/  ISETP.LT.AND P5, PT, R50, UR4, !P4 ;  /* 0x0000000432007c0c */ /* 0x000fe2000e7a1270 */
[----:B------:R-:W1:Y:S01]  /*9a110*/  LDCU UR5, c[0x0][0x3b8] ;  /* 0x00007700ff0577ac */ /* 0x000e620008000800 */
[----:B------:R-:W-:Y:S01]  /*9a120*/  ISETP.LT.AND P6, PT, R54, UR4, !P4 ;  /* 0x0000000436007c0c */ /* 0x000fe2000e7c1270 */
[----:B------:R0:W-:Y:S02]  /*9a130*/  @P0 STG.E.U16 desc[UR48][R10.64], R5 ;  /* 0x000000050a000986 */ /* 0x0001e4000c101530 */
[----:B0-----:R-:W-:-:S04]  /*9a140*/  IMAD.WIDE R8, R12, 0x2, R22 ;  /* 0x000000020c087825 */ /* 0x001fc800078e0216 */
[----:B------:R-:W-:Y:S01]  /*9a150*/  IMAD.WIDE R4, R12, 0x2, R20 ;  /* 0x000000020c047825 */ /* 0x000fe200078e0214 */
[----:B--2---:R-:W-:Y:S01]  /*9a160*/  PRMT R10, R52, 0x7632, R10 ;  /* 0x00007632340a7816 */ /* 0x004fe2000000000a */
[----:B------:R0:W-:Y:S04]  /*9a170*/  @P3 STG.E.U16 desc[UR48][R6.64], R52 ;  /* 0x0000003406003986 */ /* 0x0001e8000c101530 */
[----:B0-----:R-:W2:Y:S04]  /*9a180*/  LDL.LU R52, [R1+0x5dc] ;  /* 0x0005dc0001347983 */ /* 0x001ea80000300800 */
[----:B------:R0:W-:Y:S04]  /*9a190*/  @P5 STG.E.U16 desc[UR48][R4.64], R10 ;  /* 0x0000000a04005986 */ /* 0x0001e8000c101530 */
[----:B----4-:R4:W-:Y:S01]  /*9a1a0*/  @P6 STG.E.U16 desc[UR48][R8.64], R57 ;  /* 0x0000003908006986 */ /* 0x0109e2000c101530 */
[----:B0-----:R-:W-:-:S03]  /*9a1b0*/  PRMT R10, R57, 0x7632, R10 ;  /* 0x00007632390a7816 */ /* 0x001fc6000000000a */
[----:B----4-:R-:W4:Y:S01]  /*9a1c0*/  LDL.LU R57, [R1+0x5cc] ;  /* 0x0005cc0001397983 */ /* 0x010f220000300800 */
        /* <DEDUP_REMOVED lines=10> */
[C---:B-1----:R-:W-:Y:S02]  /*9a270*/  VIADD R10, R12.reuse, UR5 ;  /* 0x000000050c0a7c36 */ /* 0x042fe40008000000 */
[----:B------:R-:W-:Y:S01]  /*9a280*/  IMAD.WIDE R4, R12, 0x2, R46 ;  /* 0x000000020c047825 */ /* 0x000fe200078e022e */
[----:B------:R-:W-:Y:S01]  /*9a290*/  ISETP.LT.AND P4, PT, R54, UR4, !P2 ;  /* 0x0000000436007c0c */ /* 0x000fe2000d781270 */
[----:B------:R-:W0:Y:S01]  /*9a2a0*/  LDCU UR5, c[0x0][0x3b8] ;  /* 0x00007700ff0577ac */ /* 0x000e220008000800 */
[----:B---3--:R-:W-:Y:S01]  /*9a2b0*/  PRMT R11, R60, 0x7632, R11 ;  /* 0x000076323c0b7816 */ /* 0x008fe2000000000b */
[----:B------:R1:W-:Y:S04]  /*9a2c0*/  @P0 STG.E.U16 desc[UR48][R6.64], R60 ;  /* 0x0000003c06000986 */ /* 0x0003e8000c101530 */
[----:B-1----:R-:W3:Y:S01]  /*9a2d0*/  LDL.LU R60, [R1+0x5ec] ;  /* 0x0005ec00013c7983 */ /* 0x002ee20000300800 */
[----:B------:R-:W-:-:S03]  /*9a2e0*/  IMAD.WIDE R6, R12, 0x2, R48 ;  /* 0x000000020c067825 */ /* 0x000fc600078e0230 */
[----:B------:R-:W3:Y:S04]  /*9a2f0*/  LDL.LU R51, [R1+0x60c] ;  /* 0x00060c0001337983 */ /* 0x000ee80000300800 */
[----:B------:R1:W-:Y:S01]  /*9a300*/  @P3 STG.E.U16 desc[UR48][R8.64], R11 ;  /* 0x0000000b08003986 */ /* 0x0003e2000c101530 */
[----:B------:R-:W-:Y:S02]  /*9a310*/  PRMT R12, R18, 0x7632, R12 ;  /* 0x00007632120c7816 */ /* 0x000fe4000000000c */
[----:B------:R-:W-:Y:S01]  /*9a320*/  ISETP.LT.AND P3, PT, R50, UR4, !P2 ;  /* 0x0000000432007c0c */ /* 0x000fe2000d761270 */
[----:B------:R0:W-:Y:S01]  /*9a330*/  @P1 STG.E.U16 desc[UR48][R4.64], R18 ;  /* 0x0000001204001986 */ /* 0x0001e2000c101530 */
[----:B-1----:R-:W-:Y:S02]  /*9a340*/  VIADD R11, R0, 0x67 ;  /* 0x00000067000b7836 */ /* 0x002fe40000000000 */
[C---:B------:R-:W-:Y:S01]  /*9a350*/  IMAD.WIDE R8, R10.reuse, 0x2, R2 ;  /* 0x000000020a087825 */ /* 0x040fe200078e0202 */
[----:B------:R1:W-:Y:S02]  /*9a360*/  @P5 STG.E.U16 desc[UR48][R6.64], R12 ;  /* 0x0000000c06005986 */ /* 0x0003e4000c101530 */
[----:B------:R-:W-:Y:S01]  /*9a370*/  ISETP.GE.AND P0, PT, R11, UR27, PT ;  /* 0x0000001b0b007c0c */ /* 0x000fe2000bf06270 */
[----:B0-----:R-:W-:-:S04]  /*9a380*/  IMAD.WIDE R4, R10, 0x2, R20 ;  /* 0x000000020a047825 */ /* 0x001fc800078e0214 */
[----:B-1----:R-:W-:Y:S01]  /*9a390*/  IMAD.WIDE R6, R10, 0x2, R22 ;  /* 0x000000020a067825 */ /* 0x002fe200078e0216 */
[----:B--2---:R-:W-:Y:S01]  /*9a3a0*/  PRMT R11, R52, 0x7632, R11 ;  /* 0x00007632340b7816 */ /* 0x004fe2000000000b */
[----:B------:R0:W-:Y:S04]  /*9a3b0*/  @P6 STG.E.U16 desc[UR48][R8.64], R52 ;  /* 0x0000003408006986 */ /* 0x0001e8000c101530 */
[----:B0-----:R-:W2:Y:S04]  /*9a3c0*/  LDL.LU R52, [R1+0x5fc] ;  /* 0x0005fc0001347983 */ /* 0x001ea80000300800 */
[----:B------:R-:W-:Y:S01]  /*9a3d0*/  @P3 STG.E.U16 desc[UR48][R4.64], R11 ;  /* 0x0000000b04003986 */ /* 0x000fe2000c101530 */
[----:B----4-:R-:W-:-:S03]  /*9a3e0*/  PRMT R8, R57, 0x7632, R8 ;  /* 0x0000763239087816 */ /* 0x010fc60000000008 */
[----:B------:R0:W-:Y:S04]  /*9a3f0*/  @P4 STG.E.U16 desc[UR48][R6.64], R57 ;  /* 0x0000003906004986 */ /* 0x0001e8000c101530 */
[----:B0-----:R-:W4:Y:S01]  /*9a400*/  LDL.LU R57, [R1+0x63c] ;  /* 0x00063c0001397983 */ /* 0x001f220000300800 */
        /* <DEDUP_REMOVED lines=12> */
[----:B------:R-:W0:Y:S01]  /*9a4d0*/  LDCU UR5, c[0x0][0x3b8] ;  /* 0x00007700ff0577ac */ /* 0x000e220008000800 */
[----:B---3--:R-:W-:Y:S01]  /*9a4e0*/  PRMT R8, R60, 0x7632, R8 ;  /* 0x000076323c087816 */ /* 0x008fe20000000008 */
[----:B------:R1:W-:Y:S04]  /*9a4f0*/  @P5 STG.E.U16 desc[UR48][R6.64], R60 ;  /* 0x0000003c06005986 */ /* 0x0003e8000c101530 */
[----:B-1----:R-:W3:Y:S04]  /*9a500*/  LDL.LU R60, [R1+0x5bc] ;  /* 0x0005bc00013c7983 */ /* 0x002ee80000300800 */
[----:B------:R-:W3:Y:S01]  /*9a510*/  LDL.LU R18, [R1+0x61c] ;  /* 0x00061c0001127983 */ /* 0x000ee20000300800 */
[----:B------:R-:W-:Y:S01]  /*9a520*/  ISETP.LT.AND P5, PT, R59, UR4, !P0 ;  /* 0x000000043b007c0c */ /* 0x000fe2000c7a1270 */
[C---:B------:R-:W-:Y:S01]  /*9a530*/  IMAD.WIDE R6, R10.reuse, 0x2, R46 ;  /* 0x000000020a067825 */ /* 0x040fe200078e022e */
[----:B------:R-:W-:Y:S01]  /*9a540*/  PRMT R9, R51, 0x7632, R9 ;  /* 0x0000763233097816 */ /* 0x000fe20000000009 */
[----:B------:R1:W-:Y:S02]  /*9a550*/  @P3 STG.E.U16 desc[UR48][R4.64], R8 ;  /* 0x0000000804003986 */ /* 0x0003e4000c101530 */
[----:B------:R-:W-:-:S02]  /*9a560*/  IMAD.WIDE R10, R10, 0x2, R48 ;  /* 0x000000020a0a7825 */ /* 0x000fc400078e0230 */
[----:B------:R0:W-:Y:S01]  /*9a570*/  @P4 STG.E.U16 desc[UR48][R6.64], R51 ;  /* 0x0000003306004986 */ /* 0x0001e2000c101530 */
[----:B------:R-:W-:Y:S02]  /*9a580*/  ISETP.LT.AND P4, PT, R50, UR4, !P0 ;  /* 0x0000000432007c0c */ /* 0x000fe4000c781270 */
[----:B------:R-:W-:Y:S01]  /*9a590*/  ISETP.LT.AND P3, PT, R54, UR4, !P0 ;  /* 0x0000000436007c0c */ /* 0x000fe2000c761270 */
[----:B------:R2:W-:Y:S01]  /*9a5a0*/  @P2 STG.E.U16 desc[UR48][R10.64], R9 ;  /* 0x000000090a002986 */ /* 0x0005e2000c101530 */
[----:B-1----:R-:W-:-:S03]  /*9a5b0*/  IMAD.WIDE R4, R12, 0x2, R2 ;  /* 0x000000020c047825 */ /* 0x002fc600078e0202 */
[----:B0-----:R-:W3:Y:S01]  /*9a5c0*/  LDL.LU R51, [R1+0x760] ;  /* 0x0007600001337983 */ /* 0x001ee20000300800 */
[----:B------:R-:W-:Y:S01]  /*9a5d0*/  IMAD.WIDE R6, R12, 0x2, R22 ;  /* 0x000000020c067825 */ /* 0x000fe200078e0216 */
[----:B--2---:R-:W-:Y:S02]  /*9a5e0*/  PRMT R10, R52, 0x7632, R10 ;  /* 0x00007632340a7816 */ /* 0x004fe4000000000a */
[----:B------:R0:W-:Y:S04]  /*9a5f0*/  @P5 STG.E.U16 desc[UR48][R4.64], R52 ;  /* 0x0000003404005986 */ /* 0x0001e8000c101530 */
[----:B0-----:R-:W2:Y:S01]  /*9a600*/  LDL.LU R52, [R1+0x650] ;  /* 0x0006500001347983 */ /* 0x001ea20000300800 */
[----:B------:R-:W-:-:S05]  /*9a610*/  IMAD.WIDE R4, R12, 0x2, R20 ;  /* 0x000000020c047825 */ /* 0x000fca00078e0214 */
        /* <DEDUP_REMOVED lines=22> */
[----:B------:R-:W-:Y:S01]  /*9a780*/  ISETP.LT.AND P5, PT, R59, UR4, !P1 ;  /* 0x000000043b007c0c */ /* 0x000fe2000cfa1270 */
[----:B------:R-:W-:-:S02]  /*9a790*/  IMAD.WIDE R4, R12, 0x2, R46 ;  /* 0x000000020c047825 */ /* 0x000fc400078e022e */
[----:B------:R1:W-:Y:S04]  /*9a7a0*/  @P4 STG.E.U16 desc[UR48][R6.64], R8 ;  /* 0x0000000806004986 */ /* 0x0003e8000c101530 */
[----:B------:R0:W-:Y:S01]  /*9a7b0*/  @P3 STG.E.U16 desc[UR48][R4.64], R18 ;  /* 0x0000001204003986 */ /* 0x0001e2000c101530 */
[----:B-1----:R-:W-:Y:S01]  /*9a7c0*/  IMAD.WIDE R6, R12, 0x2, R48 ;  /* 0x000000020c067825 */ /* 0x002fe200078e0230 */
[----:B------:R-:W-:-:S03]  /*9a7d0*/  PRMT R12, R18, 0x7632, R12 ;  /* 0x00007632120c7816 */ /* 0x000fc6000000000c */
[----:B------:R-:W-:Y:S02]  /*9a7e0*/  IMAD.WIDE R8, R13, 0x2, R2 ;  /* 0x000000020d087825 */ /* 0x000fe400078e0202 */
[----:B------:R-:W-:Y:S01]  /*9a7f0*/  @P0 STG.E.U16 desc[UR48][R6.64], R12 ;  /* 0x0000000c06000986 */ /* 0x000fe2000c101530 */
[----:B------:R-:W-:Y:S02]  /*9a800*/  ISETP.LT.AND P0, PT, R54, UR4, !P1 ;  /* 0x0000000436007c0c */ /* 0x000fe4000cf01270 */
[----:B------:R-:W-:Y:S01]  /*9a810*/  PRMT R14, R51, 0x7632, R14 ;  /* 0x00007632330e7816 */ /* 0x000fe2000000000e */
[----:B------:R1:W-:Y:S01]  /*9a820*/  @P5 STG.E.U16 desc[UR48][R8.64], R51 ;  /* 0x0000003308005986 */ /* 0x0003e2000c101530 */
[----:B0-----:R-:W-:Y:S01]  /*9a830*/  IMAD.WIDE R4, R13, 0x2, R22 ;  /* 0x000000020d047825 */ /* 0x001fe200078e0216 */
[----:B------:R-:W-:Y:S02]  /*9a840*/  ISETP.LT.AND P4, PT, R55, UR4, !P1 ;  /* 0x0000000437007c0c */ /* 0x000fe4000cf81270 */
[----:B------:R2:W-:Y:S01]  /*9a850*/  @P6 STG.E.U16 desc[UR48][R10.64], R14 ;  /* 0x0000000e0a006986 */ /* 0x0005e2000c101530 */
[----:B------:R-:W-:-:S03]  /*9a860*/  ISETP.LT.AND P6, PT, R53, UR4, !P1 ;  /* 0x0000000435007c0c */ /* 0x000fc6000cfc1270 */
[----:B-1----:R-:W3:Y:S01]  /*9a870*/  LDL.LU R51, [R1+0x764] ;  /* 0x0007640001337983 */ /* 0x002ee20000300800 */
[----:B------:R-:W-:-:S04]  /*9a880*/  IMAD.WIDE R6, R13, 0x2, R24 ;  /* 0x000000020d067825 */ /* 0x000fc800078e0218 */
[----:B------:R-:W-:Y:S01]  /*9a890*/  IMAD.WIDE R8, R13, 0x2, R26 ;  /* 0x000000020d087825 */ /* 0x000fe200078e021a */
[----:B--2---:R-:W-:Y:S01]  /*9a8a0*/  PRMT R11, R52, 0x7632, R11 ;  /* 0x00007632340b7816 */ /* 0x004fe2000000000b */
[----:B------:R0:W-:Y:S04]  /*9a8b0*/  @P0 STG.E.U16 desc[UR48][R4.64], R52 ;  /* 0x0000003404000986 */ /* 0x0001e8000c101530 */
[----:B0-----:R-:W2:Y:S04]  /*9a8c0*/  LDL.LU R52, [R1+0x654] ;  /* 0x0006540001347983 */ /* 0x001ea80000300800 */
[----:B------:R0:W-:Y:S04]  /*9a8d0*/  @P4 STG.E.U16 desc[UR48][R6.64], R11 ;  /* 0x0000000b06004986 */ /* 0x0001e8000c101530 */
[----:B----4-:R1:W-:Y:S01]  /*9a8e0*/  @P6 STG.E.U16 desc[UR48][R8.64], R57 ;  /* 0x0000003908006986 */ /* 0x0103e2000c101530 */
[----:B0-----:R-:W-:-:S03]  /*9a8f0*/  PRMT R11, R57, 0x7632, R11 ;  /* 0x00007632390b7816 */ /* 0x001fc6000000000b */
[----:B-1----:R-:W4:Y:S01]  /*9a900*/  LDL.LU R57, [R1+0x644] ;  /* 0x0006440001397983 */ /* 0x002f220000300800 */
[----:B------:R-:W-:Y:S02]  /*9a910*/  ISETP.LT.AND P3, PT, R56, UR4, !P1 ;  /* 0x0000000438007c0c */ /* 0x000fe4000cf61270 */
[----:B------:R-:W-:Y:S01]  /*9a920*/  ISETP.LT.AND P5, PT, R58, UR4, !P1 ;  /* 0x000000043a007c0c */ /* 0x000fe2000cfa1270 */
[----:B------:R-:W-:Y:S02]  /*9a930*/  VIADD R10, R0, 0x6a ;  /* 0x0000006a000a7836 */ /* 0x000fe40000000000 */
[----:B------:R-:W-:-:S04]  /*9a940*/  IMAD.WIDE R6, R13, 0x2, R44 ;  /* 0x000000020d067825 */ /* 0x000fc800078e022c */
[----:B------:R-:W-:Y:S01]  /*9a950*/  IMAD.WIDE R8, R13, 0x2, R46 ;  /* 0x000000020d087825 */ /* 0x000fe200078e022e */
[----:B------:R-:W-:Y:S02]  /*9a960*/  ISETP.GE.AND P0, PT, R10, UR21, PT ;  /* 0x000000150a007c0c */ /* 0x000fe4000bf06270 */
[----:B------:R-:W-:Y:S01]  /*9a970*/  ISETP.LT.AND P1, PT, R61, UR4, !P1 ;  /* 0x000000043d007c0c */ /* 0x000fe2000cf21270 */
[----:B------:R-:W-:Y:S01]  /*9a980*/  @P3 STG.E.U16 desc[UR48][R6.64], R11 ;  /* 0x0000000b06003986 */ /* 0x000fe2000c101530 */
[----:B------:R-:W-:Y:S01]  /*9a990*/  ISETP.LT.AND P4, PT, R59, UR4, !P2 ;  /* 0x000000043b007c0c */ /* 0x000fe2000d781270 */
[----:B------:R-:W-:Y:S01]  /*9a9a0*/  IMAD.WIDE R4, R13, 0x2, R48 ;  /* 0x000000020d047825 */ /* 0x000fe200078e0230 */
[----:B------:R-:W-:Y:S02]  /*9a9b0*/  ISETP.LT.AND P6, PT, R54, UR4, !P2 ;  /* 0x0000000436007c0c */ /* 0x000fe4000d7c1270 */
[----:B------:R-:W-:Y:S02]  /*9a9c0*/  ISETP.LT.AND P3, PT, R55, UR4, !P2 ;  /* 0x0000000437007c0c */ /* 0x000fe4000d761270 */
[----:B------:R-:W-:-:S02]  /*9a9d0*/  PRMT R14, R40, 0x7632, R14 ;  /* 0x00007632280e7816 */ /* 0x000fc4000000000e */
[----:B---3--:R-:W-:Y:S01]  /*9a9e0*/  PRMT R10, R60, 0x7632, R10 ;  /* 0x000076323c0a7816 */ /* 0x008fe2000000000a */
[----:B------:R0:W-:Y:S01]  /*9a9f0*/  @P5 STG.E.U16 desc[UR48][R8.64], R60 ;  /* 0x0000003c08005986 */ /* 0x0001e2000c101530 */
[----:B------:R-:W-:-:S03]  /*9aa00*/  ISETP.LT.AND P5, PT, R50, UR4, !P2 ;  /* 0x0000000432007c0c */ /* 0x000fc6000d7a1270 */
[----:B0-----:R-:W3:Y:S01]  /*9aa10*/  LDL.LU R60, [R1+0x624] ;  /* 0x00062400013c7983 */ /* 0x001ee20000300800 */
[----:B------:R-:W-:Y:S01]  /*9aa20*/  VIADD R8, R13, UR5 ;  /* 0x000000050d087c36 */ /* 0x000fe20008000000 */
[----:B------:R-:W0:Y:S02]  /*9aa30*/  LDCU UR5, c[0x0][0x3b8] ;  /* 0x00007700ff0577ac */ /* 0x000e240008000800 */
[----:B------:R1:W-:Y:S01]  /*9aa40*/  @P1 STG.E.U16 desc[UR48][R4.64], R10 ;  /* 0x0000000a04001986 */ /* 0x0003e2000c101530 */
[----:B------:R-:W-:-:S04]  /*9aa50*/  IMAD.WIDE R6, R8, 0x2, R2 ;  /* 0x0000000208067825 */ /* 0x000fc800078e0202 */
[----:B------:R-:W-:Y:S01]  /*9aa60*/  VIADD R9, R0, 0x6b ;  /* 0x0000006b00097836 */ /* 0x000fe20000000000 */
[----:B------:R0:W-:Y:S01]  /*9aa70*/  @P4 STG.E.U16 desc[UR48][R6.64], R28 ;  /* 0x0000001c06004986 */ /* 0x0001e2000c101530 */
[----:B------:R-:W-:Y:S01]  /*9aa80*/  ISETP.LT.AND P4, PT, R53, UR4, !P2 ;  /* 0x0000000435007c0c */ /* 0x000fe2000d781270 */
[----:B-1----:R-:W-:Y:S01]  /*9aa90*/  IMAD.WIDE R4, R8, 0x2, R20 ;  /* 0x0000000208047825 */ /* 0x002fe200078e0214 */
[----:B------:R-:W-:Y:S02]  /*9aaa0*/  PRMT R10, R28, 0x7632, R10 ;  /* 0x000076321c0a7816 */ /* 0x000fe4000000000a */
[----:B------:R-:W-:Y:S01]  /*9aab0*/  ISETP.GE.AND P1, PT, R9, UR19, PT ;  /* 0x0000001309007c0c */ /* 0x000fe2000bf26270 */
[----:B0-----:R-:W-:Y:S02]  /*9aac0*/  IMAD.WIDE R6, R8, 0x2, R22 ;  /* 0x0000000208067825 */ /* 0x001fe400078e0216 */
[----:B------:R0:W-:Y:S01]  /*9aad0*/  @P5 STG.E.U16 desc[UR48][R4.64], R10 ;  /* 0x0000000a04005986 */ /* 0x0001e2000c101530 */
[----:B------:R-:W-:-:S02]  /*9aae0*/  ISETP.LT.AND P5, PT, R56, UR4, !P2 ;  /* 0x0000000438007c0c */ /* 0x000fc4000d7a1270 */
[----:B------:R-:W-:Y:S01]  /*9aaf0*/  PRMT R9, R32, 0x7632, R9 ;  /* 0x0000763220097816 */ /* 0x000fe20000000009 */
[----:B------:R1:W-:Y:S01]  /*9ab00*/  @P6 STG.E.U16 desc[UR48][R6.64], R32 ;  /* 0x0000002006006986 */ /* 0x0003e2000c101530 */
[----:B------:R-:W-:Y:S02]  /*9ab10*/  ISETP.LT.AND P6, PT, R58, UR4, !P2 ;  /* 0x000000043a007c0c */ /* 0x000fe4000d7c1270 */
[----:B------:R-:W-:Y:S01]  /*9ab20*/  ISETP.LT.AND P2, PT, R61, UR4, !P2 ;  /* 0x000000043d007c0c */ /* 0x000fe2000d741270 */
[----:B0-----:R-:W-:Y:S01]  /*9ab30*/  IMAD.WIDE R4, R8, 0x2, R24 ;  /* 0x0000000208047825 */ /* 0x001fe200078e0218 */
[----:B------:R-:W-:-:S03]  /*9ab40*/  PRMT R13, R36, 0x7632, R13 ;  /* 0x00007632240d7816 */ /* 0x000fc6000000000d */
[C---:B-1----:R-:W-:Y:S01]  /*9ab50*/  IMAD.WIDE R6, R8.reuse, 0x2, R26 ;  /* 0x0000000208067825 */ /* 0x042fe200078e021a */
[----:B------:R0:W-:Y:S01]  /*9ab60*/  @P3 STG.E.U16 desc[UR48][R4.64], R9 ;  /* 0x0000000904003986 */ /* 0x0001e2000c101530 */
[----:B------:R-:W-:Y:S02]  /*9ab70*/  ISETP.LT.AND P3, PT, R59, UR4, !P0 ;  /* 0x000000043b007c0c */ /* 0x000fe4000c761270 */
[----:B------:R-:W-:Y:S01]  /*9ab80*/  VIADD R12, R8, UR5 ;  /* 0x00000005080c7c36 */ /* 0x000fe20008000000 */
[----:B------:R1:W-:Y:S01]  /*9ab90*/  @P4 STG.E.U16 desc[UR48][R6.64], R36 ;  /* 0x0000002406004986 */ /* 0x0003e2000c101530 */
[----:B------:R-:W-:Y:S01]  /*9aba0*/  ISETP.LT.AND P4, PT, R54, UR4, !P0 ;  /* 0x0000000436007c0c */ /* 0x000fe2000c781270 */
[----:B------:R-:W2:Y:S01]  /*9abb0*/  LDCU UR5, c[0x0][0x3b8] ;  /* 0x00007700ff0577ac */ /* 0x000ea20008000800 */
[----:B0-----:R-:W-:-:S04]  /*9abc0*/  IMAD.WIDE R4, R8, 0x2, R44 ;  /* 0x0000000208047825 */ /* 0x001fc800078e022c */
[----:B-1----:R-:W-:Y:S01]  /*9abd0*/  IMAD.WIDE R6, R8, 0x2, R46 ;  /* 0x0000000208067825 */ /* 0x002fe200078e022e */
[----:B------:R0:W-:Y:S01]  /*9abe0*/  @P5 STG.E.U16 desc[UR48][R4.64], R13 ;  /* 0x0000000d04005986 */ /* 0x0001e2000c101530 */
[----:B------:R-:W-:Y:S02]  /*9abf0*/  ISETP.LT.AND P5, PT, R50, UR4, !P0 ;  /* 0x0000000432007c0c */ /* 0x000fe4000c7a1270 */
[----:B------:R-:W-:Y:S01]  /*9ac00*/  IMAD.WIDE R8, R8, 0x2, R48 ;  /* 0x0000000208087825 */ /* 0x000fe200078e0230 */
[----:B------:R1:W-:Y:S03]  /*9ac10*/  @P6 STG.E.U16 desc[UR48][R6.64], R40 ;  /* 0x0000002806006986 */ /* 0x0003e6000c101530 */
[C---:B------:R-:W-:Y:S01]  /*9ac20*/  IMAD.WIDE R10, R12.reuse, 0x2, R2 ;  /* 0x000000020c0a7825 */ /* 0x040fe200078e0202 */
[----:B------:R-:W-:Y:S04]  /*9ac30*/  @P2 STG.E.U16 desc[UR48][R8.64], R14 ;  /* 0x0000000e08002986 */ /* 0x000fe8000c101530 */
[----:B------:R1:W-:Y:S01]  /*9ac40*/  @P3 STG.E.U16 desc[UR48][R10.64], R51 ;  /* 0x000000330a003986 */ /* 0x0003e2000c101530 */
[----:B0-----:R-:W-:-:S04]  /*9ac50*/  IMAD.WIDE R4, R12, 0x2, R20 ;  /* 0x000000020c047825 */ /* 0x001fc800078e0214 */
[----:B-1----:R-:W-:Y:S01]  /*9ac60*/  IMAD.WIDE R6, R12, 0x2, R22 ;  /* 0x000000020c067825 */ /* 0x002fe200078e0216 */
[----:B------:R-:W-:Y:S02]  /*9ac70*/  ISETP.LT.AND P6, PT, R55, UR4, !P0 ;  /* 0x0000000437007c0c */ /* 0x000fe4000c7c1270 */
[----:B------:R-:W-:Y:S02]  /*9ac80*/  PRMT R10, R51, 0x7632, R10 ;  /* 0x00007632330a7816 */ /* 0x000fe4000000000a */
[----:B------:R-:W3:Y:S01]  /*9ac90*/  LDL.LU R51, [R1+0x768] ;  /* 0x0007680001337983 */ /* 0x000ee20000300800 */
[----:B------:R-:W-:-:S03]  /*9aca0*/  ISETP.LT.AND P3, PT, R53, UR4, !P0 ;  /* 0x0000000435007c0c */ /* 0x000fc6000c761270 */
[----:B------:R0:W-:Y:S01]  /*9acb0*/  @P5 STG.E.U16 desc[UR48][R4.64], R10 ;  /* 0x0000000a04005986 */ /* 0x0001e2000c101530 */
[----:B------:R-:W-:-:S04]  /*9acc0*/  IMAD.WIDE R8, R12, 0x2, R24 ;  /* 0x000000020c087825 */ /* 0x000fc800078e0218 */
[----:B0-----:R-:W-:Y:S01]  /*9acd0*/  IMAD.WIDE R4, R12, 0x2, R26 ;  /* 0x000000020c047825 */ /* 0x001fe200078e021a */
        /* <DEDUP_REMOVED lines=9> */
[C---:B------:R-:W-:Y:S01]  /*9ad70*/  IMAD.WIDE R6, R12.reuse, 0x2, R44 ;  /* 0x000000020c067825 */ /* 0x040fe200078e022c */
[----:B------:R-:W-:Y:S02]  /*9ad80*/  ISETP.LT.AND P0, PT, R61, UR4, !P0 ;  /* 0x000000043d007c0c */ /* 0x000fe4000c701270 */
[----:B------:R-:W-:Y:S01]  /*9ad90*/  ISETP.LT.AND P3, PT, R59, UR4, !P1 ;  /* 0x000000043b007c0c */ /* 0x000fe2000cf61270 */
[----:B------:R-:W-:Y:S01]  /*9ada0*/  IMAD.WIDE R4, R12, 0x2, R46 ;  /* 0x000000020c047825 */ /* 0x000fe200078e022e */
[----:B------:R-:W-:-:S03]  /*9adb0*/  ISETP.LT.AND P4, PT, R50, UR4, !P1 ;  /* 0x0000000432007c0c */ /* 0x000fc6000cf81270 */
[----:B------:R-:W-:Y:S02]  /*9adc0*/  VIADD R11, R0, 0x6c ;  /* 0x0000006c000b7836 */ /* 0x000fe40000000000 */
[----:B------:R0:W-:Y:S01]  /*9add0*/  @P5 STG.E.U16 desc[UR48][R6.64], R8 ;  /* 0x0000000806005986 */ /* 0x0001e2000c101530 */
[----:B------:R-:W-:Y:S01]  /*9ade0*/  VIADD R13, R12, UR5 ;  /* 0x000000050c0d7c36 */ /* 0x000fe20008000000 */
[----:B------:R-:W-:Y:S01]  /*9adf0*/  PRMT R14, R29, 0x7632, R14 ;  /* 0x000076321d0e7816 */ /* 0x000fe2000000000e */
[----:B------:R-:W1:Y:S01]  /*9ae00*/  LDCU UR5, c[0x0][0x3b8] ;  /* 0x00007700ff0577ac */ /* 0x000e620008000800 */
[----:B------:R-:W-:Y:S01]  /*9ae10*/  ISETP.GE.AND P2, PT, R11, UR17, PT ;  /* 0x000000110b007c0c */ /* 0x000fe2000bf46270 */
[----:B------:R-:W-:-:S04]  /*9ae20*/  IMAD.WIDE R10, R13, 0x2, R20 ;  /* 0x000000020d0a7825 */ /* 0x000fc800078e0214 */
[----:B0-----:R-:W-:-:S04]  /*9ae30*/  IMAD.WIDE R6, R12, 0x2, R48 ;  /* 0x000000020c067825 */ /* 0x001fc800078e0230 */
[----:B------:R-:W-:Y:S01]  /*9ae40*/  IMAD.WIDE R8, R13, 0x2, R2 ;  /* 0x000000020d087825 */ /* 0x000fe200078e0202 */
[----:B------:R-:W-:Y:S02]  /*9ae50*/  ISETP.LT.AND P5, PT, R58, UR4, !P1 ;  /* 0x000000043a007c0c */ /* 0x000fe4000cfa1270 */
[----:B---3--:R-:W-:Y:S01]  /*9ae60*/  PRMT R12, R60, 0x7632, R12 ;  /* 0x000076323c0c7816 */ /* 0x008fe2000000000c */
[----:B------:R0:W-:Y:S04]  /*9ae70*/  @P6 STG.E.U16 desc[UR48][R4.64], R60 ;  /* 0x0000003c04006986 */ /* 0x0001e8000c101530 */
[----:B------:R3:W-:Y:S04]  /*9ae80*/  @P0 STG.E.U16 desc[UR48][R6.64], R12 ;  /* 0x0000000c06000986 */ /* 0x0007e8000c101530 */
[----:B0-----:R-:W4:Y:S01]  /*9ae90*/  LDL.LU R60, [R1+0x628] ;  /* 0x00062800013c7983 */ /* 0x001f220000300800 */
[----:B------:R-:W-:-:S03]  /*9aea0*/  ISETP.LT.AND P0, PT, R54, UR4, !P1 ;  /* 0x0000000436007c0c */ /* 0x000fc6000cf01270 */
[----:B------:R-:W-:Y:S04]  /*9aeb0*/  @P3 STG.E.U16 desc[UR48][R8.64], R29 ;  /* 0x0000001d08003986 */ /* 0x000fe8000c101530 */
[----:B------:R0:W-:Y:S01]  /*9aec0*/  @P4 STG.E.U16 desc[UR48][R10.64], R14 ;  /* 0x0000000e0a004986 */ /* 0x0001e2000c101530 */
[----:B------:R-:W-:Y:S02]  /*9aed0*/  ISETP.LT.AND P4, PT, R55, UR4, !P1 ;  /* 0x0000000437007c0c */ /* 0x000fe4000cf81270 */
[----:B------:R-:W-:Y:S01]  /*9aee0*/  ISETP.LT.AND P6, PT, R53, UR4, !P1 ;  /* 0x0000000435007c0c */ /* 0x000fe2000cfc1270 */
[----:B------:R-:W-:Y:S01]  /*9aef0*/  IMAD.WIDE R4, R13, 0x2, R22 ;  /* 0x000000020d047825 */ /* 0x000fe200078e0216 */
[----:B------:R-:W-:-:S03]  /*9af00*/  ISETP.LT.AND P3, PT, R56, UR4, !P1 ;  /* 0x0000000438007c0c */ /* 0x000fc6000cf61270 */
[----:B---3--:R-:W-:Y:S01]  /*9af10*/  IMAD.WIDE R6, R13, 0x2, R24 ;  /* 0x000000020d067825 */ /* 0x008fe200078e0218 */
[----:B------:R-:W-:Y:S02]  /*9af20*/  ISETP.LT.AND P1, PT, R61, UR4, !P1 ;  /* 0x000000043d007c0c */ /* 0x000fe4000cf21270 */
[----:B0-----:R-:W-:Y:S01]  /*9af30*/  PRMT R11, R33, 0x7632, R11 ;  /* 0x00007632210b7816 */ /* 0x001fe2000000000b */
[----:B------:R-:W-:Y:S01]  /*9af40*/  VIADD R10, R0, 0x6d ;  /* 0x0000006d000a7836 */ /* 0x000fe20000000000 */
[----:B------:R0:W-:Y:S01]  /*9af50*/  @P0 STG.E.U16 desc[UR48][R4.64], R33 ;  /* 0x0000002104000986 */ /* 0x0001e2000c101530 */
[----:B------:R-:W-:-:S03]  /*9af60*/  IMAD.WIDE R8, R13, 0x2, R26 ;  /* 0x000000020d087825 */ /* 0x000fc600078e021a */
[----:B------:R3:W-:Y:S01]  /*9af70*/  @P4 STG.E.U16 desc[UR48][R6.64], R11 ;  /* 0x0000000b06004986 */ /* 0x0007e2000c101530 */
[----:B------:R-:W-:Y:S02]  /*9af80*/  ISETP.LT.AND P4, PT, R59, UR4, !P2 ;  /* 0x000000043b007c0c */ /* 0x000fe4000d781270 */
[----:B------:R-:W-:Y:S01]  /*9af90*/  ISETP.GE.AND P0, PT, R10, UR15, PT ;  /* 0x0000000f0a007c0c */ /* 0x000fe2000bf06270 */
[----:B------:R1:W-:Y:S01]  /*9afa0*/  @P6 STG.E.U16 desc[UR48][R8.64], R37 ;  /* 0x0000002508006986 */ /* 0x0003e2000c101530 */
[----:B0-----:R-:W-:Y:S01]  /*9afb0*/  IMAD.WIDE R4, R13, 0x2, R44 ;  /* 0x000000020d047825 */ /* 0x001fe200078e022c */
[----:B---3--:R-:W-:-:S03]  /*9afc0*/  PRMT R11, R37, 0x7632, R11 ;  /* 0x00007632250b7816 */ /* 0x008fc6000000000b */
[----:B------:R-:W-:Y:S01]  /*9afd0*/  IMAD.WIDE R6, R13, 0x2, R46 ;  /* 0x000000020d067825 */ /* 0x000fe200078e022e */
[----:B------:R-:W-:-:S03]  /*9afe0*/  PRMT R10, R41, 0x7632, R10 ;  /* 0x00007632290a7816 */ /* 0x000fc6000000000a */
[----:B-1----:R-:W-:Y:S01]  /*9aff0*/  IMAD.WIDE R8, R13, 0x2, R48 ;  /* 0x000000020d087825 */ /* 0x002fe200078e0230 */
[----:B------:R0:W-:Y:S01]  /*9b000*/  @P3 STG.E.U16 desc[UR48][R4.64], R11 ;  /* 0x0000000b04003986 */ /* 0x0001e2000c101530 */
[----:B------:R-:W-:-:S03]  /*9b010*/  ISETP.LT.AND P6, PT, R54, UR4, !P2 ;  /* 0x0000000436007c0c */ /* 0x000fc6000d7c1270 */
[----:B------:R-:W-:Y:S01]  /*9b020*/  @P5 STG.E.U16 desc[UR48][R6.64], R41 ;  /* 0x0000002906005986 */ /* 0x000fe2000c101530 */
[----:B------:R-:W-:-:S03]  /*9b030*/  ISETP.LT.AND P5, PT, R50, UR4, !P2 ;  /* 0x0000000432007c0c */ /* 0x000fc6000d7a1270 */
[----:B------:R1:W-:Y:S01]  /*9b040*/  @P1 STG.E.U16 desc[UR48][R8.64], R10 ;  /* 0x0000000a08001986 */ /* 0x0003e2000c101530 */
[----:B0-----:R-:W-:Y:S02]  /*9b050*/  VIADD R4, R13, UR5 ;  /* 0x000000050d047c36 */ /* 0x001fe40008000000 */
[----:B------:R-:W-:Y:S01]  /*9b060*/  VIADD R5, R0, 0x6e ;  /* 0x0000006e00057836 */ /* 0x000fe20000000000 */
[----:B------:R-:W-:Y:S01]  /*9b070*/  ISETP.LT.AND P3, PT, R55, UR4, !P2 ;  /* 0x0000000437007c0c */ /* 0x000fe2000d761270 */
[----:B------:R-:W0:Y:S01]  /*9b080*/  LDCU UR5, c[0x0][0x3b8] ;  /* 0x00007700ff0577ac */ /* 0x000e220008000800 */
[----:B-1----:R-:W-:-:S04]  /*9b090*/  IMAD.WIDE R8, R4, 0x2, R2 ;  /* 0x0000000204087825 */ /* 0x002fc800078e0202 */
[C---:B------:R-:W-:Y:S01]  /*9b0a0*/  IMAD.WIDE R6, R4.reuse, 0x2, R20 ;  /* 0x0000000204067825 */ /* 0x040fe200078e0214 */
[----:B------:R-:W-:Y:S01]  /*9b0b0*/  PRMT R10, R51, 0x7632, R10 ;  /* 0x00007632330a7816 */ /* 0x000fe2000000000a */
[----:B------:R1:W-:Y:S01]  /*9b0c0*/  @P4 STG.E.U16 desc[UR48][R8.64], R51 ;  /* 0x0000003308004986 */ /* 0x0003e2000c101530 */
[----:B------:R-:W-:Y:S02]  /*9b0d0*/  ISETP.GE.AND P1, PT, R5, UR13, PT ;  /* 0x0000000d05007c0c */ /* 0x000fe4000bf26270 */
[----:B------:R-:W-:Y:S01]  /*9b0e0*/  ISETP.LT.AND P4, PT, R53, UR4, !P2 ;  /* 0x0000000435007c0c */ /* 0x000fe2000d781270 */
[----:B------:R3:W-:Y:S04]  /*9b0f0*/  @P5 STG.E.U16 desc[UR48][R6.64], R10 ;  /* 0x0000000a06005986 */ /* 0x0007e8000c101530 */
[----:B-1----:R-:W4:Y:S01]  /*9b100*/  LDL.LU R51, [R1+0x76c] ;  /* 0x00076c0001337983 */ /* 0x002f220000300800 */
[----:B------:R-:W-:-:S04]  /*9b110*/  IMAD.WIDE R8, R4, 0x2, R22 ;  /* 0x0000000204087825 */ /* 0x000fc800078e0216 */
[----:B---3--:R-:W-:Y:S01]  /*9b120*/  IMAD.WIDE R6, R4, 0x2, R24 ;  /* 0x0000000204067825 */ /* 0x008fe200078e0218 */
[----:B--2---:R-:W-:Y:S01]  /*9b130*/  PRMT R5, R52, 0x7632, R5 ;  /* 0x0000763234057816 */ /* 0x004fe20000000005 */
[----:B------:R1:W-:Y:S04]  /*9b140*/  @P6 STG.E.U16 desc[UR48][R8.64], R52 ;  /* 0x0000003408006986 */ /* 0x0003e8000c101530 */
[----:B-1----:R-:W2:Y:S01]  /*9b150*/  LDL.LU R52, [R1+0x65c] ;  /* 0x00065c0001347983 */ /* 0x002ea20000300800 */
[----:B------:R-:W-:-:S03]  /*9b160*/  IMAD.WIDE R8, R4, 0x2, R26 ;  /* 0x0000000204087825 */ /* 0x000fc600078e021a */
[----:B------:R-:W-:Y:S01]  /*9b170*/  @P3 STG.E.U16 desc[UR48][R6.64], R5 ;  /* 0x0000000506003986 */ /* 0x000fe2000c101530 */
[----:B----4-:R-:W-:-:S03]  /*9b180*/  PRMT R13, R57, 0x7632, R13 ;  /* 0x00007632390d7816 */ /* 0x010fc6000000000d */
[----:B------:R1:W-:Y:S04]  /*9b190*/  @P4 STG.E.U16 desc[UR48][R8.64], R57 ;  /* 0x0000003908004986 */ /* 0x0003e8000c101530 */
[----:B-1----:R-:W3:Y:S01]  /*9b1a0*/  LDL.LU R57, [R1+0x64c] ;  /* 0x00064c0001397983 */ /* 0x002ee20000300800 */
[----:B------:R-:W-:Y:S02]  /*9b1b0*/  ISETP.LT.AND P5, PT, R56, UR4, !P2 ;  /* 0x0000000438007c0c */ /* 0x000fe4000d7a1270 */
[----:B------:R-:W-:Y:S02]  /*9b1c0*/  ISETP.LT.AND P6, PT, R58, UR4, !P2 ;  /* 0x000000043a007c0c */ /* 0x000fe4000d7c1270 */
[----:B------:R-:W-:Y:S02]  /*9b1d0*/  ISETP.LT.AND P2, PT, R61, UR4, !P2 ;  /* 0x000000043d007c0c */ /* 0x000fe4000d741270 */
[----:B------:R-:W-:Y:S01]  /*9b1e0*/  ISETP.LT.AND P3, PT, R59, UR4, !P0 ;  /* 0x000000043b007c0c */ /* 0x000fe2000c761270 */
[----:B0-----:R-:W-:Y:S01]  /*9b1f0*/  VIADD R12, R4, UR5 ;  /* 0x00000005040c7c36 */ /* 0x001fe20008000000 */
[----:B------:R-:W-:Y:S01]  /*9b200*/  ISETP.LT.AND P4, PT, R50, UR4, !P0 ;  /* 0x0000000432007c0c */ /* 0x000fe2000c781270 */
[C---:B------:R-:W-:Y:S01]  /*9b210*/  IMAD.WIDE R8, R4.reuse, 0x2, R44 ;  /* 0x0000000204087825 */ /* 0x040fe200078e022c */
[----:B------:R-:W0:Y:S03]  /*9b220*/  LDCU UR5, c[0x0][0x3b8] ;  /* 0x00007700ff0577ac */ /* 0x000e260008000800 */
[C---:B------:R-:W-:Y:S01]  /*9b230*/  IMAD.WIDE R6, R4.reuse, 0x2, R46 ;  /* 0x0000000204067825 */ /* 0x040fe200078e022e */
[----:B------:R1:W-:Y:S03]  /*9b240*/  @P5 STG.E.U16 desc[UR48][R8.64], R13 ;  /* 0x0000000d08005986 */ /* 0x0003e6000c101530 */
[----:B------:R-:W-:-:S04]  /*9b250*/  IMAD.WIDE R4, R4, 0x2, R48 ;  /* 0x0000000204047825 */ /* 0x000fc800078e0230 */
[----:B------:R-:W-:Y:S01]  /*9b260*/  IMAD.WIDE R10, R12, 0x2, R2 ;  /* 0x000000020c0a7825 */ /* 0x000fe200078e0202 */
[----:B------:R-:W-:-:S03]  /*9b270*/  ISETP.LT.AND P5, PT, R54, UR4, !P0 ;  /* 0x0000000436007c0c */ /* 0x000fc6000c7a1270 */
[----:B-1----:R-:W-:Y:S01]  /*9b280*/  IMAD.WIDE R8, R12, 0x2, R24 ;  /* 0x000000020c087825 */ /* 0x002fe200078e0218 */
[----:B------:R-:W-:Y:S02]  /*9b290*/  PRMT R13, R34, 0x7632, R13 ;  /* 0x00007632220d7816 */ /* 0x000fe4000000000d */
[----:B------:R-:W-:Y:S01]  /*9b2a0*/  PRMT R14, R60, 0x7632, R14 ;  /* 0x000076323c0e7816 */ /* 0x000fe2000000000e */
[----:B------:R1:W-:Y:S01]  /*9b2b0*/  @P6 STG.E.U16 desc[UR48][R6.64], R60 ;  /* 0x0000003c06006986 */ /* 0x0003e2000c101530 */
[----:B------:R-:W-:-:S03]  /*9b2c0*/  ISETP.LT.AND P6, PT, R55, UR4, !P0 ;  /* 0x0000000437007c0c */ /* 0x000fc6000c7c1270 */
[----:B------:R4:W-:Y:S04]  /*9b2d0*/  @P2 STG.E.U16 desc[UR48][R4.64], R14 ;  /* 0x0000000e04002986 */ /* 0x0009e8000c101530 */
[----:B------:R0:W-:Y:S01]  /*9b2e0*/  @P3 STG.E.U16 desc[UR48][R10.64], R30 ;  /* 0x0000001e0a003986 */ /* 0x0001e2000c101530 */
[----:B------:R-:W-:-:S03]  /*9b2f0*/  ISETP.LT.AND P3, PT, R53, UR4, !P0 ;  /* 0x0000000435007c0c */ /* 0x000fc6000c761270 */
[----:B-1----:R-:W3:Y:S01]  /*9b300*/  LDL.LU R60, [R1+0x62c] ;  /* 0x00062c00013c7983 */ /* 0x002ee20000300800 */
[----:B----4-:R-:W-:Y:S01]  /*9b310*/  IMAD.WIDE R4, R12, 0x2, R20 ;  /* 0x000000020c047825 */ /* 0x010fe200078e0214 */
[----:B0-----:R-:W-:-:S03]  /*9b320*/  PRMT R10, R30, 0x7632, R10 ;  /* 0x000076321e0a7816 */ /* 0x001fc6000000000a */
[----:B------:R-:W-:Y:S02]  /*9b330*/  IMAD.WIDE R6, R12, 0x2, R22 ;  /* 0x000000020c067825 */ /* 0x000fe400078e0216 */
[----:B------:R0:W-:Y:S01]  /*9b340*/  @P4 STG.E.U16 desc[UR48][R4.64], R10 ;  /* 0x0000000a04004986 */ /* 0x0001e2000c101530 */
[----:B------:R-:W-:-:S03]  /*9b350*/  ISETP.LT.AND P4, PT, R56, UR4, !P0 ;  /* 0x0000000438007c0c */ /* 0x000fc6000c781270 */
[----:B------:R1:W-:Y:S01]  /*9b360*/  @P5 STG.E.U16 desc[UR48][R6.64], R34 ;  /* 0x0000002206005986 */ /* 0x0003e2000c101530 */
[----:B------:R-:W-:Y:S02]  /*9b370*/  ISETP.LT.AND P5, PT, R58, UR4, !P0 ;  /* 0x000000043a007c0c */ /* 0x000fe4000c7a1270 */
[----:B------:R-:W-:Y:S01]  /*9b380*/  ISETP.LT.AND P0, PT, R61, UR4, !P0 ;  /* 0x000000043d007c0c */ /* 0x000fe2000c701270 */
[----:B------:R4:W-:Y:S01]  /*9b390*/  @P6 STG.E.U16 desc[UR48][R8.64], R13 ;  /* 0x0000000d08006986 */ /* 0x0009e2000c101530 */
[----:B0-----:R-:W-:-:S04]  /*9b3a0*/  IMAD.WIDE R4, R12, 0x2, R26 ;  /* 0x000000020c047825 */ /* 0x001fc800078e021a */
[----:B-1----:R-:W-:Y:S01]  /*9b3b0*/  IMAD.WIDE R6, R12, 0x2, R44 ;  /* 0x000000020c067825 */ /* 0x002fe200078e022c */
[----:B----4-:R-:W-:Y:S01]  /*9b3c0*/  PRMT R8, R38, 0x7632, R8 ;  /* 0x0000763226087816 */ /* 0x010fe20000000008 */
[----:B------:R0:W-:Y:S02]  /*9b3d0*/  @P3 STG.E.U16 desc[UR48][R4.64], R38 ;  /* 0x0000002604003986 */ /* 0x0001e4000c101530 */
[----:B------:R-:W-:Y:S01]  /*9b3e0*/  VIADD R13, R12, UR5 ;  /* 0x000000050c0d7c36 */ /* 0x000fe20008000000 */
[----:B------:R-:W-:Y:S01]  /*9b3f0*/  ISETP.LT.AND P6, PT, R59, UR4, !P1 ;  /* 0x000000043b007c0c */ /* 0x000fe2000cfc1270 */
[----:B------:R-:W-:Y:S01]  /*9b400*/  VIADD R11, R0, 0x6f ;  /* 0x0000006f000b7836 */ /* 0x000fe20000000000 */
[----:B------:R1:W-:Y:S01]  /*9b410*/  @P4 STG.E.U16 desc[UR48][R6.64], R8 ;  /* 0x0000000806004986 */ /* 0x0003e2000c101530 */
[----:B------:R-:W-:Y:S01]  /*9b420*/  ISETP.LT.AND P3, PT, R50, UR4, !P1 ;  /* 0x0000000432007c0c */ /* 0x000fe2000cf61270 */
[----:B------:R-:W4:Y:S01]  /*9b430*/  LDCU UR5, c[0x0][0x3b8] ;  /* 0x00007700ff0577ac */ /* 0x000f220008000800 */
[----:B0-----:R-:W-:-:S04]  /*9b440*/  IMAD.WIDE R4, R12, 0x2, R46 ;  /* 0x000000020c047825 */ /* 0x001fc800078e022e */
[----:B-1----:R-:W-:Y:S01]  /*9b450*/  IMAD.WIDE R6, R12, 0x2, R48 ;  /* 0x000000020c067825 */ /* 0x002fe200078e0230 */
[----:B------:R-:W-:Y:S01]  /*9b460*/  PRMT R12, R42, 0x7632, R12 ;  /* 0x000076322a0c7816 */ /* 0x000fe2000000000c */
[----:B------:R0:W-:Y:S04]  /*9b470*/  @P5 STG.E.U16 desc[UR48][R4.64], R42 ;  /* 0x0000002a04005986 */ /* 0x0001e8000c101530 */
[----:B------:R1:W-:Y:S01]  /*9b480*/  @P0 STG.E.U16 desc[UR48][R6.64], R12 ;  /* 0x0000000c06000986 */ /* 0x0003e2000c101530 */
[----:B------:R-:W-:Y:S01]  /*9b490*/  ISETP.LT.AND P0, PT, R54, UR4, !P1 ;  /* 0x0000000436007c0c */ /* 0x000fe2000cf01270 */
[----:B------:R-:W-:Y:S01]  /*9b4a0*/  IMAD.WIDE R8, R13, 0x2, R2 ;  /* 0x000000020d087825 */ /* 0x000fe200078e0202 */
[----:B------:R-:W-:Y:S01]  /*9b4b0*/  ISETP.GE.AND P2, PT, R11, UR11, PT ;  /* 0x0000000b0b007c0c */ /* 0x000fe2000bf46270 */
[----:B------:R-:W2:Y:S02]  /*9b4c0*/  LDCU UR11, c[0x0][0x39c] ;  /* 0x00007380ff0b77ac */ /* 0x000ea40008000800 */
[----:B------:R-:W-:-:S04]  /*9b4d0*/  IMAD.WIDE R10, R13, 0x2, R20 ;  /* 0x000000020d0a7825 */ /* 0x000fc800078e0214 */
[----:B0-----:R-:W-:Y:S01]  /*9b4e0*/  IMAD.WIDE R4, R13, 0x2, R22 ;  /* 0x000000020d047825 */ /* 0x001fe200078e0216 */
[----:B------:R-:W-:Y:S01]  /*9b4f0*/  PRMT R14, R51, 0x7632, R14 ;  /* 0x00007632330e7816 */ /* 0x000fe2000000000e */
[----:B------:R0:W-:Y:S01]  /*9b500*/  @P6 STG.E.U16 desc[UR48][R8.64], R51 ;  /* 0x0000003308006986 */ /* 0x0001e2000c101530 */
[----:B------:R-:W-:-:S03]  /*9b510*/  ISETP.LT.AND P5, PT, R53, UR4, !P1 ;  /* 0x0000000435007c0c */ /* 0x000fc6000cfa1270 */
[----:B------:R2:W-:Y:S01]  /*9b520*/  @P3 STG.E.U16 desc[UR48][R10.64], R14 ;  /* 0x0000000e0a003986 */ /* 0x0005e2000c101530 */
[----:B------:R-:W-:Y:S01]  /*9b530*/  ISETP.LT.AND P3, PT, R55, UR4, !P1 ;  /* 0x0000000437007c0c */ /* 0x000fe2000cf61270 */
[----:B-1----:R-:W-:-:S04]  /*9b540*/  IMAD.WIDE R6, R13, 0x2, R24 ;  /* 0x000000020d067825 */ /* 0x002fc800078e0218 */
[----:B0-----:R-:W-:Y:S01]  /*9b550*/  IMAD.WIDE R8, R13, 0x2, R26 ;  /* 0x000000020d087825 */ /* 0x001fe200078e021a */
[----:B--2---:R-:W-:Y:S01]  /*9b560*/  PRMT R14, R52, 0x7632, R14 ;  /* 0x00007632340e7816 */ /* 0x004fe2000000000e */
[----:B------:R0:W-:Y:S04]  /*9b570*/  @P0 STG.E.U16 desc[UR48][R4.64], R52 ;  /* 0x0000003404000986 */ /* 0x0001e8000c101530 */
[----:B0-----:R-:W2:Y:S04]  /*9b580*/  LDL.LU R52, [R1+0x670] ;  /* 0x0006700001347983 */ /* 0x001ea80000300800 */
[----:B------:R-:W-:Y:S01]  /*9b590*/  @P3 STG.E.U16 desc[UR48][R6.64], R14 ;  /* 0x0000000e06003986 */ /* 0x000fe2000c101530 */
[----:B---3--:R-:W-:-:S03]  /*9b5a0*/  PRMT R15, R57, 0x7632, R15 ;  /* 0x00007632390f7816 */ /* 0x008fc6000000000f */
[----:B------:R0:W-:Y:S04]  /*9b5b0*/  @P5 STG.E.U16 desc[UR48][R8.64], R57 ;  /* 0x0000003908005986 */ /* 0x0001e8000c101530 */
[----:B0-----:R-:W3:Y:S01]  /*9b5c0*/  LDL.LU R57, [R1+0x680] ;  /* 0x0006800001397983 */ /* 0x001ee20000300800 */
[----:B------:R-:W-:Y:S02]  /*9b5d0*/  ISETP.LT.AND P6, PT, R56, UR4, !P1 ;  /* 0x0000000438007c0c */ /* 0x000fe4000cfc1270 */
[----:B------:R-:W-:Y:S01]  /*9b5e0*/  ISETP.LT.AND P4, PT, R58, UR4, !P1 ;  /* 0x000000043a007c0c */ /* 0x000fe2000cf81270 */
[----:B------:R-:W-:Y:S01]  /*9b5f0*/  IMAD.WIDE R10, R13, 0x2, R44 ;  /* 0x000000020d0a7825 */ /* 0x000fe200078e022c */
[----:B------:R-:W-:Y:S02]  /*9b600*/  ISETP.LT.AND P1, PT, R61, UR4, !P1 ;  /* 0x000000043d007c0c */ /* 0x000fe4000cf21270 */
[----:B------:R-:W-:-:S02]  /*9b610*/  ISETP.LT.AND P3, PT, R59, UR4, !P2 ;  /* 0x000000043b007c0c */ /* 0x000fc4000d761270 */
[----:B------:R-:W-:Y:S01]  /*9b620*/  ISETP.LT.AND P5, PT, R50, UR4, !P2 ;  /* 0x0000000432007c0c */ /* 0x000fe2000d7a1270 */
[----:B------:R-:W-:-:S04]  /*9b630*/  IMAD.WIDE R4, R13, 0x2, R46 ;  /* 0x000000020d047825 */ /* 0x000fc800078e022e */
[----:B------:R4:W-:Y:S01]  /*9b640*/  @P6 STG.E.U16 desc[UR48][R10.64], R15 ;  /* 0x0000000f0a006986 */ /* 0x0009e2000c101530 */
[----:B------:R-:W-:-:S04]  /*9b650*/  IMAD.WIDE R6, R13, 0x2, R48 ;  /* 0x000000020d067825 */ /* 0x000fc800078e0230 */
[----:B----4-:R-:W-:Y:S01]  /*9b660*/  VIADD R10, R13, UR5 ;  /* 0x000000050d0a7c36 */ /* 0x010fe20008000000 */
[----:B------:R-:W-:Y:S01]  /*9b670*/  PRMT R13, R31, 0x7632, R13 ;  /* 0x000076321f0d7816 */ /* 0x000fe2000000000d */
[----:B------:R-:W0:Y:S02]  /*9b680*/  LDCU UR5, c[0x0][0x3b8] ;  /* 0x00007700ff0577ac */ /* 0x000e240008000800 */
[----:B------:R-:W-:-:S04]  /*9b690*/  IMAD.WIDE R8, R10, 0x2, R2 ;  /* 0x000000020a087825 */ /* 0x000fc800078e0202 */
[----:B------:R-:W-:-:S05]  /*9b6a0*/  VIADD R12, R0, 0x70 ;  /* 0x00000070000c7836 */ /* 0x000fca0000000000 */
[----:B------:R-:W-:Y:S02]  /*9b6b0*/  ISETP.GE.AND P0, PT, R12, UR9, PT ;  /* 0x000000090c007c0c */ /* 0x000fe4000bf06270 */
[----:B------:R-:W-:Y:S01]  /*9b6c0*/  PRMT R11, R60, 0x7632, R11 ;  /* 0x000076323c0b7816 */ /* 0x000fe2000000000b */
[----:B------:R1:W-:Y:S01]  /*9b6d0*/  @P4 STG.E.U16 desc[UR48][R4.64], R60 ;  /* 0x0000003c04004986 */ /* 0x0003e2000c101530 */
[----:B------:R-:W-:Y:S01]  /*9b6e0*/  ISETP.LT.AND P4, PT, R54, UR4, !P2 ;  /* 0x0000000436007c0c */ /* 0x000fe2000d781270 */
[----:B------:R-:W-:Y:S01]  /*9b6f0*/  VIADD R12, R0, 0x71 ;  /* 0x00000071000c7836 */ /* 0x000fe20000000000 */
[----:B------:R-:W4:Y:S01]  /*9b700*/  LDCU UR9, c[0x0][0x3b8] ;  /* 0x00007700ff0977ac */ /* 0x000f220008000800 */
[----:B------:R0:W-:Y:S01]  /*9b710*/  @P1 STG.E.U16 desc[UR48][R6.64], R11 ;  /* 0x0000000b06001986 */ /* 0x0001e2000c101530 */
[----:B------:R-:W-:-:S03]  /*9b720*/  ISETP.LT.AND P1, PT, R53, UR4, !P2 ;  /* 0x0000000435007c0c */ /* 0x000fc6000d721270 */
[----:B------:R-:W-:Y:S01]  /*9b730*/  @P3 STG.E.U16 desc[UR48][R8.64], R31 ;  /* 0x0000001f08003986 */ /* 0x000fe2000c101530 */
[----:B-1----:R-:W-:Y:S01]  /*9b740*/  IMAD.WIDE R4, R10, 0x2, R20 ;  /* 0x000000020a047825 */ /* 0x002fe200078e0214 */
[----:B------:R-:W-:Y:S02]  /*9b750*/  ISETP.LT.AND P3, PT, R56, UR4, !P2 ;  /* 0x0000000438007c0c */ /* 0x000fe4000d761270 */
[----:B------:R-:W4:Y:S04]  /*9b760*/  LDL.LU R60, [R1+0x6a0] ;  /* 0x0006a000013c7983 */ /* 0x000f280000300800 */
[----:B------:R1:W-:Y:S01]  /*9b770*/  @P5 STG.E.U16 desc[UR48][R4.64], R13 ;  /* 0x0000000d04005986 */ /* 0x0003e2000c101530 */
[----:B------:R-:W-:Y:S01]  /*9b780*/  ISETP.LT.AND P5, PT, R55, UR4, !P2 ;  /* 0x0000000437007c0c */ /* 0x000fe2000d7a1270 */
[----:B0-----:R-:W-:Y:S01]  /*9b790*/  IMAD.WIDE R6, R10, 0x2, R26 ;  /* 0x000000020a067825 */ /* 0x001fe200078e021a */
[----:B------:R-:W-:-:S03]  /*9b7a0*/  PRMT R11, R35, 0x7632, R11 ;  /* 0x00007632230b7816 */ /* 0x000fc6000000000b */
[----:B-1----:R-:W-:Y:S01]  /*9b7b0*/  IMAD.WIDE R4, R10, 0x2, R22 ;  /* 0x000000020a047825 */ /* 0x002fe200078e0216 */
[----:B------:R-:W-:-:S04]  /*9b7c0*/  PRMT R13, R39, 0x7632, R13 ;  /* 0x00007632270d7816 */ /* 0x000fc8000000000d */
[----:B------:R0:W-:Y:S01]  /*9b7d0*/  @P4 STG.E.U16 desc[UR48][R4.64], R35 ;  /* 0x0000002304004986 */ /* 0x0001e2000c101530 */
[----:B------:R-:W-:Y:S01]  /*9b7e0*/  ISETP.LT.AND P4, PT, R58, UR4, !P2 ;  /* 0x000000043a007c0c */ /* 0x000fe2000d781270 */
[----:B------:R-:W-:Y:S01]  /*9b7f0*/  IMAD.WIDE R8, R10, 0x2, R44 ;  /* 0x000000020a087825 */ /* 0x000fe200078e022c */
[----:B------:R-:W-:-:S03]  /*9b800*/  ISETP.LT.AND P2, PT, R61, UR4, !P2 ;  /* 0x000000043d007c0c */ /* 0x000fc6000d741270 */
[----:B0-----:R-:W-:-:S05]  /*9b810*/  IMAD.WIDE R4, R10, 0x2, R24 ;  /* 0x000000020a047825 */ /* 0x001fca00078e0218 */
[----:B------:R0:W-:Y:S04]  /*9b820*/  @P5 STG.E.U16 desc[UR48][R4.64], R11 ;  /* 0x0000000b04005986 */ /* 0x0001e8000c101530 */
[----:B------:R1:W-:Y:S04]  /*9b830*/  @P1 STG.E.U16 desc[UR48][R6.64], R39 ;  /* 0x0000002706001986 */ /* 0x0003e8000c101530 */
[----:B------:R1:W-:Y:S01]  /*9b840*/  @P3 STG.E.U16 desc[UR48][R8.64], R13 ;  /* 0x0000000d08003986 */ /* 0x0003e2000c101530 */
[----:B------:R-:W-:Y:S01]  /*9b850*/  ISETP.LT.AND P3, PT, R59, UR4, !P0 ;  /* 0x000000043b007c0c */ /* 0x000fe2000c761270 */
[----:B0-----:R-:W-:-:S04]  /*9b860*/  IMAD.WIDE R4, R10, 0x2, R48 ;  /* 0x000000020a047825 */ /* 0x001fc800078e0230 */
[----:B-1----:R-:W-:Y:S01]  /*9b870*/  IMAD.WIDE R6, R10, 0x2, R46 ;  /* 0x000000020a067825 */ /* 0x002fe200078e022e */
[----:B------:R-:W-:-:S03]  /*9b880*/  PRMT R8, R43, 0x7632, R8 ;  /* 0x000076322b087816 */ /* 0x000fc60000000008 */
[----:B------:R-:W-:Y:S01]  /*9b890*/  VIADD R10, R10, UR5 ;  /* 0x000000050a0a7c36 */ /* 0x000fe20008000000 */
[----:B------:R0:W-:Y:S01]  /*9b8a0*/  @P4 STG.E.U16 desc[UR48][R6.64], R43 ;  /* 0x0000002b06004986 */ /* 0x0001e2000c101530 */
[----:B------:R-:W-:Y:S02]  /*9b8b0*/  ISETP.LT.AND P1, PT, R50, UR4, !P0 ;  /* 0x0000000432007c0c */ /* 0x000fe4000c721270 */
[----:B------:R-:W-:Y:S01]  /*9b8c0*/  ISETP.GE.AND P6, PT, R12, UR7, PT ;  /* 0x000000070c007c0c */ /* 0x000fe2000bfc6270 */
[----:B------:R1:W-:Y:S01]  /*9b8d0*/  @P2 STG.E.U16 desc[UR48][R4.64], R8 ;  /* 0x0000000804002986 */ /* 0x0003e2000c101530 */
[----:B------:R-:W-:Y:S01]  /*9b8e0*/  ISETP.LT.AND P2, PT, R54, UR4, !P0 ;  /* 0x0000000436007c0c */ /* 0x000fe2000c741270 */
[----:B------:R-:W-:Y:S01]  /*9b8f0*/  VIADD R29, R0, 0x78 ;  /* 0x00000078001d7836 */ /* 0x000fe20000000000 */
[----:B------:R-:W2:Y:S01]  /*9b900*/  LDCU UR5, c[0x0][0x3b8] ;  /* 0x00007700ff0577ac */ /* 0x000ea20008000800 */
[C---:B0-----:R-:W-:Y:S01]  /*9b910*/  IMAD.WIDE R6, R10.reuse, 0x2, R20 ;  /* 0x000000020a067825 */ /* 0x041fe200078e0214 */
[----:B------:R-:W0:Y:S03]  /*9b920*/  LDCU UR7, c[0x0][0x3b8] ;  /* 0x00007700ff0777ac */ /* 0x000e260008000800 */
[----:B-1----:R-:W-:-:S04]  /*9b930*/  IMAD.WIDE R4, R10, 0x2, R2 ;  /* 0x000000020a047825 */ /* 0x002fc800078e0202 */
[----:B------:R-:W-:-:S05]  /*9b940*/  VIADD R8, R0, 0x73 ;  /* 0x0000007300087836 */ /* 0x000fca0000000000 */
[----:B------:R-:W-:Y:S02]  /*9b950*/  ISETP.GE.AND P4, PT, R8, UR11, PT ;  /* 0x0000000b08007c0c */ /* 0x000fe4000bf86270 */
[----:B--2---:R-:W-:Y:S01]  /*9b960*/  PRMT R9, R52, 0x7632, R9 ;  /* 0x0000763234097816 */ /* 0x004fe20000000009 */
[----:B------:R1:W-:Y:S04]  /*9b970*/  @P3 STG.E.U16 desc[UR48][R4.64], R52 ;  /* 0x0000003404003986 */ /* 0x0003e8000c101530 */
[----:B-1----:R-:W2:Y:S01]  /*9b980*/  LDL.LU R52, [R1+0x690] ;  /* 0x0006900001347983 */ /* 0x002ea20000300800 */
[----:B------:R-:W-:-:S03]  /*9b990*/  IMAD.WIDE R4, R10, 0x2, R22 ;  /* 0x000000020a047825 */ /* 0x000fc600078e0216 */
[----:B------:R-:W-:Y:S01]  /*9b9a0*/  @P1 STG.E.U16 desc[UR48][R6.64], R9 ;  /* 0x0000000906001986 */ /* 0x000fe2000c101530 */
[----:B---3--:R-:W-:-:S03]  /*9b9b0*/  PRMT R8, R57, 0x7632, R8 ;  /* 0x0000763239087816 */ /* 0x008fc60000000008 */
[----:B------:R1:W-:Y:S04]  /*9b9c0*/  @P2 STG.E.U16 desc[UR48][R4.64], R57 ;  /* 0x0000003904002986 */ /* 0x0003e8000c101530 */
[----:B-1----:R-:W3:Y:S01]  /*9b9d0*/  LDL.LU R57, [R1+0x6b0] ;  /* 0x0006b00001397983 */ /* 0x002ee20000300800 */
[----:B------:R-:W-:Y:S02]  /*9b9e0*/  ISETP.LT.AND P3, PT, R55, UR4, !P0 ;  /* 0x0000000437007c0c */ /* 0x000fe4000c761270 */
[----:B------:R-:W-:Y:S01]  /*9b9f0*/  ISETP.LT.AND P1, PT, R53, UR4, !P0 ;  /* 0x0000000435007c0c */ /* 0x000fe2000c721270 */
[----:B------:R-:W-:Y:S01]  /*9ba00*/  IMAD.WIDE R6, R10, 0x2, R24 ;  /* 0x000000020a067825 */ /* 0x000fe200078e0218 */
[----:B------:R-:W-:-:S03]  /*9ba10*/  ISETP.LT.AND P2, PT, R56, UR4, !P0 ;  /* 0x0000000438007c0c */ /* 0x000fc6000c741270 */
[----:B------:R-:W-:-:S06]  /*9ba20*/  VIADD R4, R0, 0x74 ;  /* 0x0000007400047836 */ /* 0x000fcc0000000000 */
[----:B------:R1:W-:Y:S01]  /*9ba30*/  @P3 STG.E.U16 desc[UR48][R6.64], R8 ;  /* 0x0000000806003986 */ /* 0x0003e2000c101530 */
[----:B------:R-:W-:Y:S01]  /*9ba40*/  ISETP.GE.AND P3, PT, R4, UR11, PT ;  /* 0x0000000b04007c0c */ /* 0x000fe2000bf66270 */
[----:B------:R-:W-:-:S04]  /*9ba50*/  IMAD.WIDE R4, R10, 0x2, R44 ;  /* 0x000000020a047825 */ /* 0x000fc800078e022c */
[----:B-1----:R-:W-:-:S04]  /*9ba60*/  IMAD.WIDE R6, R10, 0x2, R26 ;  /* 0x000000020a067825 */ /* 0x002fc800078e021a */
[----:B------:R-:W-:Y:S01]  /*9ba70*/  VIADD R37, R10, UR6 ;  /* 0x000000060a257c36 */ /* 0x000fe20008000000 */
[----:B------:R-:W1:Y:S01]  /*9ba80*/  LDCU UR6, c[0x0][0x3b8] ;  /* 0x00007700ff0677ac */ /* 0x000e620008000800 */
[C---:B------:R-:W-:Y:S02]  /*9ba90*/  VIADD R12, R0.reuse, 0x72 ;  /* 0x00000072000c7836 */ /* 0x040fe40000000000 */
[C---:B------:R-:W-:Y:S02]  /*9baa0*/  VIADD R42, R0.reuse, 0x79 ;  /* 0x00000079002a7836 */ /* 0x040fe40000000000 */
[C---:B------:R-:W-:Y:S02]  /*9bab0*/  VIADD R43, R0.reuse, 0x7a ;  /* 0x0000007a002b7836 */ /* 0x040fe40000000000 */
[C---:B------:R-:W-:Y:S02]  /*9bac0*/  VIADD R30, R0.reuse, 0x7b ;  /* 0x0000007b001e7836 */ /* 0x040fe40000000000 */
[----:B------:R-:W-:-:S02]  /*9bad0*/  VIADD R31, R0, 0x7c ;  /* 0x0000007c001f7836 */ /* 0x000fc40000000000 */
[C---:B------:R-:W-:Y:S02]  /*9bae0*/  VIADD R35, R0.reuse, 0x7d ;  /* 0x0000007d00237836 */ /* 0x040fe40000000000 */
[C---:B------:R-:W-:Y:S02]  /*9baf0*/  VIADD R40, R0.reuse, 0x7e ;  /* 0x0000007e00287836 */ /* 0x040fe40000000000 */
[----:B------:R-:W-:Y:S01]  /*9bb00*/  VIADD R41, R0, 0x7f ;  /* 0x0000007f00297836 */ /* 0x000fe20000000000 */
[----:B----4-:R-:W-:Y:S01]  /*9bb10*/  PRMT R8, R60, 0x7632, R8 ;  /* 0x000076323c087816 */ /* 0x010fe20000000008 */
[----:B------:R4:W-:Y:S01]  /*9bb20*/  @P1 STG.E.U16 desc[UR48][R6.64], R60 ;  /* 0x0000003c06001986 */ /* 0x0009e2000c101530 */
[----:B------:R-:W-:-:S03]  /*9bb30*/  ISETP.LT.AND P1, PT, R58, UR4, !P0 ;  /* 0x000000043a007c0c */ /* 0x000fc6000c721270 */
[----:B------:R0:W-:Y:S01]  /*9bb40*/  @P2 STG.E.U16 desc[UR48][R4.64], R8 ;  /* 0x0000000804002986 */ /* 0x0001e2000c101530 */
[----:B------:R-:W-:Y:S02]  /*9bb50*/  ISETP.LT.AND P2, PT, R61, UR4, !P0 ;  /* 0x000000043d007c0c */ /* 0x000fe4000c741270 */
[----:B------:R-:W-:Y:S01]  /*9bb60*/  ISETP.LT.AND P0, PT, R59, UR4, !P6 ;  /* 0x000000043b007c0c */ /* 0x000fe2000f701270 */
[C---:B----4-:R-:W-:Y:S01]  /*9bb70*/  IMAD.WIDE R6, R10.reuse, 0x2, R48 ;  /* 0x000000020a067825 */ /* 0x050fe200078e0230 */
[----:B------:R-:W4:Y:S03]  /*9bb80*/  LDL.LU R60, [R1+0x6d0] ;  /* 0x0006d000013c7983 */ /* 0x000f260000300800 */
[----:B0-----:R-:W-:Y:S01]  /*9bb90*/  IMAD.WIDE R4, R10, 0x2, R46 ;  /* 0x000000020a047825 */ /* 0x001fe200078e022e */
[----:B--2---:R-:W-:-:S04]  /*9bba0*/  PRMT R8, R52, 0x7632, R8 ;  /* 0x0000763234087816 */ /* 0x004fc80000000008 */
[----:B------:R0:W-:Y:S04]  /*9bbb0*/  @P1 STG.E.U16 desc[UR48][R4.64], R52 ;  /* 0x0000003404001986 */ /* 0x0001e8000c101530 */
[----:B------:R2:W-:Y:S01]  /*9bbc0*/  @P2 STG.E.U16 desc[UR48][R6.64], R8 ;  /* 0x0000000806002986 */ /* 0x0005e2000c101530 */
[----:B------:R-:W-:Y:S01]  /*9bbd0*/  ISETP.LT.AND P2, PT, R50, UR4, !P6 ;  /* 0x0000000432007c0c */ /* 0x000fe2000f741270 */
[----:B0-----:R-:W-:-:S05]  /*9bbe0*/  IMAD.WIDE R4, R37, 0x2, R2 ;  /* 0x0000000225047825 */ /* 0x001fca00078e0202 */
[----:B---3--:R0:W-:Y:S01]  /*9bbf0*/  @P0 STG.E.U16 desc[UR48][R4.64], R57 ;  /* 0x0000003904000986 */ /* 0x0081e2000c101530 */
[----:B--2---:R-:W-:Y:S01]  /*9bc00*/  PRMT R6, R57, 0x7632, R6 ;  /* 0x0000763239067816 */ /* 0x004fe20000000006 */
[C---:B------:R-:W-:Y:S02]  /*9bc10*/  VIADD R7, R0.reuse, 0x75 ;  /* 0x0000007500077836 */ /* 0x040fe40000000000 */
[----:B------:R-:W-:Y:S02]  /*9bc20*/  VIADD R8, R0, 0x76 ;  /* 0x0000007600087836 */ /* 0x000fe40000000000 */
[----:B0-----:R-:W-:-:S05]  /*9bc30*/  IMAD.WIDE R4, R37, 0x2, R20 ;  /* 0x0000000225047825 */ /* 0x001fca00078e0214 */
[----:B------:R0:W-:Y:S02]  /*9bc40*/  @P2 STG.E.U16 desc[UR48][R4.64], R6 ;  /* 0x0000000604002986 */ /* 0x0001e4000c101530 */
[----:B0-----:R-:W-:Y:S02]  /*9bc50*/  VIADD R4, R0, 0x77 ;  /* 0x0000007700047836 */ /* 0x001fe40000000000 */
[----:B------:R-:W2:Y:S01]  /*9bc60*/  LDL.LU R0, [R1+0x30bc] ;  /* 0x0030bc0001007983 */ /* 0x000ea20000300800 */
[----:B------:R-:W-:Y:S01]  /*9bc70*/  VIADD R19, R37, UR5 ;  /* 0x0000000525137c36 */ /* 0x000fe20008000000 */
[----:B------:R-:W0:Y:S03]  /*9bc80*/  LDCU UR5, c[0x0][0x3b8] ;  /* 0x00007700ff0577ac */ /* 0x000e260008000800 */
[----:B------:R-:W-:Y:S01]  /*9bc90*/  VIADD R18, R19, UR7 ;  /* 0x0000000713127c36 */ /* 0x000fe20008000000 */
[----:B------:R-:W3:Y:S03]  /*9bca0*/  LDCU UR7, c[0x0][0x3b8] ;  /* 0x00007700ff0777ac */ /* 0x000ee60008000800 */
[----:B------:R-:W-:Y:S01]  /*9bcb0*/  VIADD R17, R18, UR8 ;  /* 0x0000000812117c36 */ /* 0x000fe20008000000 */
[----:B------:R-:W3:Y:S03]  /*9bcc0*/  LDCU UR8, c[0x0][0x3b8] ;  /* 0x00007700ff0877ac */ /* 0x000ee60008000800 */
[----:B------:R-:W-:Y:S01]  /*9bcd0*/  VIADD R14, R17, UR9 ;  /* 0x00000009110e7c36 */ /* 0x000fe20008000000 */
[----:B------:R-:W4:Y:S03]  /*9bce0*/  LDCU UR9, c[0x0][0x3b8] ;  /* 0x00007700ff0977ac */ /* 0x000f260008000800 */
[----:B------:R-:W-:Y:S01]  /*9bcf0*/  VIADD R13, R14, UR10 ;  /* 0x0000000a0e0d7c36 */ /* 0x000fe20008000000 */
[----:B------:R-:W-:Y:S01]  /*9bd00*/  ISETP.GE.AND P5, PT, R12, UR11, PT ;  /* 0x0000000b0c007c0c */ /* 0x000fe2000bfa6270 */
[----:B------:R-:W4:Y:S02]  /*9bd10*/  LDCU UR10, c[0x0][0x3b8] ;  /* 0x00007700ff0a77ac */ /* 0x000f240008000800 */
[----:B-1----:R-:W-:Y:S01]  /*9bd20*/  VIADD R12, R13, UR6 ;  /* 0x000000060d0c7c36 */ /* 0x002fe20008000000 */
[----:B------:R-:W-:Y:S01]  /*9bd30*/  ISETP.LT.AND P1, PT, R54, UR4, !P6 ;  /* 0x0000000436007c0c */ /* 0x000fe2000f721270 */
[----:B------:R-:W1:Y:S02]  /*9bd40*/  LDCU UR6, c[0x0][0x3b8] ;  /* 0x00007700ff0677ac */ /* 0x000e640008000800 */
[----:B0-----:R-:W-:Y:S01]  /*9bd50*/  VIADD R11, R12, UR5 ;  /* 0x000000050c0b7c36 */ /* 0x001fe20008000000 */
[----:B------:R-:W0:Y:S03]  /*9bd60*/  LDCU UR5, c[0x0][0x3b8] ;  /* 0x00007700ff0577ac */ /* 0x000e260008000800 */
[----:B---3--:R-:W-:Y:S01]  /*9bd70*/  VIADD R5, R11, UR7 ;  /* 0x000000070b057c36 */ /* 0x008fe20008000000 */
[----:B------:R-:W-:Y:S01]  /*9bd80*/  ISETP.GE.AND P0, PT, R7, UR11, PT ;  /* 0x0000000b07007c0c */ /* 0x000fe2000bf06270 */
[----:B------:R-:W-:Y:S01]  /*9bd90*/  IMAD.WIDE R6, R37, 0x2, R22 ;  /* 0x0000000225067825 */ /* 0x000fe200078e0216 */
[----:B------:R-:W3:Y:S03]  /*9bda0*/  LDCU UR7, c[0x0][0x3b8] ;  /* 0x00007700ff0777ac */ /* 0x000ee60008000800 */
[----:B------:R-:W-:Y:S01]  /*9bdb0*/  VIADD R9, R5, UR8 ;  /* 0x0000000805097c36 */ /* 0x000fe20008000000 */
[----:B------:R-:W-:-:S03]  /*9bdc0*/  ISETP.GE.AND P2, PT, R8, UR11, PT ;  /* 0x0000000b08007c0c */ /* 0x000fc6000bf46270 */
[----:B----4-:R-:W-:Y:S01]  /*9bdd0*/  VIADD R8, R9, UR9 ;  /* 0x0000000909087c36 */ /* 0x010fe20008000000 */
[----:B------:R-:W-:Y:S02]  /*9bde0*/  P2R R16, PR, RZ, 0x4 ;  /* 0x00000004ff107803 */ /* 0x000fe40000000000 */
[----:B------:R-:W-:Y:S02]  /*9bdf0*/  ISETP.GE.AND P2, PT, R29, UR11, PT ;  /* 0x0000000b1d007c0c */ /* 0x000fe4000bf46270 */
[----:B------:R-:W-:Y:S02]  /*9be00*/  P2R R28, PR, RZ, 0x8 ;  /* 0x00000008ff1c7803 */ /* 0x000fe40000000000 */
[----:B------:R-:W-:Y:S02]  /*9be10*/  ISETP.GE.AND P3, PT, R42, UR11, PT ;  /* 0x0000000b2a007c0c */ /* 0x000fe4000bf66270 */
[----:B------:R-:W-:Y:S02]  /*9be20*/  P2R R29, PR, RZ, 0x4 ;  /* 0x00000004ff1d7803 */ /* 0x000fe40000000000 */
[----:B------:R-:W-:Y:S01]  /*9be30*/  ISETP.GE.AND P2, PT, R30, UR11, PT ;  /* 0x0000000b1e007c0c */ /* 0x000fe2000bf46270 */
[----:B------:R-:W-:Y:S01]  /*9be40*/  IMAD.WIDE R32, R37, 0x2, R24 ;  /* 0x0000000225207825 */ /* 0x000fe200078e0218 */
[----:B------:R-:W-:-:S02]  /*9be50*/  P2R R38, PR, RZ, 0x40 ;  /* 0x00000040ff267803 */ /* 0x000fc40000000000 */
[----:B------:R-:W-:Y:S02]  /*9be60*/  P2R R34, PR, RZ, 0x20 ;  /* 0x00000020ff227803 */ /* 0x000fe40000000000 */
[----:B------:R-:W-:Y:S02]  /*9be70*/  P2R R36, PR, RZ, 0x10 ;  /* 0x00000010ff247803 */ /* 0x000fe40000000000 */
[----:B------:R-:W-:Y:S02]  /*9be80*/  P2R R30, PR, RZ, 0x8 ;  /* 0x00000008ff1e7803 */ /* 0x000fe40000000000 */
[----:B------:R-:W-:Y:S02]  /*9be90*/  ISETP.GE.AND P3, PT, R31, UR11, PT ;  /* 0x0000000b1f007c0c */ /* 0x000fe4000bf66270 */
[----:B------:R-:W-:Y:S02]  /*9bea0*/  ISETP.GE.AND P4, PT, R35, UR11, PT ;  /* 0x0000000b23007c0c */ /* 0x000fe4000bf86270 */
[----:B------:R-:W-:-:S02]  /*9beb0*/  ISETP.GE.AND P5, PT, R40, UR11, PT ;  /* 0x0000000b28007c0c */ /* 0x000fc4000bfa6270 */
[----:B------:R-:W-:Y:S01]  /*9bec0*/  ISETP.GE.AND P6, PT, R41, UR11, PT ;  /* 0x0000000b29007c0c */ /* 0x000fe2000bfc6270 */
[----:B------:R4:W-:Y:S01]  /*9bed0*/  @P1 STG.E.U16 desc[UR48][R6.64], R60 ;  /* 0x0000003c06001986 */ /* 0x0009e2000c101530 */
[----:B------:R-:W-:Y:S01]  /*9bee0*/  ISETP.GE.AND P1, PT, R4, UR11, PT ;  /* 0x0000000b04007c0c */ /* 0x000fe2000bf26270 */
[----:B----4-:R-:W-:-:S04]  /*9bef0*/  VIADD R7, R8, UR10 ;  /* 0x0000000a08077c36 */ /* 0x010fc80008000000 */
[----:B0-----:R-:W-:Y:S01]  /*9bf00*/  VIADD R6, R7, UR5 ;  /* 0x0000000507067c36 */ /* 0x001fe20008000000 */
[----:B------:R-:W-:-:S03]  /*9bf10*/  P2R R15, PR, RZ, 0x2 ;  /* 0x00000002ff0f7803 */ /* 0x000fc60000000000 */
[----:B-1----:R-:W-:Y:S01]  /*9bf20*/  VIADD R4, R6, UR6 ;  /* 0x0000000606047c36 */ /* 0x002fe20008000000 */
[----:B------:R-:W-:Y:S02]  /*9bf30*/  PRMT R39, R60, 0x7632, R39 ;  /* 0x000076323c277816 */ /* 0x000fe40000000027 */
[----:B------:R-:W-:Y:S01]  /*9bf40*/  ISETP.GE.AND P1, PT, R43, UR11, PT ;  /* 0x0000000b2b007c0c */ /* 0x000fe2000bf26270 */
[----:B---3--:R-:W-:Y:S01]  /*9bf50*/  VIADD R10, R4, UR7 ;  /* 0x00000007040a7c36 */ /* 0x008fe20008000000 */
[----:B------:R-:W3:Y:S04]  /*9bf60*/  LDL.LU R60, [R1+0x6f0] ;  /* 0x0006f000013c7983 */ /* 0x000ee80000300800 */
[----:B------:R-:W4:Y:S04]  /*9bf70*/  LDL.LU R51, [R1+0x6e0] ;  /* 0x0006e00001337983 */ /* 0x000f280000300800 */
[----:B------:R-:W2:Y:S04]  /*9bf80*/  LDL.LU R52, [R1+0x674] ;  /* 0x0006740001347983 */ /* 0x000ea80000300800 */
[----:B------:R-:W2:Y:S01]  /*9bf90*/  LDL.LU R57, [R1+0x684] ;  /* 0x0006840001397983 */ /* 0x000ea20000300800 */
[----:B------:R-:W-:-:S02]  /*9bfa0*/  P2R R31, PR, RZ, 0x10 ;  /* 0x00000010ff1f7803 */ /* 0x000fc40000000000 */
[----:B------:R-:W-:Y:S02]  /*9bfb0*/  ISETP.NE.AND P4, PT, R34, RZ, PT ;  /* 0x000000ff2200720c */ /* 0x000fe40003f85270 */
[----:B------:R-:W-:Y:S02]  /*9bfc0*/  P2R R34, PR, RZ, 0x20 ;  /* 0x00000020ff227803 */ /* 0x000fe40000000000 */
[----:B------:R-:W-:Y:S02]  /*9bfd0*/  ISETP.NE.AND P5, PT, R38, RZ, PT ;  /* 0x000000ff2600720c */ /* 0x000fe40003fa5270 */
[----:B------:R-:W-:Y:S02]  /*9bfe0*/  P2R R35, PR, RZ, 0x40 ;  /* 0x00000040ff237803 */ /* 0x000fe40000000000 */
[----:B------:R-:W-:-:S13]  /*9bff0*/  ISETP.LT.AND P6, PT, R55, UR4, !P5 ;  /* 0x0000000437007c0c */ /* 0x000fda000efc1270 */
[----:B------:R0:W-:Y:S01]  /*9c000*/  @P6 STG.E.U16 desc[UR48][R32.64], R39 ;  /* 0x0000002720006986 */ /* 0x0001e2000c101530 */
[----:B------:R-:W-:Y:S01]  /*9c010*/  ISETP.LT.AND P6, PT, R53, UR4, !P5 ;  /* 0x0000000435007c0c */ /* 0x000fe2000efc1270 */
[----:B0-----:R-:W-:-:S12]  /*9c020*/  IMAD.WIDE R32, R37, 0x2, R26 ;  /* 0x0000000225207825 */ /* 0x001fd800078e021a */
[----:B---3--:R0:W-:Y:S01]  /*9c030*/  @P6 STG.E.U16 desc[UR48][R32.64], R60 ;  /* 0x0000003c20006986 */ /* 0x0081e2000c101530 */
[----:B------:R-:W-:-:S03]  /*9c040*/  PRMT R38, R60, 0x7632, R38 ;  /* 0x000076323c267816 */ /* 0x000fc60000000026 */
[----:B0-----:R-:W3:Y:S01]  /*9c050*/  LDL.LU R60, [R1+0x6a4] ;  /* 0x0006a400013c7983 */ /* 0x001ee20000300800 */
[----:B------:R-:W-:Y:S01]  /*9c060*/  ISETP.LT.AND P6, PT, R56, UR4, !P5 ;  /* 0x0000000438007c0c */ /* 0x000fe2000efc1270 */
[----:B------:R-:W-:Y:S02]  /*9c070*/  IMAD.WIDE R32, R37, 0x2, R44 ;  /* 0x0000000225207825 */ /* 0x000fe400078e022c */
[----:B------:R-:W3:Y:S10]  /*9c080*/  LDL.LU R42, [R1+0x694] ;  /* 0x00069400012a7983 */ /* 0x000ef40000300800 */
[----:B------:R0:W-:Y:S01]  /*9c090*/  @P6 STG.E.U16 desc[UR48][R32.64], R38 ;  /* 0x0000002620006986 */ /* 0x0001e2000c101530 */
[----:B------:R-:W-:-:S02]  /*9c0a0*/  ISETP.LT.AND P6, PT, R58, UR4, !P5 ;  /* 0x000000043a007c0c */ /* 0x000fc4000efc1270 */
[----:B------:R-:W-:Y:S01]  /*9c0b0*/  ISETP.LT.AND P5, PT, R61, UR4, !P5 ;  /* 0x000000043d007c0c */ /* 0x000fe2000efa1270 */
[----:B0-----:R-:W-:Y:S01]  /*9c0c0*/  IMAD.WIDE R32, R37, 0x2, R46 ;  /* 0x0000000225207825 */ /* 0x001fe200078e022e */
[----:B----4-:R-:W-:-:S09]  /*9c0d0*/  PRMT R38, R51, 0x7632, R38 ;  /* 0x0000763233267816 */ /* 0x010fd20000000026 */
[----:B------:R0:W-:Y:S04]  /*9c0e0*/  @P6 STG.E.U16 desc[UR48][R32.64], R51 ;  /* 0x0000003320006986 */ /* 0x0001e8000c101530 */
[----:B0-----:R-:W4:Y:S01]  /*9c0f0*/  LDL.LU R51, [R1+0x6b4] ;  /* 0x0006b40001337983 */ /* 0x001f220000300800 */
[----:B------:R-:W-:-:S05]  /*9c100*/  IMAD.WIDE R32, R37, 0x2, R48 ;  /* 0x0000000225207825 */ /* 0x000fca00078e0230 */
[----:B------:R0:W-:Y:S01]  /*9c110*/  @P5 STG.E.U16 desc[UR48][R32.64], R38 ;  /* 0x0000002620005986 */ /* 0x0001e2000c101530 */
[----:B------:R-:W-:Y:S02]  /*9c120*/  ISETP.LT.AND P5, PT, R59, UR4, !P4 ;  /* 0x000000043b007c0c */ /* 0x000fe4000e7a1270 */
[----:B------:R-:W-:Y:S02]  /*9c130*/  ISETP.NE.AND P6, PT, R36, RZ, PT ;  /* 0x000000ff2400720c */ /* 0x000fe40003fc5270 */
[----:B--2---:R-:W-:Y:S01]  /*9c140*/  PRMT R36, R52, 0x7632, R36 ;  /* 0x0000763234247816 */ /* 0x004fe20000000024 */
[----:B0-----:R-:W-:-:S08]  /*9c150*/  IMAD.WIDE R32, R19, 0x2, R2 ;  /* 0x0000000213207825 */ /* 0x001fd000078e0202 */
[----:B------:R0:W-:Y:S04]  /*9c160*/  @P5 STG.E.U16 desc[UR48][R32.64], R52 ;  /* 0x0000003420005986 */ /* 0x0001e8000c101530 */
[----:B0-----:R-:W2:Y:S01]  /*9c170*/  LDL.LU R52, [R1+0x6d4] ;  /* 0x0006d40001347983 */ /* 0x001ea20000300800 */
[----:B------:R-:W-:Y:S01]  /*9c180*/  ISETP.LT.AND P5, PT, R50, UR4, !P4 ;  /* 0x0000000432007c0c */ /* 0x000fe2000e7a1270 */
[----:B------:R-:W-:-:S12]  /*9c190*/  IMAD.WIDE R32, R19, 0x2, R20 ;  /* 0x0000000213207825 */ /* 0x000fd800078e0214 */
[----:B------:R0:W-:Y:S01]  /*9c1a0*/  @P5 STG.E.U16 desc[UR48][R32.64], R36 ;  /* 0x0000002420005986 */ /* 0x0001e2000c101530 */
[----:B------:R-:W-:Y:S01]  /*9c1b0*/  ISETP.LT.AND P5, PT, R54, UR4, !P4 ;  /* 0x0000000436007c0c */ /* 0x000fe2000e7a1270 */
[----:B0-----:R-:W-:Y:S01]  /*9c1c0*/  IMAD.WIDE R32, R19, 0x2, R22 ;  /* 0x0000000213207825 */ /* 0x001fe200078e0216 */
[----:B------:R-:W-:-:S11]  /*9c1d0*/  PRMT R36, R57, 0x7632, R36 ;  /* 0x0000763239247816 */ /* 0x000fd60000000024 */
[----:B------:R0:W-:Y:S04]  /*9c1e0*/  @P5 STG.E.U16 desc[UR48][R32.64], R57 ;  /* 0x0000003920005986 */ /* 0x0001e8000c101530 */
[----:B0-----:R-:W2:Y:S01]  /*9c1f0*/  LDL.LU R57, [R1+0x6f4] ;  /* 0x0006f40001397983 */ /* 0x001ea20000300800 */
[----:B------:R-:W-:Y:S01]  /*9c200*/  ISETP.LT.AND P5, PT, R55, UR4, !P4 ;  /* 0x0000000437007c0c */ /* 0x000fe2000e7a1270 */
[----:B------:R-:W-:-:S12]  /*9c210*/  IMAD.WIDE R32, R19, 0x2, R24 ;  /* 0x0000000213207825 */ /* 0x000fd800078e0218 */
[----:B------:R0:W-:Y:S01]  /*9c220*/  @P5 STG.E.U16 desc[UR48][R32.64], R36 ;  /* 0x0000002420005986 */ /* 0x0001e2000c101530 */
[----:B------:R-:W-:Y:S01]  /*9c230*/  ISETP.LT.AND P5, PT, R53, UR4, !P4 ;  /* 0x0000000435007c0c */ /* 0x000fe2000e7a1270 */
[----:B0-----:R-:W-:-:S12]  /*9c240*/  IMAD.WIDE R32, R19, 0x2, R26 ;  /* 0x0000000213207825 */ /* 0x001fd800078e021a */
[----:B---3--:R0:W-:Y:S01]  /*9c250*/  @P5 STG.E.U16 desc[UR48][R32.64], R60 ;  /* 0x0000003c20005986 */ /* 0x0081e2000c101530 */
[----:B------:R-:W-:-:S03]  /*9c260*/  PRMT R36, R60, 0x7632, R36 ;  /* 0x000076323c247816 */ /* 0x000fc60000000024 */
[----:B0-----:R-:W3:Y:S01]  /*9c270*/  LDL.LU R60, [R1+0x6e4] ;  /* 0x0006e400013c7983 */ /* 0x001ee20000300800 */
[----:B------:R-:W-:Y:S01]  /*9c280*/  ISETP.LT.AND P5, PT, R56, UR4, !P4 ;  /* 0x0000000438007c0c */ /* 0x000fe2000e7a1270 */
[----:B------:R-:W-:-:S12]  /*9c290*/  IMAD.WIDE R32, R19, 0x2, R44 ;  /* 0x0000000213207825 */ /* 0x000fd800078e022c */
[----:B------:R0:W-:Y:S01]  /*9c2a0*/  @P5 STG.E.U16 desc[UR48][R32.64], R36 ;  /* 0x0000002420005986 */ /* 0x0001e2000c101530 */
[----:B------:R-:W-:Y:S02]  /*9c2b0*/  ISETP.LT.AND P5, PT, R58, UR4, !P4 ;  /* 0x000000043a007c0c */ /* 0x000fe4000e7a1270 */
[----:B------:R-:W-:Y:S01]  /*9c2c0*/  ISETP.LT.AND P4, PT, R61, UR4, !P4 ;  /* 0x000000043d007c0c */ /* 0x000fe2000e781270 */
[----:B0-----:R-:W-:-:S10]  /*9c2d0*/  IMAD.WIDE R32, R19, 0x2, R46 ;  /* 0x0000000213207825 */ /* 0x001fd400078e022e */
[----:B------:R0:W-:Y:S01]  /*9c2e0*/  @P5 STG.E.U16 desc[UR48][R32.64], R42 ;  /* 0x0000002a20005986 */ /* 0x0001e2000c101530 */
[----:B------:R-:W-:Y:S02]  /*9c2f0*/  ISETP.NE.AND P5, PT, R28, RZ, PT ;  /* 0x000000ff1c00720c */ /* 0x000fe40003fa5270 */
[----:B------:R-:W-:Y:S01]  /*9c300*/  PRMT R28, R42, 0x7632, R28 ;  /* 0x000076322a1c7816 */ /* 0x000fe2000000001c */
[----:B0-----:R-:W-:-:S05]  /*9c310*/  IMAD.WIDE R32, R19, 0x2, R48 ;  /* 0x0000000213207825 */ /* 0x001fca00078e0230 */
[----:B------:R0:W-:Y:S01]  /*9c320*/  @P4 STG.E.U16 desc[UR48][R32.64], R28 ;  /* 0x0000001c20004986 */ /* 0x0001e2000c101530 */
[----:B------:R-:W-:Y:S02]  /*9c330*/  ISETP.LT.AND P4, PT, R59, UR4, !P6 ;  /* 0x000000043b007c0c */ /* 0x000fe4000f781270 */
[----:B----4-:R-:W-:Y:S01]  /*9c340*/  PRMT R19, R51, 0x7632, R19 ;  /* 0x0000763233137816 */ /* 0x010fe20000000013 */
[----:B0-----:R-:W-:-:S10]  /*9c350*/  IMAD.WIDE R32, R18, 0x2, R2 ;  /* 0x0000000212207825 */ /* 0x001fd400078e0202 */
[----:B------:R0:W-:Y:S01]  /*9c360*/  @P4 STG.E.U16 desc[UR48][R32.64], R51 ;  /* 0x0000003320004986 */ /* 0x0001e2000c101530 */
[----:B------:R-:W-:-:S03]  /*9c370*/  ISETP.LT.AND P4, PT, R50, UR4, !P6 ;  /* 0x0000000432007c0c */ /* 0x000fc6000f781270 */
[----:B0-----:R-:W4:Y:S01]  /*9c380*/  LDL.LU R51, [R1+0x678] ;  /* 0x0006780001337983 */ /* 0x001f220000300800 */
[----:B------:R-:W-:-:S09]  /*9c390*/  IMAD.WIDE R32, R18, 0x2, R20 ;  /* 0x0000000212207825 */ /* 0x000fd200078e0214 */
[----:B------:R0:W-:Y:S01]  /*9c3a0*/  @P4 STG.E.U16 desc[UR48][R32.64], R19 ;  /* 0x0000001320004986 */ /* 0x0001e2000c101530 */
[----:B------:R-:W-:Y:S01]  /*9c3b0*/  ISETP.LT.AND P4, PT, R54, UR4, !P6 ;  /* 0x0000000436007c0c */ /* 0x000fe2000f781270 */
[----:B0-----:R-:W-:Y:S01]  /*9c3c0*/  IMAD.WIDE R32, R18, 0x2, R22 ;  /* 0x0000000212207825 */ /* 0x001fe200078e0216 */
[----:B--2---:R-:W-:-:S11]  /*9c3d0*/  PRMT R19, R52, 0x7632, R19 ;  /* 0x0000763234137816 */ /* 0x004fd60000000013 */
[----:B------:R0:W-:Y:S04]  /*9c3e0*/  @P4 STG.E.U16 desc[UR48][R32.64], R52 ;  /* 0x0000003420004986 */ /* 0x0001e8000c101530 */
[----:B0-----:R-:W2:Y:S01]  /*9c3f0*/  LDL.LU R52, [R1+0x688] ;  /* 0x0006880001347983 */ /* 0x001ea20000300800 */
[----:B------:R-:W-:-:S03]  /*9c400*/  ISETP.LT.AND P4, PT, R55, UR4, !P6 ;  /* 0x0000000437007c0c */ /* 0x000fc6000f781270 */
[----:B------:R-:W2:Y:S01]  /*9c410*/  LDL.LU R42, [R1+0x6a8] ;  /* 0x0006a800012a7983 */ /* 0x000ea20000300800 */
[----:B------:R-:W-:-:S09]  /*9c420*/  IMAD.WIDE R32, R18, 0x2, R24 ;  /* 0x0000000212207825 */ /* 0x000fd200078e0218 */
        /* <DEDUP_REMOVED lines=17> */
[----:B------:R-:W-:Y:S01]  /*9c540*/  ISETP.LT.AND P6, PT, R59, UR4, !P5 ;  /* 0x000000043b007c0c */ /* 0x000fe2000efc1270 */
[----:B0-----:R-:W-:-:S12]  /*9c550*/  IMAD.WIDE R18, R17, 0x2, R2 ;  /* 0x0000000211127825 */ /* 0x001fd800078e0202 */
[----:B----4-:R0:W-:Y:S01]  /*9c560*/  @P6 STG.E.U16 desc[UR48][R18.64], R51 ;  /* 0x0000003312006986 */ /* 0x0101e2000c101530 */
[----:B------:R-:W-:Y:S02]  /*9c570*/  PRMT R28, R51, 0x7632, R28 ;  /* 0x00007632331c7816 */ /* 0x000fe4000000001c */
[----:B------:R-:W-:Y:S01]  /*9c580*/  ISETP.LT.AND P6, PT, R50, UR4, !P5 ;  /* 0x0000000432007c0c */ /* 0x000fe2000efc1270 */
[----:B0-----:R-:W4:Y:S01]  /*9c590*/  LDL.LU R51, [R1+0x6d8] ;  /* 0x0006d80001337983 */ /* 0x001f220000300800 */
[----:B------:R-:W-:-:S11]  /*9c5a0*/  IMAD.WIDE R18, R17, 0x2, R20 ;  /* 0x0000000211127825 */ /* 0x000fd600078e0214 */
[----:B------:R0:W-:Y:S01]  /*9c5b0*/  @P6 STG.E.U16 desc[UR48][R18.64], R28 ;  /* 0x0000001c12006986 */ /* 0x0001e2000c101530 */
[----:B------:R-:W-:Y:S01]  /*9c5c0*/  ISETP.LT.AND P6, PT, R54, UR4, !P5 ;  /* 0x0000000436007c0c */ /* 0x000fe2000efc1270 */
[----:B0-----:R-:W-:-:S12]  /*9c5d0*/  IMAD.WIDE R18, R17, 0x2, R22 ;  /* 0x0000000211127825 */ /* 0x001fd800078e0216 */
[----:B--2---:R0:W-:Y:S01]  /*9c5e0*/  @P6 STG.E.U16 desc[UR48][R18.64], R52 ;  /* 0x0000003412006986 */ /* 0x0041e2000c101530 */
[----:B------:R-:W-:Y:S02]  /*9c5f0*/  PRMT R28, R52, 0x7632, R28 ;  /* 0x00007632341c7816 */ /* 0x000fe4000000001c */
[----:B------:R-:W-:Y:S01]  /*9c600*/  ISETP.LT.AND P6, PT, R55, UR4, !P5 ;  /* 0x0000000437007c0c */ /* 0x000fe2000efc1270 */
[----:B0-----:R-:W2:Y:S01]  /*9c610*/  LDL.LU R52, [R1+0x6f8] ;  /* 0x0006f80001347983 */ /* 0x001ea20000300800 */
[----:B------:R-:W-:-:S11]  /*9c620*/  IMAD.WIDE R18, R17, 0x2, R24 ;  /* 0x0000000211127825 */ /* 0x000fd600078e0218 */
[----:B------:R0:W-:Y:S01]  /*9c630*/  @P6 STG.E.U16 desc[UR48][R18.64], R28 ;  /* 0x0000001c12006986 */ /* 0x0001e2000c101530 */
[----:B------:R-:W-:Y:S01]  /*9c640*/  ISETP.LT.AND P6, PT, R53, UR4, !P5 ;  /* 0x0000000435007c0c */ /* 0x000fe2000efc1270 */
[----:B0-----:R-:W-:-:S12]  /*9c650*/  IMAD.WIDE R18, R17, 0x2, R26 ;  /* 0x0000000211127825 */ /* 0x001fd800078e021a */
[----:B------:R0:W-:Y:S01]  /*9c660*/  @P6 STG.E.U16 desc[UR48][R18.64], R42 ;  /* 0x0000002a12006986 */ /* 0x0001e2000c101530 */
[----:B------:R-:W-:Y:S02]  /*9c670*/  ISETP.LT.AND P6, PT, R56, UR4, !P5 ;  /* 0x0000000438007c0c */ /* 0x000fe4000efc1270 */
[----:B------:R-:W-:Y:S01]  /*9c680*/  PRMT R28, R42, 0x7632, R28 ;  /* 0x000076322a1c7816 */ /* 0x000fe2000000001c */
[----:B0-----:R-:W-:-:S10]  /*9c690*/  IMAD.WIDE R18, R17, 0x2, R44 ;  /* 0x0000000211127825 */ /* 0x001fd400078e022c */
[----:B------:R0:W-:Y:S01]  /*9c6a0*/  @P6 STG.E.U16 desc[UR48][R18.64], R28 ;  /* 0x0000001c12006986 */ /* 0x0001e2000c101530 */
[----:B------:R-:W-:Y:S01]  /*9c6b0*/  ISETP.LT.AND P6, PT, R58, UR4, !P5 ;  /* 0x000000043a007c0c */ /* 0x000fe2000efc1270 */
[----:B0-----:R-:W-:Y:S01]  /*9c6c0*/  IMAD.WIDE R18, R17, 0x2, R46 ;  /* 0x0000000211127825 */ /* 0x001fe200078e022e */
[----:B------:R-:W-:-:S11]  /*9c6d0*/  PRMT R28, R57, 0x7632, R28 ;  /* 0x00007632391c7816 */ /* 0x000fd6000000001c */
[----:B------:R0:W-:Y:S04]  /*9c6e0*/  @P6 STG.E.U16 desc[UR48][R18.64], R57 ;  /* 0x0000003912006986 */ /* 0x0001e8000c101530 */
[----:B0-----:R-:W2:Y:S01]  /*9c6f0*/  LDL.LU R57, [R1+0x6e8] ;  /* 0x0006e80001397983 */ /* 0x001ea20000300800 */
[----:B------:R-:W-:Y:S01]  /*9c700*/  ISETP.LT.AND P5, PT, R61, UR4, !P5 ;  /* 0x000000043d007c0c */ /* 0x000fe2000efa1270 */
[----:B------:R-:W-:Y:S01]  /*9c710*/  IMAD.WIDE R18, R17, 0x2, R48 ;  /* 0x0000000211127825 */ /* 0x000fe200078e0230 */
[----:B------:R-:W-:-:S11]  /*9c720*/  ISETP.LT.AND P6, PT, R59, UR4, !P0 ;  /* 0x000000043b007c0c */ /* 0x000fd6000c7c1270 */
[----:B------:R0:W-:Y:S01]  /*9c730*/  @P5 STG.E.U16 desc[UR48][R18.64], R28 ;  /* 0x0000001c12005986 */ /* 0x0001e2000c101530 */
[----:B------:R-:W-:Y:S01]  /*9c740*/  ISETP.NE.AND P5, PT, R16, RZ, PT ;  /* 0x000000ff1000720c */ /* 0x000fe20003fa5270 */
[----:B------:R-:W-:-:S05]  /*9c750*/  IMAD.WIDE R16, R14, 0x2, R2 ;  /* 0x000000020e107825 */ /* 0x000fca00078e0202 */
[----:B---3--:R1:W-:Y:S01]  /*9c760*/  @P6 STG.E.U16 desc[UR48][R16.64], R60 ;  /* 0x0000003c10006986 */ /* 0x0083e2000c101530 */
[----:B0-----:R-:W-:-:S03]  /*9c770*/  PRMT R18, R60, 0x7632, R18 ;  /* 0x000076323c127816 */ /* 0x001fc60000000012 */
[----:B-1----:R-:W3:Y:S01]  /*9c780*/  LDL.LU R60, [R1+0x67c] ;  /* 0x00067c00013c7983 */ /* 0x002ee20000300800 */
        /* <DEDUP_REMOVED lines=14> */
[----:B------:R-:W-:-:S03]  /*9c870*/  PRMT R18, R52, 0x7632, R18 ;  /* 0x0000763234127816 */ /* 0x000fc60000000012 */
[----:B0-----:R-:W2:Y:S01]  /*9c880*/  LDL.LU R52, [R1+0x6ac] ;  /* 0x0006ac0001347983 */ /* 0x001ea20000300800 */
[----:B------:R-:W-:-:S03]  /*9c890*/  ISETP.LT.AND P6, PT, R56, UR4, !P0 ;  /* 0x0000000438007c0c */ /* 0x000fc6000c7c1270 */
[----:B------:R-:W2:Y:S01]  /*9c8a0*/  LDL.LU R42, [R1+0x69c] ;  /* 0x00069c00012a7983 */ /* 0x000ea20000300800 */
[----:B------:R-:W-:-:S09]  /*9c8b0*/  IMAD.WIDE R16, R14, 0x2, R44 ;  /* 0x000000020e107825 */ /* 0x000fd200078e022c */
[----:B------:R0:W-:Y:S01]  /*9c8c0*/  @P6 STG.E.U16 desc[UR48][R16.64], R18 ;  /* 0x0000001210006986 */ /* 0x0001e2000c101530 */
[----:B------:R-:W-:Y:S01]  /*9c8d0*/  ISETP.LT.AND P6, PT, R58, UR4, !P0 ;  /* 0x000000043a007c0c */ /* 0x000fe2000c7c1270 */
[----:B0-----:R-:W-:-:S12]  /*9c8e0*/  IMAD.WIDE R16, R14, 0x2, R46 ;  /* 0x000000020e107825 */ /* 0x001fd800078e022e */
[----:B------:R0:W-:Y:S02]  /*9c8f0*/  @P6 STG.E.U16 desc[UR48][R16.64], R57 ;  /* 0x0000003910006986 */ /* 0x0001e4000c101530 */
[----:B0-----:R-:W-:Y:S02]  /*9c900*/  PRMT R16, R57, 0x7632, R16 ;  /* 0x0000763239107816 */ /* 0x001fe40000000010 */
[----:B------:R-:W2:Y:S01]  /*9c910*/  LDL.LU R57, [R1+0x6bc] ;  /* 0x0006bc0001397983 */ /* 0x000ea20000300800 */
[----:B------:R-:W-:Y:S02]  /*9c920*/  ISETP.LT.AND P0, PT, R61, UR4, !P0 ;  /* 0x000000043d007c0c */ /* 0x000fe4000c701270 */
[----:B------:R-:W-:Y:S01]  /*9c930*/  ISETP.NE.AND P6, PT, R15, RZ, PT ;  /* 0x000000ff0f00720c */ /* 0x000fe20003fc5270 */
[----:B------:R-:W-:-:S10]  /*9c940*/  IMAD.WIDE R14, R14, 0x2, R48 ;  /* 0x000000020e0e7825 */ /* 0x000fd400078e0230 */
        /* <DEDUP_REMOVED lines=12> */
[----:B------:R-:W-:Y:S02]  /*9ca10*/  ISETP.LT.AND P0, PT, R55, UR4, !P5 ;  /* 0x0000000437007c0c */ /* 0x000fe4000ef01270 */
[----:B------:R-:W-:Y:S01]  /*9ca20*/  PRMT R16, R51, 0x7632, R16 ;  /* 0x0000763233107816 */ /* 0x000fe20000000010 */
[----:B0-----:R-:W-:Y:S01]  /*9ca30*/  IMAD.WIDE R14, R13, 0x2, R24 ;  /* 0x000000020d0e7825 */ /* 0x001fe200078e0218 */
[----:B------:R-:W4:Y:S09]  /*9ca40*/  LDL.LU R51, [R1+0x6fc] ;  /* 0x0006fc0001337983 */ /* 0x000f320000300800 */
[----:B------:R0:W-:Y:S01]  /*9ca50*/  @P0 STG.E.U16 desc[UR48][R14.64], R16 ;  /* 0x000000100e000986 */ /* 0x0001e2000c101530 */
[----:B------:R-:W-:Y:S01]  /*9ca60*/  ISETP.LT.AND P0, PT, R53, UR4, !P5 ;  /* 0x0000000435007c0c */ /* 0x000fe2000ef01270 */
[----:B0-----:R-:W-:-:S12]  /*9ca70*/  IMAD.WIDE R14, R13, 0x2, R26 ;  /* 0x000000020d0e7825 */ /* 0x001fd800078e021a */
[----:B--2---:R0:W-:Y:S01]  /*9ca80*/  @P0 STG.E.U16 desc[UR48][R14.64], R52 ;  /* 0x000000340e000986 */ /* 0x0041e2000c101530 */
[----:B------:R-:W-:Y:S02]  /*9ca90*/  ISETP.LT.AND P0, PT, R56, UR4, !P5 ;  /* 0x0000000438007c0c */ /* 0x000fe4000ef01270 */
[----:B------:R-:W-:Y:S01]  /*9caa0*/  PRMT R16, R52, 0x7632, R16 ;  /* 0x0000763234107816 */ /* 0x000fe20000000010 */
[C---:B0-----:R-:W-:Y:S01]  /*9cab0*/  IMAD.WIDE R14, R13.reuse, 0x2, R44 ;  /* 0x000000020d0e7825 */ /* 0x041fe200078e022c */
[----:B------:R-:W2:Y:S09]  /*9cac0*/  LDL.LU R52, [R1+0x6ec] ;  /* 0x0006ec0001347983 */ /* 0x000eb20000300800 */
        /* <DEDUP_REMOVED lines=9> */
[----:B0-----:R-:W-:-:S12]  /*9cb60*/  IMAD.WIDE R14, R12, 0x2, R2 ;  /* 0x000000020c0e7825 */ /* 0x001fd800078e0202 */
[----:B------:R0:W-:Y:S01]  /*9cb70*/  @P0 STG.E.U16 desc[UR48][R14.64], R57 ;  /* 0x000000390e000986 */ /* 0x0001e2000c101530 */
[----:B------:R-:W-:-:S03]  /*9cb80*/  PRMT R13, R57, 0x7632, R13 ;  /* 0x00007632390d7816 */ /* 0x000fc6000000000d */
        /* <DEDUP_REMOVED lines=9> */
[----:B------:R-:W-:-:S03]  /*9cc20*/  ISETP.LT.AND P0, PT, R55, UR4, !P6 ;  /* 0x0000000437007c0c */ /* 0x000fc6000f701270 */
[----:B------:R-:W3:Y:S01]  /*9cc30*/  LDL.LU R42, [R1+0x730] ;  /* 0x00073000012a7983 */ /* 0x000ee20000300800 */
[----:B------:R-:W-:-:S09]  /*9cc40*/  IMAD.WIDE R14, R12, 0x2, R24 ;  /* 0x000000020c0e7825 */ /* 0x000fd200078e0218 */
        /* <DEDUP_REMOVED lines=12> */
[----:B------:R-:W-:Y:S01]  /*9cd10*/  ISETP.LT.AND P0, PT, R61, UR4, !P6 ;  /* 0x000000043d007c0c */ /* 0x000fe2000f701270 */
[----:B------:R-:W-:Y:S01]  /*9cd20*/  IMAD.WIDE R12, R12, 0x2, R48 ;  /* 0x000000020c0c7825 */ /* 0x000fe200078e0230 */
[----:B0-----:R-:W-:Y:S02]  /*9cd30*/  PRMT R14, R52, 0x7632, R14 ;  /* 0x00007632340e7816 */ /* 0x001fe4000000000e */
[----:B------:R-:W2:Y:S01]  /*9cd40*/  LDL.LU R52, [R1+0x710] ;  /* 0x0007100001347983 */ /* 0x000ea20000300800 */
[----:B------:R-:W-:-:S08]  /*9cd50*/  ISETP.NE.AND P5, PT, R29, RZ, PT ;  /* 0x000000ff1d00720c */ /* 0x000fd00003fa5270 */
        /* <DEDUP_REMOVED lines=26> */
[----:B----4-:R0:W-:Y:S01]  /*9cf00*/  @P0 STG.E.U16 desc[UR48][R12.64], R51 ;  /* 0x000000330c000986 */ /* 0x0101e2000c101530 */
[----:B------:R-:W-:Y:S02]  /*9cf10*/  ISETP.LT.AND P0, PT, R61, UR4, !P5 ;  /* 0x000000043d007c0c */ /* 0x000fe4000ef01270 */
[----:B------:R-:W-:Y:S02]  /*9cf20*/  PRMT R15, R51, 0x7632, R15 ;  /* 0x00007632330f7816 */ /* 0x000fe4000000000f */
[----:B------:R-:W-:Y:S01]  /*9cf30*/  ISETP.NE.AND P6, PT, R30, RZ, PT ;  /* 0x000000ff1e00720c */ /* 0x000fe20003fc5270 */
[----:B0-----:R-:W-:Y:S01]  /*9cf40*/  IMAD.WIDE R12, R11, 0x2, R48 ;  /* 0x000000020b0c7825 */ /* 0x001fe200078e0230 */
[----:B------:R-:W4:Y:S07]  /*9cf50*/  LDL.LU R51, [R1+0x754] ;  /* 0x0007540001337983 */ /* 0x000f2e0000300800 */
[----:B------:R0:W-:Y:S01]  /*9cf60*/  @P0 STG.E.U16 desc[UR48][R12.64], R15 ;  /* 0x0000000f0c000986 */ /* 0x0001e2000c101530 */
[----:B------:R-:W-:Y:S01]  /*9cf70*/  ISETP.LT.AND P0, PT, R59, UR4, !P6 ;  /* 0x000000043b007c0c */ /* 0x000fe2000f701270 */
[----:B0-----:R-:W-:-:S12]  /*9cf80*/  IMAD.WIDE R12, R5, 0x2, R2 ;  /* 0x00000002050c7825 */ /* 0x001fd800078e0202 */
[----:B--2---:R0:W-:Y:S01]  /*9cf90*/  @P0 STG.E.U16 desc[UR48][R12.64], R52 ;  /* 0x000000340c000986 */ /* 0x0041e2000c101530 */
        /* <DEDUP_REMOVED lines=8> */
[----:B0-----:R-:W2:Y:S04]  /*9d020*/  LDL.LU R57, [R1+0x744] ;  /* 0x0007440001397983 */ /* 0x001ea80000300800 */
[----:B------:R-:W2:Y:S01]  /*9d030*/  LDL.LU R42, [R1+0x734] ;  /* 0x00073400012a7983 */ /* 0x000ea20000300800 */
[----:B------:R-:W-:Y:S01]  /*9d040*/  ISETP.LT.AND P0, PT, R55, UR4, !P6 ;  /* 0x0000000437007c0c */ /* 0x000fe2000f701270 */
[----:B------:R-:W-:Y:S02]  /*9d050*/  IMAD.WIDE R12, R5, 0x2, R24 ;  /* 0x00000002050c7825 */ /* 0x000fe400078e0218 */
[----:B------:R-:W2:Y:S10]  /*9d060*/  LDL.LU R52, [R1+0x724] ;  /* 0x0007240001347983 */ /* 0x000eb40000300800 */
        /* <DEDUP_REMOVED lines=8> */
[----:B------:R-:W-:Y:S04]  /*9d0f0*/  @P0 STG.E.U16 desc[UR48][R12.64], R11 ;  /* 0x0000000b0c000986 */ /* 0x000fe8000c101530 */
[----:B------:R-:W0:Y:S01]  /*9d100*/  LDS.128 R12, [R0] ;  /* 0x00000000000c7984 */ /* 0x000e220000000c00 */
[----:B------:R-:W-:Y:S01]  /*9d110*/  ISETP.LT.AND P0, PT, R58, UR4, !P6 ;  /* 0x000000043a007c0c */ /* 0x000fe2000f701270 */
[----:B------:R-:W-:-:S12]  /*9d120*/  IMAD.WIDE R16, R5, 0x2, R46 ;  /* 0x0000000205107825 */ /* 0x000fd800078e022e */
[----:B0-----:R0:W-:Y:S01]  /*9d130*/  @P0 STG.E.U16 desc[UR48][R16.64], R12 ;  /* 0x0000000c10000986 */ /* 0x0011e2000c101530 */
        /* <DEDUP_REMOVED lines=8> */
[----:B------:R-:W-:Y:S01]  /*9d1c0*/  PRMT R0, R51, 0x7632, R0 ;  /* 0x0000763233007816 */ /* 0x000fe20000000000 */
[C---:B0-----:R-:W-:Y:S01]  /*9d1d0*/  IMAD.WIDE R16, R9.reuse, 0x2, R20 ;  /* 0x0000000209107825 */ /* 0x041fe200078e0214 */
[----:B------:R-:W4:Y:S09]  /*9d1e0*/  LDL.LU R51, [R1+0x704] ;  /* 0x0007040001337983 */ /* 0x000f320000300800 */
[----:B------:R0:W-:Y:S01]  /*9d1f0*/  @P0 STG.E.U16 desc[UR48][R16.64], R0 ;  /* 0x0000000010000986 */ /* 0x0001e2000c101530 */
[----:B------:R-:W-:Y:S01]  /*9d200*/  ISETP.LT.AND P0, PT, R54, UR4, !P1 ;  /* 0x0000000436007c0c */ /* 0x000fe2000cf01270 */
[----:B0-----:R-:W-:-:S12]  /*9d210*/  IMAD.WIDE R16, R9, 0x2, R22 ;  /* 0x0000000209107825 */ /* 0x001fd800078e0216 */
[----:B--2---:R0:W-:Y:S01]  /*9d220*/  @P0 STG.E.U16 desc[UR48][R16.64], R57 ;  /* 0x0000003910000986 */ /* 0x0041e2000c101530 */
[----:B------:R-:W-:Y:S02]  /*9d230*/  ISETP.LT.AND P0, PT, R55, UR4, !P1 ;  /* 0x0000000437007c0c */ /* 0x000fe4000cf01270 */
[----:B------:R-:W-:Y:S01]  /*9d240*/  PRMT R5, R57, 0x7632, R5 ;  /* 0x0000763239057816 */ /* 0x000fe20000000005 */
[----:B0-----:R-:W-:Y:S01]  /*9d250*/  IMAD.WIDE R16, R9, 0x2, R24 ;  /* 0x0000000209107825 */ /* 0x001fe200078e0218 */
[----:B------:R-:W-:Y:S01]  /*9d260*/  PRMT R0, R42, 0x7632, R0 ;  /* 0x000076322a007816 */ /* 0x000fe20000000000 */
[----:B------:R-:W2:Y:S08]  /*9d270*/  LDL.LU R57, [R1+0x664] ;  /* 0x0006640001397983 */ /* 0x000eb00000300800 */
[----:B------:R0:W-:Y:S01]  /*9d280*/  @P0 STG.E.U16 desc[UR48][R16.64], R5 ;  /* 0x0000000510000986 */ /* 0x0001e2000c101530 */
[----:B------:R-:W-:Y:S01]  /*9d290*/  ISETP.LT.AND P0, PT, R53, UR4, !P1 ;  /* 0x0000000435007c0c */ /* 0x000fe2000cf01270 */
[----:B0-----:R-:W-:-:S12]  /*9d2a0*/  IMAD.WIDE R16, R9, 0x2, R26 ;  /* 0x0000000209107825 */ /* 0x001fd800078e021a */
[----:B------:R0:W-:Y:S01]  /*9d2b0*/  @P0 STG.E.U16 desc[UR48][R16.64], R42 ;  /* 0x0000002a10000986 */ /* 0x0001e2000c101530 */
[----:B------:R-:W-:Y:S01]  /*9d2c0*/  ISETP.LT.AND P0, PT, R56, UR4, !P1 ;  /* 0x0000000438007c0c */ /* 0x000fe2000cf01270 */
[----:B0-----:R-:W-:-:S12]  /*9d2d0*/  IMAD.WIDE R16, R9, 0x2, R44 ;  /* 0x0000000209107825 */ /* 0x001fd800078e022c */
[----:B------:R0:W-:Y:S01]  /*9d2e0*/  @P0 STG.E.U16 desc[UR48][R16.64], R0 ;  /* 0x0000000010000986 */ /* 0x0001e2000c101530 */
[----:B------:R-:W-:Y:S02]  /*9d2f0*/  ISETP.LT.AND P0, PT, R58, UR4, !P1 ;  /* 0x000000043a007c0c */ /* 0x000fe4000cf01270 */
[----:B------:R-:W-:Y:S01]  /*9d300*/  ISETP.LT.AND P1, PT, R61, UR4, !P1 ;  /* 0x000000043d007c0c */ /* 0x000fe2000cf21270 */
[----:B0-----:R-:W-:Y:S01]  /*9d310*/  IMAD.WIDE R16, R9, 0x2, R46 ;  /* 0x0000000209107825 */ /* 0x001fe200078e022e */
[----:B------:R-:W-:-:S09]  /*9d320*/  PRMT R5, R52, 0x7632, R5 ;  /* 0x0000763234057816 */ /* 0x000fd20000000005 */
[----:B------:R0:W-:Y:S01]  /*9d330*/  @P0 STG.E.U16 desc[UR48][R16.64], R52 ;  /* 0x0000003410000986 */ /* 0x0001e2000c101530 */
[----:B------:R-:W-:Y:S01]  /*9d340*/  ISETP.LT.AND P0, PT, R59, UR4, !P2 ;  /* 0x000000043b007c0c */ /* 0x000fe2000d701270 */
[----:B0-----:R-:W-:-:S05]  /*9d350*/  IMAD.WIDE R16, R9, 0x2, R48 ;  /* 0x0000000209107825 */ /* 0x001fca00078e0230 */
[----:B------:R0:W-:Y:S02]  /*9d360*/  @P1 STG.E.U16 desc[UR48][R16.64], R5 ;  /* 0x0000000510001986 */ /* 0x0001e4000c101530 */
[----:B0-----:R-:W-:Y:S01]  /*9d370*/  IMAD.WIDE R16, R8, 0x2, R2 ;  /* 0x0000000208107825 */ /* 0x001fe200078e0202 */
[----:B---3--:R-:W-:-:S04]  /*9d380*/  PRMT R0, R60, 0x7632, R0 ;  /* 0x000076323c007816 */ /* 0x008fc80000000000 */
[----:B------:R0:W-:Y:S04]  /*9d390*/  @P0 STG.E.U16 desc[UR48][R16.64], R60 ;  /* 0x0000003c10000986 */ /* 0x0001e8000c101530 */
[----:B0-----:R-:W3:Y:S01]  /*9d3a0*/  LDL.LU R60, [R1+0x758] ;  /* 0x00075800013c7983 */ /* 0x001ee20000300800 */
[----:B------:R-:W-:Y:S01]  /*9d3b0*/  ISETP.LT.AND P1, PT, R50, UR4, !P2 ;  /* 0x0000000432007c0c */ /* 0x000fe2000d721270 */
[----:B------:R-:W-:Y:S01]  /*9d3c0*/  IMAD.WIDE R16, R8, 0x2, R20 ;  /* 0x0000000208107825 */ /* 0x000fe200078e0214 */
[----:B------:R-:W-:Y:S01]  /*9d3d0*/  ISETP.LT.AND P0, PT, R54, UR4, !P2 ;  /* 0x0000000436007c0c */ /* 0x000fe2000d701270 */
[----:B------:R-:W3:Y:S04]  /*9d3e0*/  LDL.LU R52, [R1+0x748] ;  /* 0x0007480001347983 */ /* 0x000ee80000300800 */
[----:B------:R-:W3:Y:S06]  /*9d3f0*/  LDL.LU R42, [R1+0x738] ;  /* 0x00073800012a7983 */ /* 0x000eec0000300800 */
[----:B------:R0:W-:Y:S01]  /*9d400*/  @P1 STG.E.U16 desc[UR48][R16.64], R0 ;  /* 0x0000000010001986 */ /* 0x0001e2000c101530 */
[----:B------:R-:W-:Y:S01]  /*9d410*/  ISETP.LT.AND P1, PT, R55, UR4, !P2 ;  /* 0x0000000437007c0c */ /* 0x000fe2000d721270 */
[----:B0-----:R-:W-:Y:S01]  /*9d420*/  IMAD.WIDE R16, R8, 0x2, R22 ;  /* 0x0000000208107825 */ /* 0x001fe200078e0216 */
[----:B------:R-:W-:-:S02]  /*9d430*/  ISETP.NE.AND P4, PT, R31, RZ, PT ;  /* 0x000000ff1f00720c */ /* 0x000fc40003f85270 */
[----:B------:R-:W-:Y:S01]  /*9d440*/  PRMT R0, R13, 0x7632, R0 ;  /* 0x000076320d007816 */ /* 0x000fe20000000000 */
[----:B------:R-:W-:Y:S01]  /*9d450*/  IMAD.WIDE R30, R7, 0x2, R2 ;  /* 0x00000002071e7825 */ /* 0x000fe200078e0202 */
[----:B----4-:R0:W-:Y:S01]  /*9d460*/  @P0 STG.E.U16 desc[UR48][R16.64], R51 ;  /* 0x0000003310000986 */ /* 0x0101e2000c101530 */
[----:B------:R-:W-:Y:S02]  /*9d470*/  PRMT R9, R51, 0x7632, R9 ;  /* 0x0000763233097816 */ /* 0x000fe40000000009 */
[----:B------:R-:W-:Y:S01]  /*9d480*/  ISETP.LT.AND P0, PT, R53, UR4, !P2 ;  /* 0x0000000435007c0c */ /* 0x000fe2000d701270 */
[----:B0-----:R-:W-:-:S05]  /*9d490*/  IMAD.WIDE R16, R8, 0x2, R24 ;  /* 0x0000000208107825 */ /* 0x001fca00078e0218 */
[----:B------:R0:W-:Y:S01]  /*9d4a0*/  @P1 STG.E.U16 desc[UR48][R16.64], R9 ;  /* 0x0000000910001986 */ /* 0x0001e2000c101530 */
[----:B------:R-:W-:Y:S01]  /*9d4b0*/  ISETP.LT.AND P1, PT, R56, UR4, !P2 ;  /* 0x0000000438007c0c */ /* 0x000fe2000d721270 */
[----:B0-----:R-:W-:-:S05]  /*9d4c0*/  IMAD.WIDE R16, R8, 0x2, R26 ;  /* 0x0000000208107825 */ /* 0x001fca00078e021a */
[----:B--2---:R0:W-:Y:S01]  /*9d4d0*/  @P0 STG.E.U16 desc[UR48][R16.64], R57 ;  /* 0x0000003910000986 */ /* 0x0041e2000c101530 */
[----:B------:R-:W-:Y:S02]  /*9d4e0*/  PRMT R5, R57, 0x7632, R5 ;  /* 0x0000763239057816 */ /* 0x000fe40000000005 */
[----:B------:R-:W-:Y:S02]  /*9d4f0*/  ISETP.LT.AND P0, PT, R58, UR4, !P2 ;  /* 0x000000043a007c0c */ /* 0x000fe4000d701270 */
[----:B------:R-:W-:Y:S01]  /*9d500*/  ISETP.LT.AND P2, PT, R61, UR4, !P2 ;  /* 0x000000043d007c0c */ /* 0x000fe2000d741270 */
[C---:B0-----:R-:W-:Y:S01]  /*9d510*/  IMAD.WIDE R16, R8.reuse, 0x2, R44 ;  /* 0x0000000208107825 */ /* 0x041fe200078e022c */
[----:B------:R-:W2:Y:S04]  /*9d520*/  LDL.LU R57, [R1+0x728] ;  /* 0x0007280001397983 */ /* 0x000ea80000300800 */
[----:B------:R0:W-:Y:S01]  /*9d530*/  @P1 STG.E.U16 desc[UR48][R16.64], R5 ;  /* 0x0000000510001986 */ /* 0x0001e2000c101530 */
[----:B------:R-:W-:Y:S01]  /*9d540*/  ISETP.LT.AND P1, PT, R59, UR4, !P3 ;  /* 0x000000043b007c0c */ /* 0x000fe2000df21270 */
[----:B0-----:R-:W-:-:S04]  /*9d550*/  IMAD.WIDE R16, R8, 0x2, R46 ;  /* 0x0000000208107825 */ /* 0x001fc800078e022e */
[----:B------:R-:W-:Y:S01]  /*9d560*/  IMAD.WIDE R8, R8, 0x2, R48 ;  /* 0x0000000208087825 */ /* 0x000fe200078e0230 */
[----:B------:R-:W-:Y:S04]  /*9d570*/  @P0 STG.E.U16 desc[UR48][R16.64], R13 ;  /* 0x0000000d10000986 */ /* 0x000fe8000c101530 */
[----:B------:R0:W-:Y:S04]  /*9d580*/  @P2 STG.E.U16 desc[UR48][R8.64], R0 ;  /* 0x0000000008002986 */ /* 0x0001e8000c101530 */
[----:B---3--:R1:W-:Y:S01]  /*9d590*/  @P1 STG.E.U16 desc[UR48][R30.64], R60 ;  /* 0x0000003c1e001986 */ /* 0x0083e2000c101530 */
[----:B0-----:R-:W-:-:S03]  /*9d5a0*/  PRMT R9, R60, 0x7632, R9 ;  /* 0x000076323c097816 */ /* 0x001fc60000000009 */
[----:B-1----:R-:W3:Y:S01]  /*9d5b0*/  LDL.LU R60, [R1+0x718] ;  /* 0x00071800013c7983 */ /* 0x002ee20000300800 */
[----:B------:R-:W-:Y:S02]  /*9d5c0*/  ISETP.LT.AND P0, PT, R50, UR4, !P3 ;  /* 0x0000000432007c0c */ /* 0x000fe4000df01270 */
[----:B------:R-:W-:Y:S01]  /*9d5d0*/  ISETP.LT.AND P2, PT, R54, UR4, !P3 ;  /* 0x0000000436007c0c */ /* 0x000fe2000df41270 */
[----:B------:R-:W-:Y:S01]  /*9d5e0*/  IMAD.WIDE R18, R7, 0x2, R20 ;  /* 0x0000000207127825 */ /* 0x000fe200078e0214 */
[----:B------:R-:W-:Y:S01]  /*9d5f0*/  ISETP.LT.AND P1, PT, R55, UR4, !P3 ;  /* 0x0000000437007c0c */ /* 0x000fe2000df21270 */
[----:B------:R-:W4:Y:S02]  /*9d600*/  LDL.LU R51, [R1+0x708] ;  /* 0x0007080001337983 */ /* 0x000f240000300800 */
[----:B------:R-:W-:Y:S01]  /*9d610*/  IMAD.WIDE R28, R7, 0x2, R22 ;  /* 0x00000002071c7825 */ /* 0x000fe200078e0216 */
[----:B------:R-:W-:-:S03]  /*9d620*/  PRMT R5, R52, 0x7632, R5 ;  /* 0x0000763234057816 */ /* 0x000fc60000000005 */
[----:B------:R-:W-:Y:S02]  /*9d630*/  IMAD.WIDE R32, R7, 0x2, R24 ;  /* 0x0000000207207825 */ /* 0x000fe400078e0218 */
[----:B------:R0:W-:Y:S01]  /*9d640*/  @P0 STG.E.U16 desc[UR48][R18.64], R9 ;  /* 0x0000000912000986 */ /* 0x0001e2000c101530 */
[----:B------:R-:W-:-:S03]  /*9d650*/  ISETP.LT.AND P0, PT, R53, UR4, !P3 ;  /* 0x0000000435007c0c */ /* 0x000fc6000df01270 */
[----:B------:R1:W-:Y:S01]  /*9d660*/  @P2 STG.E.U16 desc[UR48][R28.64], R52 ;  /* 0x000000341c002986 */ /* 0x0003e2000c101530 */
[----:B------:R-:W-:Y:S01]  /*9d670*/  ISETP.LT.AND P2, PT, R56, UR4, !P3 ;  /* 0x0000000438007c0c */ /* 0x000fe2000df41270 */
[C---:B------:R-:W-:Y:S02]  /*9d680*/  IMAD.WIDE R12, R7.reuse, 0x2, R26 ;  /* 0x00000002070c7825 */ /* 0x040fe400078e021a */
[----:B------:R2:W-:Y:S01]  /*9d690*/  @P1 STG.E.U16 desc[UR48][R32.64], R5 ;  /* 0x0000000520001986 */ /* 0x0005e2000c101530 */
[----:B------:R-:W-:Y:S02]  /*9d6a0*/  ISETP.LT.AND P1, PT, R58, UR4, !P3 ;  /* 0x000000043a007c0c */ /* 0x000fe4000df21270 */
[----:B------:R-:W-:Y:S01]  /*9d6b0*/  PRMT R0, R42, 0x7632, R0 ;  /* 0x000076322a007816 */ /* 0x000fe20000000000 */
[----:B0-----:R-:W-:Y:S01]  /*9d6c0*/  IMAD.WIDE R8, R7, 0x2, R44 ;  /* 0x0000000207087825 */ /* 0x001fe200078e022c */
[----:B-1----:R-:W4:Y:S01]  /*9d6d0*/  LDL.LU R52, [R1+0x668] ;  /* 0x0006680001347983 */ /* 0x002f220000300800 */
[----:B------:R-:W-:-:S02]  /*9d6e0*/  ISETP.LT.AND P3, PT, R61, UR4, !P3 ;  /* 0x000000043d007c0c */ /* 0x000fc4000df61270 */
[----:B------:R-:W-:Y:S01]  /*9d6f0*/  IMAD.WIDE R16, R7, 0x2, R46 ;  /* 0x0000000207107825 */ /* 0x000fe200078e022e */
[----:B------:R-:W-:Y:S04]  /*9d700*/  @P0 STG.E.U16 desc[UR48][R12.64], R42 ;  /* 0x0000002a0c000986 */ /* 0x000fe8000c101530 */
[----:B------:R-:W-:Y:S01]  /*9d710*/  @P2 STG.E.U16 desc[UR48][R8.64], R0 ;  /* 0x0000000008002986 */ /* 0x000fe2000c101530 */
[----:B------:R-:W-:Y:S01]  /*9d720*/  ISETP.LT.AND P2, PT, R59, UR4, !P4 ;  /* 0x000000043b007c0c */ /* 0x000fe2000e741270 */
[----:B------:R-:W-:-:S04]  /*9d730*/  IMAD.WIDE R30, R7, 0x2, R48 ;  /* 0x00000002071e7825 */ /* 0x000fc800078e0230 */
[----:B------:R-:W-:Y:S01]  /*9d740*/  IMAD.WIDE R18, R6, 0x2, R2 ;  /* 0x0000000206127825 */ /* 0x000fe200078e0202 */
[----:B--2---:R-:W-:Y:S01]  /*9d750*/  PRMT R5, R57, 0x7632, R5 ;  /* 0x0000763239057816 */ /* 0x004fe20000000005 */
[----:B------:R0:W-:Y:S04]  /*9d760*/  @P1 STG.E.U16 desc[UR48][R16.64], R57 ;  /* 0x0000003910001986 */ /* 0x0001e8000c101530 */
[----:B------:R-:W-:Y:S04]  /*9d770*/  @P3 STG.E.U16 desc[UR48][R30.64], R5 ;  /* 0x000000051e003986 */ /* 0x000fe8000c101530 */
[----:B0-----:R-:W2:Y:S01]  /*9d780*/  LDL.LU R57, [R1+0x75c] ;  /* 0x00075c0001397983 */ /* 0x001ea20000300800 */
[----:B---3--:R-:W-:-:S03]  /*9d790*/  PRMT R0, R60, 0x7632, R0 ;  /* 0x000076323c007816 */ /* 0x008fc60000000000 */
[----:B------:R0:W-:Y:S04]  /*9d7a0*/  @P2 STG.E.U16 desc[UR48][R18.64], R60 ;  /* 0x0000003c12002986 */ /* 0x0001e8000c101530 */
[----:B0-----:R-:W3:Y:S01]  /*9d7b0*/  LDL.LU R60, [R1+0x74c] ;  /* 0x00074c00013c7983 */ /* 0x001ee20000300800 */
[----:B------:R-:W-:Y:S02]  /*9d7c0*/  ISETP.LT.AND P0, PT, R50, UR4, !P4 ;  /* 0x0000000432007c0c */ /* 0x000fe4000e701270 */
[----:B------:R-:W-:Y:S01]  /*9d7d0*/  ISETP.LT.AND P1, PT, R54, UR4, !P4 ;  /* 0x0000000436007c0c */ /* 0x000fe2000e721270 */
[----:B------:R-:W-:Y:S01]  /*9d7e0*/  IMAD.WIDE R12, R6, 0x2, R20 ;  /* 0x00000002060c7825 */ /* 0x000fe200078e0214 */
[----:B------:R-:W-:-:S03]  /*9d7f0*/  ISETP.LT.AND P3, PT, R55, UR4, !P4 ;  /* 0x0000000437007c0c */ /* 0x000fc6000e761270 */
[----:B------:R-:W-:Y:S01]  /*9d800*/  IMAD.WIDE R28, R6, 0x2, R22 ;  /* 0x00000002061c7825 */ /* 0x000fe200078e0216 */
[----:B------:R-:W-:-:S05]  /*9d810*/  ISETP.LT.AND P2, PT, R53, UR4, !P4 ;  /* 0x0000000435007c0c */ /* 0x000fca000e741270 */
[----:B------:R0:W-:Y:S01]  /*9d820*/  @P0 STG.E.U16 desc[UR48][R12.64], R0 ;  /* 0x000000000c000986 */ /* 0x0001e2000c101530 */
[----:B------:R-:W-:Y:S01]  /*9d830*/  ISETP.LT.AND P0, PT, R56, UR4, !P4 ;  /* 0x0000000438007c0c */ /* 0x000fe2000e701270 */
[----:B------:R-:W-:Y:S01]  /*9d840*/  IMAD.WIDE R16, R6, 0x2, R24 ;  /* 0x0000000206107825 */ /* 0x000fe200078e0218 */
[----:B----4-:R-:W-:Y:S01]  /*9d850*/  PRMT R5, R51, 0x7632, R5 ;  /* 0x0000763233057816 */ /* 0x010fe20000000005 */
[----:B------:R1:W-:Y:S01]  /*9d860*/  @P1 STG.E.U16 desc[UR48][R28.64], R51 ;  /* 0x000000331c001986 */ /* 0x0003e2000c101530 */
[----:B------:R-:W-:Y:S02]  /*9d870*/  ISETP.LT.AND P1, PT, R58, UR4, !P4 ;  /* 0x000000043a007c0c */ /* 0x000fe4000e721270 */
[----:B------:R-:W-:Y:S01]  /*9d880*/  ISETP.NE.AND P5, PT, R34, RZ, PT ;  /* 0x000000ff2200720c */ /* 0x000fe20003fa5270 */
[----:B------:R-:W-:Y:S01]  /*9d890*/  IMAD.WIDE R30, R6, 0x2, R26 ;  /* 0x00000002061e7825 */ /* 0x000fe200078e021a */
[----:B------:R-:W-:Y:S01]  /*9d8a0*/  PRMT R7, R52, 0x7632, R7 ;  /* 0x0000763234077816 */ /* 0x000fe20000000007 */
[----:B------:R-:W-:Y:S01]  /*9d8b0*/  @P3 STG.E.U16 desc[UR48][R16.64], R5 ;  /* 0x0000000510003986 */ /* 0x000fe2000c101530 */
[----:B------:R-:W-:Y:S01]  /*9d8c0*/  ISETP.LT.AND P4, PT, R61, UR4, !P4 ;  /* 0x000000043d007c0c */ /* 0x000fe2000e781270 */
[C---:B------:R-:W-:Y:S01]  /*9d8d0*/  IMAD.WIDE R8, R6.reuse, 0x2, R44 ;  /* 0x0000000206087825 */ /* 0x040fe200078e022c */
[----:B------:R-:W-:Y:S01]  /*9d8e0*/  ISETP.LT.AND P3, PT, R59, UR4, !P5 ;  /* 0x000000043b007c0c */ /* 0x000fe2000ef61270 */
[----:B------:R-:W-:Y:S02]  /*9d8f0*/  @P2 STG.E.U16 desc[UR48][R30.64], R52 ;  /* 0x000000341e002986 */ /* 0x000fe4000c101530 */
[----:B0-----:R-:W-:-:S02]  /*9d900*/  IMAD.WIDE R12, R6, 0x2, R46 ;  /* 0x00000002060c7825 */ /* 0x001fc400078e022e */
[----:B------:R0:W-:Y:S01]  /*9d910*/  @P0 STG.E.U16 desc[UR48][R8.64], R7 ;  /* 0x0000000708000986 */ /* 0x0001e2000c101530 */
[----:B------:R-:W-:Y:S01]  /*9d920*/  ISETP.LT.AND P0, PT, R50, UR4, !P5 ;  /* 0x0000000432007c0c */ /* 0x000fe2000ef01270 */
[----:B------:R-:W-:Y:S01]  /*9d930*/  IMAD.WIDE R18, R4, 0x2, R2 ;  /* 0x0000000204127825 */ /* 0x000fe200078e0202 */
[----:B------:R-:W-:Y:S01]  /*9d940*/  PRMT R0, R14, 0x7632, R0 ;  /* 0x000076320e007816 */ /* 0x000fe20000000000 */
[----:B-1----:R-:W4:Y:S04]  /*9d950*/  LDL.LU R51, [R1+0x73c] ;  /* 0x00073c0001337983 */ /* 0x002f280000300800 */
[----:B------:R-:W-:Y:S01]  /*9d960*/  @P1 STG.E.U16 desc[UR48][R12.64], R14 ;  /* 0x0000000e0c001986 */ /* 0x000fe2000c101530 */
[----:B------:R-:W-:Y:S01]  /*9d970*/  ISETP.LT.AND P1, PT, R54, UR4, !P5 ;  /* 0x0000000436007c0c */ /* 0x000fe2000ef21270 */
[----:B0-----:R-:W-:-:S02]  /*9d980*/  IMAD.WIDE R6, R6, 0x2, R48 ;  /* 0x0000000206067825 */ /* 0x001fc400078e0230 */
[----:B------:R-:W4:Y:S01]  /*9d990*/  LDL.LU R52, [R1+0x72c] ;  /* 0x00072c0001347983 */ /* 0x000f220000300800 */
[----:B------:R-:W-:Y:S01]  /*9d9a0*/  ISETP.NE.AND P6, PT, R35, RZ, PT ;  /* 0x000000ff2300720c */ /* 0x000fe20003fc5270 */
[C---:B------:R-:W-:Y:S02]  /*9d9b0*/  IMAD.WIDE R8, R4.reuse, 0x2, R20 ;  /* 0x0000000204087825 */ /* 0x040fe400078e0214 */
[----:B------:R-:W-:Y:S02]  /*9d9c0*/  @P4 STG.E.U16 desc[UR48][R6.64], R0 ;  /* 0x0000000006004986 */ /* 0x000fe4000c101530 */
[----:B------:R-:W-:Y:S01]  /*9d9d0*/  IMAD.WIDE R16, R4, 0x2, R22 ;  /* 0x0000000204107825 */ /* 0x000fe200078e0216 */
[----:B--2---:R-:W-:Y:S01]  /*9d9e0*/  PRMT R5, R57, 0x7632, R5 ;  /* 0x0000763239057816 */ /* 0x004fe20000000005 */
[----:B------:R0:W-:Y:S04]  /*9d9f0*/  @P3 STG.E.U16 desc[UR48][R18.64], R57 ;  /* 0x0000003912003986 */ /* 0x0001e8000c101530 */
[----:B------:R-:W-:Y:S01]  /*9da00*/  @P0 STG.E.U16 desc[UR48][R8.64], R5 ;  /* 0x0000000508000986 */ /* 0x000fe2000c101530 */
[----:B------:R-:W-:-:S03]  /*9da10*/  ISETP.LT.AND P0, PT, R59, UR4, !P6 ;  /* 0x000000043b007c0c */ /* 0x000fc6000f701270 */
[----:B0-----:R-:W2:Y:S04]  /*9da20*/  LDL.LU R57, [R1+0x71c] ;  /* 0x00071c0001397983 */ /* 0x001ea80000300800 */
[----:B------:R-:W2:Y:S01]  /*9da30*/  LDL.LU R59, [R1+0x70c] ;  /* 0x00070c00013b7983 */ /* 0x000ea20000300800 */
[----:B---3--:R-:W-:-:S03]  /*9da40*/  PRMT R14, R60, 0x7632, R14 ;  /* 0x000076323c0e7816 */ /* 0x008fc6000000000e */
[----:B------:R0:W-:Y:S04]  /*9da50*/  @P1 STG.E.U16 desc[UR48][R16.64], R60 ;  /* 0x0000003c10001986 */ /* 0x0001e8000c101530 */
[----:B0-----:R-:W3:Y:S01]  /*9da60*/  LDL.LU R60, [R1+0x66c] ;  /* 0x00066c00013c7983 */ /* 0x001ee20000300800 */
[----:B------:R-:W-:Y:S02]  /*9da70*/  ISETP.LT.AND P2, PT, R55, UR4, !P5 ;  /* 0x0000000437007c0c */ /* 0x000fe4000ef41270 */
[----:B------:R-:W-:Y:S02]  /*9da80*/  ISETP.LT.AND P3, PT, R53, UR4, !P5 ;  /* 0x0000000435007c0c */ /* 0x000fe4000ef61270 */
[----:B------:R-:W-:Y:S02]  /*9da90*/  ISETP.LT.AND P4, PT, R56, UR4, !P5 ;  /* 0x0000000438007c0c */ /* 0x000fe4000ef81270 */
[----:B------:R-:W-:Y:S01]  /*9daa0*/  ISETP.LT.AND P1, PT, R58, UR4, !P5 ;  /* 0x000000043a007c0c */ /* 0x000fe2000ef21270 */
[----:B------:R-:W-:Y:S01]  /*9dab0*/  IMAD.WIDE R28, R4, 0x2, R24 ;  /* 0x00000002041c7825 */ /* 0x000fe200078e0218 */
[----:B------:R-:W-:-:S03]  /*9dac0*/  ISETP.LT.AND P5, PT, R61, UR4, !P5 ;  /* 0x000000043d007c0c */ /* 0x000fc6000efa1270 */
[C---:B------:R-:W-:Y:S02]  /*9dad0*/  IMAD.WIDE R6, R4.reuse, 0x2, R26 ;  /* 0x0000000204067825 */ /* 0x040fe400078e021a */
[----:B------:R-:W-:Y:S02]  /*9dae0*/  @P2 STG.E.U16 desc[UR48][R28.64], R14 ;  /* 0x0000000e1c002986 */ /* 0x000fe4000c101530 */
[----:B------:R-:W-:Y:S01]  /*9daf0*/  IMAD.WIDE R12, R4, 0x2, R44 ;  /* 0x00000002040c7825 */ /* 0x000fe200078e022c */
[----:B------:R-:W-:-:S03]  /*9db00*/  ISETP.LT.AND P2, PT, R50, UR4, !P6 ;  /* 0x0000000432007c0c */ /* 0x000fc6000f741270 */
[C---:B------:R-:W-:Y:S01]  /*9db10*/  IMAD.WIDE R8, R4.reuse, 0x2, R46 ;  /* 0x0000000204087825 */ /* 0x040fe200078e022e */
[----:B----4-:R-:W-:Y:S01]  /*9db20*/  PRMT R0, R51, 0x7632, R0 ;  /* 0x0000763233007816 */ /* 0x010fe20000000000 */
[----:B------:R0:W-:Y:S02]  /*9db30*/  @P3 STG.E.U16 desc[UR48][R6.64], R51 ;  /* 0x0000003306003986 */ /* 0x0001e4000c101530 */
[----:B------:R-:W-:Y:S01]  /*9db40*/  IMAD.WIDE R4, R4, 0x2, R48 ;  /* 0x0000000204047825 */ /* 0x000fe200078e0230 */
[----:B------:R-:W-:-:S03]  /*9db50*/  ISETP.LT.AND P3, PT, R54, UR4, !P6 ;  /* 0x0000000436007c0c */ /* 0x000fc6000f761270 */
[----:B------:R-:W-:Y:S01]  /*9db60*/  IMAD.WIDE R2, R10, 0x2, R2 ;  /* 0x000000020a027825 */ /* 0x000fe200078e0202 */
[----:B------:R-:W-:Y:S01]  /*9db70*/  @P4 STG.E.U16 desc[UR48][R12.64], R0 ;  /* 0x000000000c004986 */ /* 0x000fe2000c101530 */
[----:B------:R-:W-:Y:S02]  /*9db80*/  ISETP.LT.AND P4, PT, R55, UR4, !P6 ;  /* 0x0000000437007c0c */ /* 0x000fe4000f781270 */
[----:B0-----:R-:W-:Y:S01]  /*9db90*/  PRMT R7, R52, 0x7632, R7 ;  /* 0x0000763234077816 */ /* 0x001fe20000000007 */
[----:B------:R-:W-:Y:S01]  /*9dba0*/  @P1 STG.E.U16 desc[UR48][R8.64], R52 ;  /* 0x0000003408001986 */ /* 0x000fe2000c101530 */
[----:B------:R-:W-:-:S03]  /*9dbb0*/  ISETP.LT.AND P1, PT, R53, UR4, !P6 ;  /* 0x0000000435007c0c */ /* 0x000fc6000f721270 */
[----:B------:R0:W-:Y:S01]  /*9dbc0*/  @P5 STG.E.U16 desc[UR48][R4.64], R7 ;  /* 0x0000000704005986 */ /* 0x0001e2000c101530 */
[----:B------:R-:W-:Y:S01]  /*9dbd0*/  ISETP.LT.AND P5, PT, R56, UR4, !P6 ;  /* 0x0000000438007c0c */ /* 0x000fe2000f7a1270 */
[----:B------:R-:W-:-:S04]  /*9dbe0*/  IMAD.WIDE R20, R10, 0x2, R20 ;  /* 0x000000020a147825 */ /* 0x000fc800078e0214 */
[----:B------:R-:W-:-:S04]  /*9dbf0*/  IMAD.WIDE R22, R10, 0x2, R22 ;  /* 0x000000020a167825 */ /* 0x000fc800078e0216 */
[----:B------:R-:W-:-:S04]  /*9dc00*/  IMAD.WIDE R24, R10, 0x2, R24 ;  /* 0x000000020a187825 */ /* 0x000fc800078e0218 */
[----:B------:R-:W-:-:S04]  /*9dc10*/  IMAD.WIDE R26, R10, 0x2, R26 ;  /* 0x000000020a1a7825 */ /* 0x000fc800078e021a */
[----:B------:R-:W-:-:S04]  /*9dc20*/  IMAD.WIDE R44, R10, 0x2, R44 ;  /* 0x000000020a2c7825 */ /* 0x000fc800078e022c */
[----:B------:R-:W-:-:S04]  /*9dc30*/  IMAD.WIDE R46, R10, 0x2, R46 ;  /* 0x000000020a2e7825 */ /* 0x000fc800078e022e */
[----:B------:R-:W-:Y:S01]  /*9dc40*/  IMAD.WIDE R10, R10, 0x2, R48 ;  /* 0x000000020a0a7825 */ /* 0x000fe200078e0230 */
[----:B--2---:R1:W-:Y:S01]  /*9dc50*/  @P0 STG.E.U16 desc[UR48][R2.64], R57 ;  /* 0x0000003902000986 */ /* 0x0043e2000c101530 */
[----:B------:R-:W-:Y:S02]  /*9dc60*/  ISETP.LT.AND P0, PT, R58, UR4, !P6 ;  /* 0x000000043a007c0c */ /* 0x000fe4000f701270 */
[----:B------:R-:W-:Y:S02]  /*9dc70*/  ISETP.LT.AND P6, PT, R61, UR4, !P6 ;  /* 0x000000043d007c0c */ /* 0x000fe4000f7c1270 */
[----:B0-----:R-:W-:Y:S02]  /*9dc80*/  PRMT R5, R57, 0x7632, R5 ;  /* 0x0000763239057816 */ /* 0x001fe40000000005 */
[----:B------:R-:W-:-:S03]  /*9dc90*/  PRMT R12, R59, 0x7632, R12 ;  /* 0x000076323b0c7816 */ /* 0x000fc6000000000c */
[----:B------:R1:W-:Y:S04]  /*9dca0*/  @P2 STG.E.U16 desc[UR48][R20.64], R5 ;  /* 0x0000000514002986 */ /* 0x0003e8000c101530 */
[----:B------:R1:W-:Y:S04]  /*9dcb0*/  @P3 STG.E.U16 desc[UR48][R22.64], R59 ;  /* 0x0000003b16003986 */ /* 0x0003e8000c101530 */
[----:B------:R1:W-:Y:S01]  /*9dcc0*/  @P4 STG.E.U16 desc[UR48][R24.64], R12 ;  /* 0x0000000c18004986 */ /* 0x0003e2000c101530 */
[----:B---3--:R-:W-:-:S03]  /*9dcd0*/  PRMT R0, R60, 0x7632, R0 ;  /* 0x000076323c007816 */ /* 0x008fc60000000000 */
[----:B------:R1:W-:Y:S04]  /*9dce0*/  @P1 STG.E.U16 desc[UR48][R26.64], R60 ;  /* 0x0000003c1a001986 */ /* 0x0003e8000c101530 */
[----:B------:R1:W-:Y:S04]  /*9dcf0*/  @P5 STG.E.U16 desc[UR48][R44.64], R0 ;  /* 0x000000002c005986 */ /* 0x0003e8000c101530 */
[----:B------:R1:W-:Y:S01]  /*9dd00*/  @P0 STG.E.U16 desc[UR48][R46.64], R15 ;  /* 0x0000000f2e000986 */ /* 0x0003e2000c101530 */
[----:B------:R-:W-:Y:S05]  /*9dd10*/  @!P6 EXIT ;  /* 0x000000000000e94d */ /* 0x000fea0003800000 */
[----:B-1----:R-:W-:-:S05]  /*9dd20*/  PRMT R5, R15, 0x7632, R5 ;  /* 0x000076320f057816 */ /* 0x002fca0000000005 */
[----:B------:R-:W-:Y:S01]  /*9dd30*/  STG.E.U16 desc[UR48][R10.64], R5 ;  /* 0x000000050a007986 */ /* 0x000fe2000c101530 */
[----:B------:R-:W-:Y:S05]  /*9dd40*/  EXIT ;  /* 0x000000000000794d */ /* 0x000fea0003800000 */
.L_x_2:
[----:B------:R-:W-:-:S00]  /*9dd50*/  BRA `(.L_x_2) ;  /* 0xfffffffc00fc7947 */ /* 0x000fc0000383ffff */
[----:B------:R-:W-:-:S00]  /*9dd60*/  NOP ;  /* 0x0000000000007918 */ /* 0x000fc00000000000 */
        /* <DEDUP_REMOVED lines=9> */
.L_x_3:


//--------------------- .nv.shared.matmul_kernel  --------------------------
	.section	.nv.shared.matmul_kernel,"aw",@nobits
	.sectionflags	@""
	.align	16
	.zero		1024


//--------------------- .nv.shared.reserved.0     --------------------------
	.section	.nv.shared.reserved.0,"aw",@nobits
	.weak		__nv_reservedSMEM_offset_0_alias
	.size		__nv_reservedSMEM_offset_0_alias, 0, 64
	.other		__nv_reservedSMEM_offset_0_alias,@"STO_CUDA_RESERVED_SHARED STV_DEFAULT"
__nv_reservedSMEM_offset_0_alias:
	.zero		0
	.zero		64


//--------------------- .nv.constant0.matmul_kernel --------------------------
	.section	.nv.constant0.matmul_kernel,"a",@progbits
	.sectionflags	@""
	.align	4
.nv.constant0.matmul_kernel:
	.zero		976


//--------------------- SYMBOLS --------------------------

	.type		.nv.reservedSmem.offset0,@object
	.size		.nv.reservedSmem.offset0,0x4
	.type		.nv.reservedSmem.cap,@object
	.size		.nv.reservedSmem.cap,0x4
